	.target	sm_90

	.elftype	@"ET_EXEC"


//--------------------- .note.nv.tkinfo           --------------------------
	.section	.note.nv.tkinfo,"",@"SHT_NOTE"
	.sectionflags	@"SHF_NOTE_NV_TKINFO"
	.tkinfo
        /*0018*/ 	.word	0x00000002
        /*0030*/ 	.string	""
        /*0030*/ 	.string	"ptxas"
        /*0030*/ 	.string	"Cuda compilation tools, release 13.0, V13.0.88"
        /*0030*/ 	.string	"Build cuda_13.0.r13.0/compiler.36424714_0"
        /*0030*/ 	.string	"-arch sm_90 -m 64 "



//--------------------- .note.nv.cuinfo           --------------------------
	.section	.note.nv.cuinfo,"",@"SHT_NOTE"
	.sectionflags	@"SHF_NOTE_NV_CUINFO"
        /*0018*/ 	.short	0x0002
        /*001a*/ 	.short	0x005a
        /*001c*/ 	.short	0x0082
	.zero		2


//--------------------- .nv.info                  --------------------------
	.section	.nv.info,"",@"SHT_CUDA_INFO"
	.align	4


	//----- nvinfo : EIATTR_REGCOUNT
	.align		4
        /*0000*/ 	.byte	0x04, 0x2f
        /*0002*/ 	.short	(.L_29 - .L_28)
	.align		4
.L_28:
        /*0004*/ 	.word	index@(_Z25multi_tensor_apply_kernelI18TensorListMetadataILi4EE17LAMBStage1FunctorIffEJfffPiif10adamMode_tfPfS6_S6_S6_EEvlPViT_T0_DpT1_)
        /*0008*/ 	.word	0x00000028


	//----- nvinfo : EIATTR_FRAME_SIZE
	.align		4
.L_29:
        /*000c*/ 	.byte	0x04, 0x11
        /*000e*/ 	.short	(.L_31 - .L_30)
	.align		4
.L_30:
        /*0010*/ 	.word	index@($_Z25multi_tensor_apply_kernelI18TensorListMetadataILi4EE17LAMBStage1FunctorIffEJfffPiif10adamMode_tfPfS6_S6_S6_EEvlPViT_T0_DpT1_$__internal_accurate_pow)
        /*0014*/ 	.word	0x00000000


	//----- nvinfo : EIATTR_FRAME_SIZE
	.align		4
.L_31:
        /*0018*/ 	.byte	0x04, 0x11
        /*001a*/ 	.short	(.L_33 - .L_32)
	.align		4
.L_32:
        /*001c*/ 	.word	index@(_Z25multi_tensor_apply_kernelI18TensorListMetadataILi4EE17LAMBStage1FunctorIffEJfffPiif10adamMode_tfPfS6_S6_S6_EEvlPViT_T0_DpT1_)
        /*0020*/ 	.word	0x00000000


	//----- nvinfo : EIATTR_REGCOUNT
	.align		4
.L_33:
        /*0024*/ 	.byte	0x04, 0x2f
        /*0026*/ 	.short	(.L_35 - .L_34)
	.align		4
.L_34:
        /*0028*/ 	.word	index@(_Z25multi_tensor_apply_kernelI18TensorListMetadataILi4EE17LAMBStage1FunctorIN3c104HalfES4_EJfffPiif10adamMode_tfPfS8_S8_S8_EEvlPViT_T0_DpT1_)
        /*002c*/ 	.word	0x00000028


	//----- nvinfo : EIATTR_FRAME_SIZE
	.align		4
.L_35:
        /*0030*/ 	.byte	0x04, 0x11
        /*0032*/ 	.short	(.L_37 - .L_36)
	.align		4
.L_36:
        /*0034*/ 	.word	index@($_Z25multi_tensor_apply_kernelI18TensorListMetadataILi4EE17LAMBStage1FunctorIN3c104HalfES4_EJfffPiif10adamMode_tfPfS8_S8_S8_EEvlPViT_T0_DpT1_$__internal_accurate_pow)
        /*0038*/ 	.word	0x00000000


	//----- nvinfo : EIATTR_FRAME_SIZE
	.align		4
.L_37:
        /*003c*/ 	.byte	0x04, 0x11
        /*003e*/ 	.short	(.L_39 - .L_38)
	.align		4
.L_38:
        /*0040*/ 	.word	index@(_Z25multi_tensor_apply_kernelI18TensorListMetadataILi4EE17LAMBStage1FunctorIN3c104HalfES4_EJfffPiif10adamMode_tfPfS8_S8_S8_EEvlPViT_T0_DpT1_)
        /*0044*/ 	.word	0x00000000


	//----- nvinfo : EIATTR_REGCOUNT
	.align		4
.L_39:
        /*0048*/ 	.byte	0x04, 0x2f
        /*004a*/ 	.short	(.L_41 - .L_40)
	.align		4
.L_40:
        /*004c*/ 	.word	index@(_Z25multi_tensor_apply_kernelI18TensorListMetadataILi4EE17LAMBStage1FunctorIN3c104HalfEfEJfffPiif10adamMode_tfPfS8_S8_S8_EEvlPViT_T0_DpT1_)
        /*0050*/ 	.word	0x00000028


	//----- nvinfo : EIATTR_FRAME_SIZE
	.align		4
.L_41:
        /*0054*/ 	.byte	0x04, 0x11
        /*0056*/ 	.short	(.L_43 - .L_42)
	.align		4
.L_42:
        /*0058*/ 	.word	index@($_Z25multi_tensor_apply_kernelI18TensorListMetadataILi4EE17LAMBStage1FunctorIN3c104HalfEfEJfffPiif10adamMode_tfPfS8_S8_S8_EEvlPViT_T0_DpT1_$__internal_accurate_pow)
        /*005c*/ 	.word	0x00000000


	//----- nvinfo : EIATTR_FRAME_SIZE
	.align		4
.L_43:
        /*0060*/ 	.byte	0x04, 0x11
        /*0062*/ 	.short	(.L_45 - .L_44)
	.align		4
.L_44:
        /*0064*/ 	.word	index@(_Z25multi_tensor_apply_kernelI18TensorListMetadataILi4EE17LAMBStage1FunctorIN3c104HalfEfEJfffPiif10adamMode_tfPfS8_S8_S8_EEvlPViT_T0_DpT1_)
        /*0068*/ 	.word	0x00000000


	//----- nvinfo : EIATTR_REGCOUNT
	.align		4
.L_45:
        /*006c*/ 	.byte	0x04, 0x2f
        /*006e*/ 	.short	(.L_47 - .L_46)
	.align		4
.L_46:
        /*0070*/ 	.word	index@(_Z25multi_tensor_apply_kernelI18TensorListMetadataILi4EE17LAMBStage1FunctorIN3c108BFloat16EfEJfffPiif10adamMode_tfPfS8_S8_S8_EEvlPViT_T0_DpT1_)
        /*0074*/ 	.word	0x00000028


	//----- nvinfo : EIATTR_FRAME_SIZE
	.align		4
.L_47:
        /*0078*/ 	.byte	0x04, 0x11
        /*007a*/ 	.short	(.L_49 - .L_48)
	.align		4
.L_48:
        /*007c*/ 	.word	index@($_Z25multi_tensor_apply_kernelI18TensorListMetadataILi4EE17LAMBStage1FunctorIN3c108BFloat16EfEJfffPiif10adamMode_tfPfS8_S8_S8_EEvlPViT_T0_DpT1_$__internal_accurate_pow)
        /*0080*/ 	.word	0x00000000


	//----- nvinfo : EIATTR_FRAME_SIZE
	.align		4
.L_49:
        /*0084*/ 	.byte	0x04, 0x11
        /*0086*/ 	.short	(.L_51 - .L_50)
	.align		4
.L_50:
        /*0088*/ 	.word	index@(_Z25multi_tensor_apply_kernelI18TensorListMetadataILi4EE17LAMBStage1FunctorIN3c108BFloat16EfEJfffPiif10adamMode_tfPfS8_S8_S8_EEvlPViT_T0_DpT1_)
        /*008c*/ 	.word	0x00000000


	//----- nvinfo : EIATTR_REGCOUNT
	.align		4
.L_51:
        /*0090*/ 	.byte	0x04, 0x2f
        /*0092*/ 	.short	(.L_53 - .L_52)
	.align		4
.L_52:
        /*0094*/ 	.word	index@(_Z25multi_tensor_apply_kernelI18TensorListMetadataILi2EE17LAMBStage2FunctorIfLi2EfEJPfS4_S4_fbEEvlPViT_T0_DpT1_)
        /*0098*/ 	.word	0x00000020


	//----- nvinfo : EIATTR_FRAME_SIZE
	.align		4
.L_53:
        /*009c*/ 	.byte	0x04, 0x11
        /*009e*/ 	.short	(.L_55 - .L_54)
	.align		4
.L_54:
        /*00a0*/ 	.word	index@(_Z25multi_tensor_apply_kernelI18TensorListMetadataILi2EE17LAMBStage2FunctorIfLi2EfEJPfS4_S4_fbEEvlPViT_T0_DpT1_)
        /*00a4*/ 	.word	0x00000000


	//----- nvinfo : EIATTR_REGCOUNT
	.align		4
.L_55:
        /*00a8*/ 	.byte	0x04, 0x2f
        /*00aa*/ 	.short	(.L_57 - .L_56)
	.align		4
.L_56:
        /*00ac*/ 	.word	index@(_Z25multi_tensor_apply_kernelI18TensorListMetadataILi2EE17LAMBStage2FunctorIN3c104HalfELi2ES4_EJPfS6_S6_fbEEvlPViT_T0_DpT1_)
        /*00b0*/ 	.word	0x00000020


	//----- nvinfo : EIATTR_FRAME_SIZE
	.align		4
.L_57:
        /*00b4*/ 	.byte	0x04, 0x11
        /*00b6*/ 	.short	(.L_59 - .L_58)
	.align		4
.L_58:
        /*00b8*/ 	.word	index@(_Z25multi_tensor_apply_kernelI18TensorListMetadataILi2EE17LAMBStage2FunctorIN3c104HalfELi2ES4_EJPfS6_S6_fbEEvlPViT_T0_DpT1_)
        /*00bc*/ 	.word	0x00000000


	//----- nvinfo : EIATTR_REGCOUNT
	.align		4
.L_59:
        /*00c0*/ 	.byte	0x04, 0x2f
        /*00c2*/ 	.short	(.L_61 - .L_60)
	.align		4
.L_60:
        /*00c4*/ 	.word	index@(_Z25multi_tensor_apply_kernelI18TensorListMetadataILi3EE17LAMBStage2FunctorIfLi3EfEJPfS4_S4_fbEEvlPViT_T0_DpT1_)
        /*00c8*/ 	.word	0x00000020


	//----- nvinfo : EIATTR_FRAME_SIZE
	.align		4
.L_61:
        /*00cc*/ 	.byte	0x04, 0x11
        /*00ce*/ 	.short	(.L_63 - .L_62)
	.align		4
.L_62:
        /*00d0*/ 	.word	index@(_Z25multi_tensor_apply_kernelI18TensorListMetadataILi3EE17LAMBStage2FunctorIfLi3EfEJPfS4_S4_fbEEvlPViT_T0_DpT1_)
        /*00d4*/ 	.word	0x00000000


	//----- nvinfo : EIATTR_REGCOUNT
	.align		4
.L_63:
        /*00d8*/ 	.byte	0x04, 0x2f
        /*00da*/ 	.short	(.L_65 - .L_64)
	.align		4
.L_64:
        /*00dc*/ 	.word	index@(_Z25multi_tensor_apply_kernelI18TensorListMetadataILi3EE17LAMBStage2FunctorIN3c104HalfELi3EfEJPfS6_S6_fbEEvlPViT_T0_DpT1_)
        /*00e0*/ 	.word	0x00000020


	//----- nvinfo : EIATTR_FRAME_SIZE
	.align		4
.L_65:
        /*00e4*/ 	.byte	0x04, 0x11
        /*00e6*/ 	.short	(.L_67 - .L_66)
	.align		4
.L_66:
        /*00e8*/ 	.word	index@(_Z25multi_tensor_apply_kernelI18TensorListMetadataILi3EE17LAMBStage2FunctorIN3c104HalfELi3EfEJPfS6_S6_fbEEvlPViT_T0_DpT1_)
        /*00ec*/ 	.word	0x00000000


	//----- nvinfo : EIATTR_REGCOUNT
	.align		4
.L_67:
        /*00f0*/ 	.byte	0x04, 0x2f
        /*00f2*/ 	.short	(.L_69 - .L_68)
	.align		4
.L_68:
        /*00f4*/ 	.word	index@(_Z25multi_tensor_apply_kernelI18TensorListMetadataILi3EE17LAMBStage2FunctorIN3c108BFloat16ELi3EfEJPfS6_S6_fbEEvlPViT_T0_DpT1_)
        /*00f8*/ 	.word	0x00000020


	//----- nvinfo : EIATTR_FRAME_SIZE
	.align		4
.L_69:
        /*00fc*/ 	.byte	0x04, 0x11
        /*00fe*/ 	.short	(.L_71 - .L_70)
	.align		4
.L_70:
        /*0100*/ 	.word	index@(_Z25multi_tensor_apply_kernelI18TensorListMetadataILi3EE17LAMBStage2FunctorIN3c108BFloat16ELi3EfEJPfS6_S6_fbEEvlPViT_T0_DpT1_)
        /*0104*/ 	.word	0x00000000


	//----- nvinfo : EIATTR_MIN_STACK_SIZE
	.align		4
.L_71:
        /*0108*/ 	.byte	0x04, 0x12
        /*010a*/ 	.short	(.L_73 - .L_72)
	.align		4
.L_72:
        /*010c*/ 	.word	index@(_Z25multi_tensor_apply_kernelI18TensorListMetadataILi3EE17LAMBStage2FunctorIN3c108BFloat16ELi3EfEJPfS6_S6_fbEEvlPViT_T0_DpT1_)
        /*0110*/ 	.word	0x00000000


	//----- nvinfo : EIATTR_MIN_STACK_SIZE
	.align		4
.L_73:
        /*0114*/ 	.byte	0x04, 0x12
        /*0116*/ 	.short	(.L_75 - .L_74)
	.align		4
.L_74:
        /*0118*/ 	.word	index@(_Z25multi_tensor_apply_kernelI18TensorListMetadataILi3EE17LAMBStage2FunctorIN3c104HalfELi3EfEJPfS6_S6_fbEEvlPViT_T0_DpT1_)
        /*011c*/ 	.word	0x00000000


	//----- nvinfo : EIATTR_MIN_STACK_SIZE
	.align		4
.L_75:
        /*0120*/ 	.byte	0x04, 0x12
        /*0122*/ 	.short	(.L_77 - .L_76)
	.align		4
.L_76:
        /*0124*/ 	.word	index@(_Z25multi_tensor_apply_kernelI18TensorListMetadataILi3EE17LAMBStage2FunctorIfLi3EfEJPfS4_S4_fbEEvlPViT_T0_DpT1_)
        /*0128*/ 	.word	0x00000000


	//----- nvinfo : EIATTR_MIN_STACK_SIZE
	.align		4
.L_77:
        /*012c*/ 	.byte	0x04, 0x12
        /*012e*/ 	.short	(.L_79 - .L_78)
	.align		4
.L_78:
        /*0130*/ 	.word	index@(_Z25multi_tensor_apply_kernelI18TensorListMetadataILi2EE17LAMBStage2FunctorIN3c104HalfELi2ES4_EJPfS6_S6_fbEEvlPViT_T0_DpT1_)
        /*0134*/ 	.word	0x00000000


	//----- nvinfo : EIATTR_MIN_STACK_SIZE
	.align		4
.L_79:
        /*0138*/ 	.byte	0x04, 0x12
        /*013a*/ 	.short	(.L_81 - .L_80)
	.align		4
.L_80:
        /*013c*/ 	.word	index@(_Z25multi_tensor_apply_kernelI18TensorListMetadataILi2EE17LAMBStage2FunctorIfLi2EfEJPfS4_S4_fbEEvlPViT_T0_DpT1_)
        /*0140*/ 	.word	0x00000000


	//----- nvinfo : EIATTR_MIN_STACK_SIZE
	.align		4
.L_81:
        /*0144*/ 	.byte	0x04, 0x12
        /*0146*/ 	.short	(.L_83 - .L_82)
	.align		4
.L_82:
        /*0148*/ 	.word	index@(_Z25multi_tensor_apply_kernelI18TensorListMetadataILi4EE17LAMBStage1FunctorIN3c108BFloat16EfEJfffPiif10adamMode_tfPfS8_S8_S8_EEvlPViT_T0_DpT1_)
        /*014c*/ 	.word	0x00000000


	//----- nvinfo : EIATTR_MIN_STACK_SIZE
	.align		4
.L_83:
        /*0150*/ 	.byte	0x04, 0x12
        /*0152*/ 	.short	(.L_85 - .L_84)
	.align		4
.L_84:
        /*0154*/ 	.word	index@(_Z25multi_tensor_apply_kernelI18TensorListMetadataILi4EE17LAMBStage1FunctorIN3c104HalfEfEJfffPiif10adamMode_tfPfS8_S8_S8_EEvlPViT_T0_DpT1_)
        /*0158*/ 	.word	0x00000000


	//----- nvinfo : EIATTR_MIN_STACK_SIZE
	.align		4
.L_85:
        /*015c*/ 	.byte	0x04, 0x12
        /*015e*/ 	.short	(.L_87 - .L_86)
	.align		4
.L_86:
        /*0160*/ 	.word	index@(_Z25multi_tensor_apply_kernelI18TensorListMetadataILi4EE17LAMBStage1FunctorIN3c104HalfES4_EJfffPiif10adamMode_tfPfS8_S8_S8_EEvlPViT_T0_DpT1_)
        /*0164*/ 	.word	0x00000000


	//----- nvinfo : EIATTR_MIN_STACK_SIZE
	.align		4
.L_87:
        /*0168*/ 	.byte	0x04, 0x12
        /*016a*/ 	.short	(.L_89 - .L_88)
	.align		4
.L_88:
        /*016c*/ 	.word	index@(_Z25multi_tensor_apply_kernelI18TensorListMetadataILi4EE17LAMBStage1FunctorIffEJfffPiif10adamMode_tfPfS6_S6_S6_EEvlPViT_T0_DpT1_)
        /*0170*/ 	.word	0x00000000
.L_89:


//--------------------- .nv.compat                --------------------------
	.section	.nv.compat,"",@"SHT_CUDA_COMPAT_INFO"
	.align	4
        /*0000*/ 	.byte	0x02, 0x09, 0x00, 0x00, 0x02, 0x02, 0x01, 0x00, 0x02, 0x05, 0x05, 0x00, 0x03, 0x07, 0x01, 0x01
        /*0010*/ 	.byte	0x02, 0x03, 0x00, 0x00, 0x02, 0x06, 0x01, 0x00, 0x04, 0x0b, 0x08, 0x00, 0x00, 0x00, 0x00, 0x00
        /*0020*/ 	.byte	0x00, 0x00, 0x00, 0x00


//--------------------- .nv.info._Z25multi_tensor_apply_kernelI18TensorListMetadataILi3EE17LAMBStage2FunctorIN3c108BFloat16ELi3EfEJPfS6_S6_fbEEvlPViT_T0_DpT1_ --------------------------
	.section	.nv.info._Z25multi_tensor_apply_kernelI18TensorListMetadataILi3EE17LAMBStage2FunctorIN3c108BFloat16ELi3EfEJPfS6_S6_fbEEvlPViT_T0_DpT1_,"",@"SHT_CUDA_INFO"
	.sectionflags	@""
	.align	4


	//----- nvinfo : EIATTR_CUDA_API_VERSION
	.align		4
        /*0000*/ 	.byte	0x04, 0x37
        /*0002*/ 	.short	(.L_91 - .L_90)
.L_90:
        /*0004*/ 	.word	0x00000082


	//----- nvinfo : EIATTR_KPARAM_INFO
	.align		4
.L_91:
        /*0008*/ 	.byte	0x04, 0x17
        /*000a*/ 	.short	(.L_93 - .L_92)
.L_92:
        /*000c*/ 	.word	0x00000000
        /*0010*/ 	.short	0x0008
        /*0012*/ 	.short	0x0c7c
        /*0014*/ 	.byte	0x00, 0xf0, 0x05, 0x00


	//----- nvinfo : EIATTR_KPARAM_INFO
	.align		4
.L_93:
        /*0018*/ 	.byte	0x04, 0x17
        /*001a*/ 	.short	(.L_95 - .L_94)
.L_94:
        /*001c*/ 	.word	0x00000000
        /*0020*/ 	.short	0x0007
        /*0022*/ 	.short	0x0c78
        /*0024*/ 	.byte	0x00, 0xf0, 0x11, 0x00


	//----- nvinfo : EIATTR_KPARAM_INFO
	.align		4
.L_95:
        /*0028*/ 	.byte	0x04, 0x17
        /*002a*/ 	.short	(.L_97 - .L_96)
.L_96:
        /*002c*/ 	.word	0x00000000
        /*0030*/ 	.short	0x0006
        /*0032*/ 	.short	0x0c70
        /*0034*/ 	.byte	0x00, 0xf0, 0x21, 0x00


	//----- nvinfo : EIATTR_KPARAM_INFO
	.align		4
.L_97:
        /*0038*/ 	.byte	0x04, 0x17
        /*003a*/ 	.short	(.L_99 - .L_98)
.L_98:
        /*003c*/ 	.word	0x00000000
        /*0040*/ 	.short	0x0005
        /*0042*/ 	.short	0x0c68
        /*0044*/ 	.byte	0x00, 0xf0, 0x21, 0x00


	//----- nvinfo : EIATTR_KPARAM_INFO
	.align		4
.L_99:
        /*0048*/ 	.byte	0x04, 0x17
        /*004a*/ 	.short	(.L_101 - .L_100)
.L_100:
        /*004c*/ 	.word	0x00000000
        /*0050*/ 	.short	0x0004
        /*0052*/ 	.short	0x0c60
        /*0054*/ 	.byte	0x00, 0xf0, 0x21, 0x00


	//----- nvinfo : EIATTR_KPARAM_INFO
	.align		4
.L_101:
        /*0058*/ 	.byte	0x04, 0x17
        /*005a*/ 	.short	(.L_103 - .L_102)
.L_102:
        /*005c*/ 	.word	0x00000000
        /*0060*/ 	.short	0x0003
        /*0062*/ 	.short	0x0c58
        /*0064*/ 	.byte	0x00, 0xf0, 0x05, 0x00


	//----- nvinfo : EIATTR_KPARAM_INFO
	.align		4
.L_103:
        /*0068*/ 	.byte	0x04, 0x17
        /*006a*/ 	.short	(.L_105 - .L_104)
.L_104:
        /*006c*/ 	.word	0x00000000
        /*0070*/ 	.short	0x0002
        /*0072*/ 	.short	0x0010
        /*0074*/ 	.byte	0x00, 0xf0, 0x21, 0x31


	//----- nvinfo : EIATTR_KPARAM_INFO
	.align		4
.L_105:
        /*0078*/ 	.byte	0x04, 0x17
        /*007a*/ 	.short	(.L_107 - .L_106)
.L_106:
        /*007c*/ 	.word	0x00000000
        /*0080*/ 	.short	0x0001
        /*0082*/ 	.short	0x0008
        /*0084*/ 	.byte	0x00, 0xf0, 0x21, 0x00


	//----- nvinfo : EIATTR_KPARAM_INFO
	.align		4
.L_107:
        /*0088*/ 	.byte	0x04, 0x17
        /*008a*/ 	.short	(.L_109 - .L_108)
.L_108:
        /*008c*/ 	.word	0x00000000
        /*0090*/ 	.short	0x0000
        /*0092*/ 	.short	0x0000
        /*0094*/ 	.byte	0x00, 0xf0, 0x21, 0x00


	//----- nvinfo : EIATTR_SPARSE_MMA_MASK
	.align		4
.L_109:
        /*0098*/ 	.byte	0x03, 0x50
        /*009a*/ 	.short	0x0000


	//----- nvinfo : EIATTR_MAXREG_COUNT
	.align		4
        /*009c*/ 	.byte	0x03, 0x1b
        /*009e*/ 	.short	0x00ff


	//----- nvinfo : EIATTR_MERCURY_ISA_VERSION
	.align		4
        /*00a0*/ 	.byte	0x03, 0x5f
        /*00a2*/ 	.short	0x0101


	//----- nvinfo : EIATTR_EXIT_INSTR_OFFSETS
	.align		4
        /*00a4*/ 	.byte	0x04, 0x1c
        /*00a6*/ 	.short	(.L_111 - .L_110)


	//   ....[0]....
.L_110:
        /*00a8*/ 	.word	0x00000050


	//   ....[1]....
        /*00ac*/ 	.word	0x000003c0


	//   ....[2]....
        /*00b0*/ 	.word	0x00000900


	//   ....[3]....
        /*00b4*/ 	.word	0x00000950


	//   ....[4]....
        /*00b8*/ 	.word	0x00000b80


	//----- nvinfo : EIATTR_CRS_STACK_SIZE
	.align		4
.L_111:
        /*00bc*/ 	.byte	0x04, 0x1e
        /*00be*/ 	.short	(.L_113 - .L_112)
.L_112:
        /*00c0*/ 	.word	0x00000000


	//----- nvinfo : EIATTR_CBANK_PARAM_SIZE
	.align		4
.L_113:
        /*00c4*/ 	.byte	0x03, 0x19
        /*00c6*/ 	.short	0x0c7d


	//----- nvinfo : EIATTR_PARAM_CBANK
	.align		4
        /*00c8*/ 	.byte	0x04, 0x0a
        /*00ca*/ 	.short	(.L_115 - .L_114)
	.align		4
.L_114:
        /*00cc*/ 	.word	index@(.nv.constant0._Z25multi_tensor_apply_kernelI18TensorListMetadataILi3EE17LAMBStage2FunctorIN3c108BFloat16ELi3EfEJPfS6_S6_fbEEvlPViT_T0_DpT1_)
        /*00d0*/ 	.short	0x0210
        /*00d2*/ 	.short	0x0c7d


	//----- nvinfo : EIATTR_SW_WAR
	.align		4
.L_115:
        /*00d4*/ 	.byte	0x04, 0x36
        /*00d6*/ 	.short	(.L_117 - .L_116)
.L_116:
        /*00d8*/ 	.word	0x00000008
.L_117:


//--------------------- .nv.info._Z25multi_tensor_apply_kernelI18TensorListMetadataILi3EE17LAMBStage2FunctorIN3c104HalfELi3EfEJPfS6_S6_fbEEvlPViT_T0_DpT1_ --------------------------
	.section	.nv.info._Z25multi_tensor_apply_kernelI18TensorListMetadataILi3EE17LAMBStage2FunctorIN3c104HalfELi3EfEJPfS6_S6_fbEEvlPViT_T0_DpT1_,"",@"SHT_CUDA_INFO"
	.sectionflags	@""
	.align	4


	//----- nvinfo : EIATTR_CUDA_API_VERSION
	.align		4
        /*0000*/ 	.byte	0x04, 0x37
        /*0002*/ 	.short	(.L_119 - .L_118)
.L_118:
        /*0004*/ 	.word	0x00000082


	//----- nvinfo : EIATTR_KPARAM_INFO
	.align		4
.L_119:
        /*0008*/ 	.byte	0x04, 0x17
        /*000a*/ 	.short	(.L_121 - .L_120)
.L_120:
        /*000c*/ 	.word	0x00000000
        /*0010*/ 	.short	0x0008
        /*0012*/ 	.short	0x0c7c
        /*0014*/ 	.byte	0x00, 0xf0, 0x05, 0x00


	//----- nvinfo : EIATTR_KPARAM_INFO
	.align		4
.L_121:
        /*0018*/ 	.byte	0x04, 0x17
        /*001a*/ 	.short	(.L_123 - .L_122)
.L_122:
        /*001c*/ 	.word	0x00000000
        /*0020*/ 	.short	0x0007
        /*0022*/ 	.short	0x0c78
        /*0024*/ 	.byte	0x00, 0xf0, 0x11, 0x00


	//----- nvinfo : EIATTR_KPARAM_INFO
	.align		4
.L_123:
        /*0028*/ 	.byte	0x04, 0x17
        /*002a*/ 	.short	(.L_125 - .L_124)
.L_124:
        /*002c*/ 	.word	0x00000000
        /*0030*/ 	.short	0x0006
        /*0032*/ 	.short	0x0c70
        /*0034*/ 	.byte	0x00, 0xf0, 0x21, 0x00


	//----- nvinfo : EIATTR_KPARAM_INFO
	.align		4
.L_125:
        /*0038*/ 	.byte	0x04, 0x17
        /*003a*/ 	.short	(.L_127 - .L_126)
.L_126:
        /*003c*/ 	.word	0x00000000
        /*0040*/ 	.short	0x0005
        /*0042*/ 	.short	0x0c68
        /*0044*/ 	.byte	0x00, 0xf0, 0x21, 0x00


	//----- nvinfo : EIATTR_KPARAM_INFO
	.align		4
.L_127:
        /*0048*/ 	.byte	0x04, 0x17
        /*004a*/ 	.short	(.L_129 - .L_128)
.L_128:
        /*004c*/ 	.word	0x00000000
        /*0050*/ 	.short	0x0004
        /*0052*/ 	.short	0x0c60
        /*0054*/ 	.byte	0x00, 0xf0, 0x21, 0x00


	//----- nvinfo : EIATTR_KPARAM_INFO
	.align		4
.L_129:
        /*0058*/ 	.byte	0x04, 0x17
        /*005a*/ 	.short	(.L_131 - .L_130)
.L_130:
        /*005c*/ 	.word	0x00000000
        /*0060*/ 	.short	0x0003
        /*0062*/ 	.short	0x0c58
        /*0064*/ 	.byte	0x00, 0xf0, 0x05, 0x00


	//----- nvinfo : EIATTR_KPARAM_INFO
	.align		4
.L_131:
        /*0068*/ 	.byte	0x04, 0x17
        /*006a*/ 	.short	(.L_133 - .L_132)
.L_132:
        /*006c*/ 	.word	0x00000000
        /*0070*/ 	.short	0x0002
        /*0072*/ 	.short	0x0010
        /*0074*/ 	.byte	0x00, 0xf0, 0x21, 0x31


	//----- nvinfo : EIATTR_KPARAM_INFO
	.align		4
.L_133:
        /*0078*/ 	.byte	0x04, 0x17
        /*007a*/ 	.short	(.L_135 - .L_134)
.L_134:
        /*007c*/ 	.word	0x00000000
        /*0080*/ 	.short	0x0001
        /*0082*/ 	.short	0x0008
        /*0084*/ 	.byte	0x00, 0xf0, 0x21, 0x00


	//----- nvinfo : EIATTR_KPARAM_INFO
	.align		4
.L_135:
        /*0088*/ 	.byte	0x04, 0x17
        /*008a*/ 	.short	(.L_137 - .L_136)
.L_136:
        /*008c*/ 	.word	0x00000000
        /*0090*/ 	.short	0x0000
        /*0092*/ 	.short	0x0000
        /*0094*/ 	.byte	0x00, 0xf0, 0x21, 0x00


	//----- nvinfo : EIATTR_SPARSE_MMA_MASK
	.align		4
.L_137:
        /*0098*/ 	.byte	0x03, 0x50
        /*009a*/ 	.short	0x0000


	//----- nvinfo : EIATTR_MAXREG_COUNT
	.align		4
        /*009c*/ 	.byte	0x03, 0x1b
        /*009e*/ 	.short	0x00ff


	//----- nvinfo : EIATTR_MERCURY_ISA_VERSION
	.align		4
        /*00a0*/ 	.byte	0x03, 0x5f
        /*00a2*/ 	.short	0x0101


	//----- nvinfo : EIATTR_EXIT_INSTR_OFFSETS
	.align		4
        /*00a4*/ 	.byte	0x04, 0x1c
        /*00a6*/ 	.short	(.L_139 - .L_138)


	//   ....[0]....
.L_138:
        /*00a8*/ 	.word	0x00000050


	//   ....[1]....
        /*00ac*/ 	.word	0x000003c0


	//   ....[2]....
        /*00b0*/ 	.word	0x00000900


	//   ....[3]....
        /*00b4*/ 	.word	0x00000950


	//   ....[4]....
        /*00b8*/ 	.word	0x00000b80


	//----- nvinfo : EIATTR_CRS_STACK_SIZE
	.align		4
.L_139:
        /*00bc*/ 	.byte	0x04, 0x1e
        /*00be*/ 	.short	(.L_141 - .L_140)
.L_140:
        /*00c0*/ 	.word	0x00000000


	//----- nvinfo : EIATTR_CBANK_PARAM_SIZE
	.align		4
.L_141:
        /*00c4*/ 	.byte	0x03, 0x19
        /*00c6*/ 	.short	0x0c7d


	//----- nvinfo : EIATTR_PARAM_CBANK
	.align		4
        /*00c8*/ 	.byte	0x04, 0x0a
        /*00ca*/ 	.short	(.L_143 - .L_142)
	.align		4
.L_142:
        /*00cc*/ 	.word	index@(.nv.constant0._Z25multi_tensor_apply_kernelI18TensorListMetadataILi3EE17LAMBStage2FunctorIN3c104HalfELi3EfEJPfS6_S6_fbEEvlPViT_T0_DpT1_)
        /*00d0*/ 	.short	0x0210
        /*00d2*/ 	.short	0x0c7d


	//----- nvinfo : EIATTR_SW_WAR
	.align		4
.L_143:
        /*00d4*/ 	.byte	0x04, 0x36
        /*00d6*/ 	.short	(.L_145 - .L_144)
.L_144:
        /*00d8*/ 	.word	0x00000008
.L_145:


//--------------------- .nv.info._Z25multi_tensor_apply_kernelI18TensorListMetadataILi3EE17LAMBStage2FunctorIfLi3EfEJPfS4_S4_fbEEvlPViT_T0_DpT1_ --------------------------
	.section	.nv.info._Z25multi_tensor_apply_kernelI18TensorListMetadataILi3EE17LAMBStage2FunctorIfLi3EfEJPfS4_S4_fbEEvlPViT_T0_DpT1_,"",@"SHT_CUDA_INFO"
	.sectionflags	@""
	.align	4


	//----- nvinfo : EIATTR_CUDA_API_VERSION
	.align		4
        /*0000*/ 	.byte	0x04, 0x37
        /*0002*/ 	.short	(.L_147 - .L_146)
.L_146:
        /*0004*/ 	.word	0x00000082


	//----- nvinfo : EIATTR_KPARAM_INFO
	.align		4
.L_147:
        /*0008*/ 	.byte	0x04, 0x17
        /*000a*/ 	.short	(.L_149 - .L_148)
.L_148:
        /*000c*/ 	.word	0x00000000
        /*0010*/ 	.short	0x0008
        /*0012*/ 	.short	0x0c7c
        /*0014*/ 	.byte	0x00, 0xf0, 0x05, 0x00


	//----- nvinfo : EIATTR_KPARAM_INFO
	.align		4
.L_149:
        /*0018*/ 	.byte	0x04, 0x17
        /*001a*/ 	.short	(.L_151 - .L_150)
.L_150:
        /*001c*/ 	.word	0x00000000
        /*0020*/ 	.short	0x0007
        /*0022*/ 	.short	0x0c78
        /*0024*/ 	.byte	0x00, 0xf0, 0x11, 0x00


	//----- nvinfo : EIATTR_KPARAM_INFO
	.align		4
.L_151:
        /*0028*/ 	.byte	0x04, 0x17
        /*002a*/ 	.short	(.L_153 - .L_152)
.L_152:
        /*002c*/ 	.word	0x00000000
        /*0030*/ 	.short	0x0006
        /*0032*/ 	.short	0x0c70
        /*0034*/ 	.byte	0x00, 0xf0, 0x21, 0x00


	//----- nvinfo : EIATTR_KPARAM_INFO
	.align		4
.L_153:
        /*0038*/ 	.byte	0x04, 0x17
        /*003a*/ 	.short	(.L_155 - .L_154)
.L_154:
        /*003c*/ 	.word	0x00000000
        /*0040*/ 	.short	0x0005
        /*0042*/ 	.short	0x0c68
        /*0044*/ 	.byte	0x00, 0xf0, 0x21, 0x00


	//----- nvinfo : EIATTR_KPARAM_INFO
	.align		4
.L_155:
        /*0048*/ 	.byte	0x04, 0x17
        /*004a*/ 	.short	(.L_157 - .L_156)
.L_156:
        /*004c*/ 	.word	0x00000000
        /*0050*/ 	.short	0x0004
        /*0052*/ 	.short	0x0c60
        /*0054*/ 	.byte	0x00, 0xf0, 0x21, 0x00


	//----- nvinfo : EIATTR_KPARAM_INFO
	.align		4
.L_157:
        /*0058*/ 	.byte	0x04, 0x17
        /*005a*/ 	.short	(.L_159 - .L_158)
.L_158:
        /*005c*/ 	.word	0x00000000
        /*0060*/ 	.short	0x0003
        /*0062*/ 	.short	0x0c58
        /*0064*/ 	.byte	0x00, 0xf0, 0x05, 0x00


	//----- nvinfo : EIATTR_KPARAM_INFO
	.align		4
.L_159:
        /*0068*/ 	.byte	0x04, 0x17
        /*006a*/ 	.short	(.L_161 - .L_160)
.L_160:
        /*006c*/ 	.word	0x00000000
        /*0070*/ 	.short	0x0002
        /*0072*/ 	.short	0x0010
        /*0074*/ 	.byte	0x00, 0xf0, 0x21, 0x31


	//----- nvinfo : EIATTR_KPARAM_INFO
	.align		4
.L_161:
        /*0078*/ 	.byte	0x04, 0x17
        /*007a*/ 	.short	(.L_163 - .L_162)
.L_162:
        /*007c*/ 	.word	0x00000000
        /*0080*/ 	.short	0x0001
        /*0082*/ 	.short	0x0008
        /*0084*/ 	.byte	0x00, 0xf0, 0x21, 0x00


	//----- nvinfo : EIATTR_KPARAM_INFO
	.align		4
.L_163:
        /*0088*/ 	.byte	0x04, 0x17
        /*008a*/ 	.short	(.L_165 - .L_164)
.L_164:
        /*008c*/ 	.word	0x00000000
        /*0090*/ 	.short	0x0000
        /*0092*/ 	.short	0x0000
        /*0094*/ 	.byte	0x00, 0xf0, 0x21, 0x00


	//----- nvinfo : EIATTR_SPARSE_MMA_MASK
	.align		4
.L_165:
        /*0098*/ 	.byte	0x03, 0x50
        /*009a*/ 	.short	0x0000


	//----- nvinfo : EIATTR_MAXREG_COUNT
	.align		4
        /*009c*/ 	.byte	0x03, 0x1b
        /*009e*/ 	.short	0x00ff


	//----- nvinfo : EIATTR_MERCURY_ISA_VERSION
	.align		4
        /*00a0*/ 	.byte	0x03, 0x5f
        /*00a2*/ 	.short	0x0101


	//----- nvinfo : EIATTR_EXIT_INSTR_OFFSETS
	.align		4
        /*00a4*/ 	.byte	0x04, 0x1c
        /*00a6*/ 	.short	(.L_167 - .L_166)


	//   ....[0]....
.L_166:
        /*00a8*/ 	.word	0x00000050


	//   ....[1]....
        /*00ac*/ 	.word	0x000003c0


	//   ....[2]....
        /*00b0*/ 	.word	0x00000860


	//   ....[3]....
        /*00b4*/ 	.word	0x000008b0


	//   ....[4]....
        /*00b8*/ 	.word	0x00000a00


	//----- nvinfo : EIATTR_CRS_STACK_SIZE
	.align		4
.L_167:
        /*00bc*/ 	.byte	0x04, 0x1e
        /*00be*/ 	.short	(.L_169 - .L_168)
.L_168:
        /*00c0*/ 	.word	0x00000000


	//----- nvinfo : EIATTR_CBANK_PARAM_SIZE
	.align		4
.L_169:
        /*00c4*/ 	.byte	0x03, 0x19
        /*00c6*/ 	.short	0x0c7d


	//----- nvinfo : EIATTR_PARAM_CBANK
	.align		4
        /*00c8*/ 	.byte	0x04, 0x0a
        /*00ca*/ 	.short	(.L_171 - .L_170)
	.align		4
.L_170:
        /*00cc*/ 	.word	index@(.nv.constant0._Z25multi_tensor_apply_kernelI18TensorListMetadataILi3EE17LAMBStage2FunctorIfLi3EfEJPfS4_S4_fbEEvlPViT_T0_DpT1_)
        /*00d0*/ 	.short	0x0210
        /*00d2*/ 	.short	0x0c7d


	//----- nvinfo : EIATTR_SW_WAR
	.align		4
.L_171:
        /*00d4*/ 	.byte	0x04, 0x36
        /*00d6*/ 	.short	(.L_173 - .L_172)
.L_172:
        /*00d8*/ 	.word	0x00000008
.L_173:


//--------------------- .nv.info._Z25multi_tensor_apply_kernelI18TensorListMetadataILi2EE17LAMBStage2FunctorIN3c104HalfELi2ES4_EJPfS6_S6_fbEEvlPViT_T0_DpT1_ --------------------------
	.section	.nv.info._Z25multi_tensor_apply_kernelI18TensorListMetadataILi2EE17LAMBStage2FunctorIN3c104HalfELi2ES4_EJPfS6_S6_fbEEvlPViT_T0_DpT1_,"",@"SHT_CUDA_INFO"
	.sectionflags	@""
	.align	4


	//----- nvinfo : EIATTR_CUDA_API_VERSION
	.align		4
        /*0000*/ 	.byte	0x04, 0x37
        /*0002*/ 	.short	(.L_175 - .L_174)
.L_174:
        /*0004*/ 	.word	0x00000082


	//----- nvinfo : EIATTR_KPARAM_INFO
	.align		4
.L_175:
        /*0008*/ 	.byte	0x04, 0x17
        /*000a*/ 	.short	(.L_177 - .L_176)
.L_176:
        /*000c*/ 	.word	0x00000000
        /*0010*/ 	.short	0x0008
        /*0012*/ 	.short	0x0c7c
        /*0014*/ 	.byte	0x00, 0xf0, 0x05, 0x00


	//----- nvinfo : EIATTR_KPARAM_INFO
	.align		4
.L_177:
        /*0018*/ 	.byte	0x04, 0x17
        /*001a*/ 	.short	(.L_179 - .L_178)
.L_178:
        /*001c*/ 	.word	0x00000000
        /*0020*/ 	.short	0x0007
        /*0022*/ 	.short	0x0c78
        /*0024*/ 	.byte	0x00, 0xf0, 0x11, 0x00


	//----- nvinfo : EIATTR_KPARAM_INFO
	.align		4
.L_179:
        /*0028*/ 	.byte	0x04, 0x17
        /*002a*/ 	.short	(.L_181 - .L_180)
.L_180:
        /*002c*/ 	.word	0x00000000
        /*0030*/ 	.short	0x0006
        /*0032*/ 	.short	0x0c70
        /*0034*/ 	.byte	0x00, 0xf0, 0x21, 0x00


	//----- nvinfo : EIATTR_KPARAM_INFO
	.align		4
.L_181:
        /*0038*/ 	.byte	0x04, 0x17
        /*003a*/ 	.short	(.L_183 - .L_182)
.L_182:
        /*003c*/ 	.word	0x00000000
        /*0040*/ 	.short	0x0005
        /*0042*/ 	.short	0x0c68
        /*0044*/ 	.byte	0x00, 0xf0, 0x21, 0x00


	//----- nvinfo : EIATTR_KPARAM_INFO
	.align		4
.L_183:
        /*0048*/ 	.byte	0x04, 0x17
        /*004a*/ 	.short	(.L_185 - .L_184)
.L_184:
        /*004c*/ 	.word	0x00000000
        /*0050*/ 	.short	0x0004
        /*0052*/ 	.short	0x0c60
        /*0054*/ 	.byte	0x00, 0xf0, 0x21, 0x00


	//----- nvinfo : EIATTR_KPARAM_INFO
	.align		4
.L_185:
        /*0058*/ 	.byte	0x04, 0x17
        /*005a*/ 	.short	(.L_187 - .L_186)
.L_186:
        /*005c*/ 	.word	0x00000000
        /*0060*/ 	.short	0x0003
        /*0062*/ 	.short	0x0c58
        /*0064*/ 	.byte	0x00, 0xf0, 0x05, 0x00


	//----- nvinfo : EIATTR_KPARAM_INFO
	.align		4
.L_187:
        /*0068*/ 	.byte	0x04, 0x17
        /*006a*/ 	.short	(.L_189 - .L_188)
.L_188:
        /*006c*/ 	.word	0x00000000
        /*0070*/ 	.short	0x0002
        /*0072*/ 	.short	0x0010
        /*0074*/ 	.byte	0x00, 0xf0, 0x21, 0x31


	//----- nvinfo : EIATTR_KPARAM_INFO
	.align		4
.L_189:
        /*0078*/ 	.byte	0x04, 0x17
        /*007a*/ 	.short	(.L_191 - .L_190)
.L_190:
        /*007c*/ 	.word	0x00000000
        /*0080*/ 	.short	0x0001
        /*0082*/ 	.short	0x0008
        /*0084*/ 	.byte	0x00, 0xf0, 0x21, 0x00


	//----- nvinfo : EIATTR_KPARAM_INFO
	.align		4
.L_191:
        /*0088*/ 	.byte	0x04, 0x17
        /*008a*/ 	.short	(.L_193 - .L_192)
.L_192:
        /*008c*/ 	.word	0x00000000
        /*0090*/ 	.short	0x0000
        /*0092*/ 	.short	0x0000
        /*0094*/ 	.byte	0x00, 0xf0, 0x21, 0x00


	//----- nvinfo : EIATTR_SPARSE_MMA_MASK
	.align		4
.L_193:
        /*0098*/ 	.byte	0x03, 0x50
        /*009a*/ 	.short	0x0000


	//----- nvinfo : EIATTR_MAXREG_COUNT
	.align		4
        /*009c*/ 	.byte	0x03, 0x1b
        /*009e*/ 	.short	0x00ff


	//----- nvinfo : EIATTR_MERCURY_ISA_VERSION
	.align		4
        /*00a0*/ 	.byte	0x03, 0x5f
        /*00a2*/ 	.short	0x0101


	//----- nvinfo : EIATTR_EXIT_INSTR_OFFSETS
	.align		4
        /*00a4*/ 	.byte	0x04, 0x1c
        /*00a6*/ 	.short	(.L_195 - .L_194)


	//   ....[0]....
.L_194:
        /*00a8*/ 	.word	0x00000050


	//   ....[1]....
        /*00ac*/ 	.word	0x00000310


	//   ....[2]....
        /*00b0*/ 	.word	0x000006b0


	//   ....[3]....
        /*00b4*/ 	.word	0x00000700


	//   ....[4]....
        /*00b8*/ 	.word	0x00000940


	//----- nvinfo : EIATTR_CRS_STACK_SIZE
	.align		4
.L_195:
        /*00bc*/ 	.byte	0x04, 0x1e
        /*00be*/ 	.short	(.L_197 - .L_196)
.L_196:
        /*00c0*/ 	.word	0x00000000


	//----- nvinfo : EIATTR_CBANK_PARAM_SIZE
	.align		4
.L_197:
        /*00c4*/ 	.byte	0x03, 0x19
        /*00c6*/ 	.short	0x0c7d


	//----- nvinfo : EIATTR_PARAM_CBANK
	.align		4
        /*00c8*/ 	.byte	0x04, 0x0a
        /*00ca*/ 	.short	(.L_199 - .L_198)
	.align		4
.L_198:
        /*00cc*/ 	.word	index@(.nv.constant0._Z25multi_tensor_apply_kernelI18TensorListMetadataILi2EE17LAMBStage2FunctorIN3c104HalfELi2ES4_EJPfS6_S6_fbEEvlPViT_T0_DpT1_)
        /*00d0*/ 	.short	0x0210
        /*00d2*/ 	.short	0x0c7d


	//----- nvinfo : EIATTR_SW_WAR
	.align		4
.L_199:
        /*00d4*/ 	.byte	0x04, 0x36
        /*00d6*/ 	.short	(.L_201 - .L_200)
.L_200:
        /*00d8*/ 	.word	0x00000008
.L_201:


//--------------------- .nv.info._Z25multi_tensor_apply_kernelI18TensorListMetadataILi2EE17LAMBStage2FunctorIfLi2EfEJPfS4_S4_fbEEvlPViT_T0_DpT1_ --------------------------
	.section	.nv.info._Z25multi_tensor_apply_kernelI18TensorListMetadataILi2EE17LAMBStage2FunctorIfLi2EfEJPfS4_S4_fbEEvlPViT_T0_DpT1_,"",@"SHT_CUDA_INFO"
	.sectionflags	@""
	.align	4


	//----- nvinfo : EIATTR_CUDA_API_VERSION
	.align		4
        /*0000*/ 	.byte	0x04, 0x37
        /*0002*/ 	.short	(.L_203 - .L_202)
.L_202:
        /*0004*/ 	.word	0x00000082


	//----- nvinfo : EIATTR_KPARAM_INFO
	.align		4
.L_203:
        /*0008*/ 	.byte	0x04, 0x17
        /*000a*/ 	.short	(.L_205 - .L_204)
.L_204:
        /*000c*/ 	.word	0x00000000
        /*0010*/ 	.short	0x0008
        /*0012*/ 	.short	0x0c7c
        /*0014*/ 	.byte	0x00, 0xf0, 0x05, 0x00


	//----- nvinfo : EIATTR_KPARAM_INFO
	.align		4
.L_205:
        /*0018*/ 	.byte	0x04, 0x17
        /*001a*/ 	.short	(.L_207 - .L_206)
.L_206:
        /*001c*/ 	.word	0x00000000
        /*0020*/ 	.short	0x0007
        /*0022*/ 	.short	0x0c78
        /*0024*/ 	.byte	0x00, 0xf0, 0x11, 0x00


	//----- nvinfo : EIATTR_KPARAM_INFO
	.align		4
.L_207:
        /*0028*/ 	.byte	0x04, 0x17
        /*002a*/ 	.short	(.L_209 - .L_208)
.L_208:
        /*002c*/ 	.word	0x00000000
        /*0030*/ 	.short	0x0006
        /*0032*/ 	.short	0x0c70
        /*0034*/ 	.byte	0x00, 0xf0, 0x21, 0x00


	//----- nvinfo : EIATTR_KPARAM_INFO
	.align		4
.L_209:
        /*0038*/ 	.byte	0x04, 0x17
        /*003a*/ 	.short	(.L_211 - .L_210)
.L_210:
        /*003c*/ 	.word	0x00000000
        /*0040*/ 	.short	0x0005
        /*0042*/ 	.short	0x0c68
        /*0044*/ 	.byte	0x00, 0xf0, 0x21, 0x00


	//----- nvinfo : EIATTR_KPARAM_INFO
	.align		4
.L_211:
        /*0048*/ 	.byte	0x04, 0x17
        /*004a*/ 	.short	(.L_213 - .L_212)
.L_212:
        /*004c*/ 	.word	0x00000000
        /*0050*/ 	.short	0x0004
        /*0052*/ 	.short	0x0c60
        /*0054*/ 	.byte	0x00, 0xf0, 0x21, 0x00


	//----- nvinfo : EIATTR_KPARAM_INFO
	.align		4
.L_213:
        /*0058*/ 	.byte	0x04, 0x17
        /*005a*/ 	.short	(.L_215 - .L_214)
.L_214:
        /*005c*/ 	.word	0x00000000
        /*0060*/ 	.short	0x0003
        /*0062*/ 	.short	0x0c58
        /*0064*/ 	.byte	0x00, 0xf0, 0x05, 0x00


	//----- nvinfo : EIATTR_KPARAM_INFO
	.align		4
.L_215:
        /*0068*/ 	.byte	0x04, 0x17
        /*006a*/ 	.short	(.L_217 - .L_216)
.L_216:
        /*006c*/ 	.word	0x00000000
        /*0070*/ 	.short	0x0002
        /*0072*/ 	.short	0x0010
        /*0074*/ 	.byte	0x00, 0xf0, 0x21, 0x31


	//----- nvinfo : EIATTR_KPARAM_INFO
	.align		4
.L_217:
        /*0078*/ 	.byte	0x04, 0x17
        /*007a*/ 	.short	(.L_219 - .L_218)
.L_218:
        /*007c*/ 	.word	0x00000000
        /*0080*/ 	.short	0x0001
        /*0082*/ 	.short	0x0008
        /*0084*/ 	.byte	0x00, 0xf0, 0x21, 0x00


	//----- nvinfo : EIATTR_KPARAM_INFO
	.align		4
.L_219:
        /*0088*/ 	.byte	0x04, 0x17
        /*008a*/ 	.short	(.L_221 - .L_220)
.L_220:
        /*008c*/ 	.word	0x00000000
        /*0090*/ 	.short	0x0000
        /*0092*/ 	.short	0x0000
        /*0094*/ 	.byte	0x00, 0xf0, 0x21, 0x00


	//----- nvinfo : EIATTR_SPARSE_MMA_MASK
	.align		4
.L_221:
        /*0098*/ 	.byte	0x03, 0x50
        /*009a*/ 	.short	0x0000


	//----- nvinfo : EIATTR_MAXREG_COUNT
	.align		4
        /*009c*/ 	.byte	0x03, 0x1b
        /*009e*/ 	.short	0x00ff


	//----- nvinfo : EIATTR_MERCURY_ISA_VERSION
	.align		4
        /*00a0*/ 	.byte	0x03, 0x5f
        /*00a2*/ 	.short	0x0101


	//----- nvinfo : EIATTR_EXIT_INSTR_OFFSETS
	.align		4
        /*00a4*/ 	.byte	0x04, 0x1c
        /*00a6*/ 	.short	(.L_223 - .L_222)


	//   ....[0]....
.L_222:
        /*00a8*/ 	.word	0x00000050


	//   ....[1]....
        /*00ac*/ 	.word	0x00000310


	//   ....[2]....
        /*00b0*/ 	.word	0x000005e0


	//   ....[3]....
        /*00b4*/ 	.word	0x00000630


	//   ....[4]....
        /*00b8*/ 	.word	0x00000730


	//----- nvinfo : EIATTR_CRS_STACK_SIZE
	.align		4
.L_223:
        /*00bc*/ 	.byte	0x04, 0x1e
        /*00be*/ 	.short	(.L_225 - .L_224)
.L_224:
        /*00c0*/ 	.word	0x00000000


	//----- nvinfo : EIATTR_CBANK_PARAM_SIZE
	.align		4
.L_225:
        /*00c4*/ 	.byte	0x03, 0x19
        /*00c6*/ 	.short	0x0c7d


	//----- nvinfo : EIATTR_PARAM_CBANK
	.align		4
        /*00c8*/ 	.byte	0x04, 0x0a
        /*00ca*/ 	.short	(.L_227 - .L_226)
	.align		4
.L_226:
        /*00cc*/ 	.word	index@(.nv.constant0._Z25multi_tensor_apply_kernelI18TensorListMetadataILi2EE17LAMBStage2FunctorIfLi2EfEJPfS4_S4_fbEEvlPViT_T0_DpT1_)
        /*00d0*/ 	.short	0x0210
        /*00d2*/ 	.short	0x0c7d


	//----- nvinfo : EIATTR_SW_WAR
	.align		4
.L_227:
        /*00d4*/ 	.byte	0x04, 0x36
        /*00d6*/ 	.short	(.L_229 - .L_228)
.L_228:
        /*00d8*/ 	.word	0x00000008
.L_229:


//--------------------- .nv.info._Z25multi_tensor_apply_kernelI18TensorListMetadataILi4EE17LAMBStage1FunctorIN3c108BFloat16EfEJfffPiif10adamMode_tfPfS8_S8_S8_EEvlPViT_T0_DpT1_ --------------------------
	.section	.nv.info._Z25multi_tensor_apply_kernelI18TensorListMetadataILi4EE17LAMBStage1FunctorIN3c108BFloat16EfEJfffPiif10adamMode_tfPfS8_S8_S8_EEvlPViT_T0_DpT1_,"",@"SHT_CUDA_INFO"
	.sectionflags	@""
	.align	4


	//----- nvinfo : EIATTR_CUDA_API_VERSION
	.align		4
        /*0000*/ 	.byte	0x04, 0x37
        /*0002*/ 	.short	(.L_231 - .L_230)
.L_230:
        /*0004*/ 	.word	0x00000082


	//----- nvinfo : EIATTR_KPARAM_INFO
	.align		4
.L_231:
        /*0008*/ 	.byte	0x04, 0x17
        /*000a*/ 	.short	(.L_233 - .L_232)
.L_232:
        /*000c*/ 	.word	0x00000000
        /*0010*/ 	.short	0x000f
        /*0012*/ 	.short	0x0c38
        /*0014*/ 	.byte	0x00, 0xf0, 0x21, 0x00


	//----- nvinfo : EIATTR_KPARAM_INFO
	.align		4
.L_233:
        /*0018*/ 	.byte	0x04, 0x17
        /*001a*/ 	.short	(.L_235 - .L_234)
.L_234:
        /*001c*/ 	.word	0x00000000
        /*0020*/ 	.short	0x000e
        /*0022*/ 	.short	0x0c30
        /*0024*/ 	.byte	0x00, 0xf0, 0x21, 0x00


	//----- nvinfo : EIATTR_KPARAM_INFO
	.align		4
.L_235:
        /*0028*/ 	.byte	0x04, 0x17
        /*002a*/ 	.short	(.L_237 - .L_236)
.L_236:
        /*002c*/ 	.word	0x00000000
        /*0030*/ 	.short	0x000d
        /*0032*/ 	.short	0x0c28
        /*0034*/ 	.byte	0x00, 0xf0, 0x21, 0x00


	//----- nvinfo : EIATTR_KPARAM_INFO
	.align		4
.L_237:
        /*0038*/ 	.byte	0x04, 0x17
        /*003a*/ 	.short	(.L_239 - .L_238)
.L_238:
        /*003c*/ 	.word	0x00000000
        /*0040*/ 	.short	0x000c
        /*0042*/ 	.short	0x0c20
        /*0044*/ 	.byte	0x00, 0xf0, 0x21, 0x00


	//----- nvinfo : EIATTR_KPARAM_INFO
	.align		4
.L_239:
        /*0048*/ 	.byte	0x04, 0x17
        /*004a*/ 	.short	(.L_241 - .L_240)
.L_240:
        /*004c*/ 	.word	0x00000000
        /*0050*/ 	.short	0x000b
        /*0052*/ 	.short	0x0c1c
        /*0054*/ 	.byte	0x00, 0xf0, 0x11, 0x00


	//----- nvinfo : EIATTR_KPARAM_INFO
	.align		4
.L_241:
        /*0058*/ 	.byte	0x04, 0x17
        /*005a*/ 	.short	(.L_243 - .L_242)
.L_242:
        /*005c*/ 	.word	0x00000000
        /*0060*/ 	.short	0x000a
        /*0062*/ 	.short	0x0c18
        /*0064*/ 	.byte	0x00, 0xf0, 0x11, 0x00


	//----- nvinfo : EIATTR_KPARAM_INFO
	.align		4
.L_243:
        /*0068*/ 	.byte	0x04, 0x17
        /*006a*/ 	.short	(.L_245 - .L_244)
.L_244:
        /*006c*/ 	.word	0x00000000
        /*0070*/ 	.short	0x0009
        /*0072*/ 	.short	0x0c14
        /*0074*/ 	.byte	0x00, 0xf0, 0x11, 0x00


	//----- nvinfo : EIATTR_KPARAM_INFO
	.align		4
.L_245:
        /*0078*/ 	.byte	0x04, 0x17
        /*007a*/ 	.short	(.L_247 - .L_246)
.L_246:
        /*007c*/ 	.word	0x00000000
        /*0080*/ 	.short	0x0008
        /*0082*/ 	.short	0x0c10
        /*0084*/ 	.byte	0x00, 0xf0, 0x11, 0x00


	//----- nvinfo : EIATTR_KPARAM_INFO
	.align		4
.L_247:
        /*0088*/ 	.byte	0x04, 0x17
        /*008a*/ 	.short	(.L_249 - .L_248)
.L_248:
        /*008c*/ 	.word	0x00000000
        /*0090*/ 	.short	0x0007
        /*0092*/ 	.short	0x0c08
        /*0094*/ 	.byte	0x00, 0xf0, 0x21, 0x00


	//----- nvinfo : EIATTR_KPARAM_INFO
	.align		4
.L_249:
        /*0098*/ 	.byte	0x04, 0x17
        /*009a*/ 	.short	(.L_251 - .L_250)
.L_250:
        /*009c*/ 	.word	0x00000000
        /*00a0*/ 	.short	0x0006
        /*00a2*/ 	.short	0x0c04
        /*00a4*/ 	.byte	0x00, 0xf0, 0x11, 0x00


	//----- nvinfo : EIATTR_KPARAM_INFO
	.align		4
.L_251:
        /*00a8*/ 	.byte	0x04, 0x17
        /*00aa*/ 	.short	(.L_253 - .L_252)
.L_252:
        /*00ac*/ 	.word	0x00000000
        /*00b0*/ 	.short	0x0005
        /*00b2*/ 	.short	0x0c00
        /*00b4*/ 	.byte	0x00, 0xf0, 0x11, 0x00


	//----- nvinfo : EIATTR_KPARAM_INFO
	.align		4
.L_253:
        /*00b8*/ 	.byte	0x04, 0x17
        /*00ba*/ 	.short	(.L_255 - .L_254)
.L_254:
        /*00bc*/ 	.word	0x00000000
        /*00c0*/ 	.short	0x0004
        /*00c2*/ 	.short	0x0bfc
        /*00c4*/ 	.byte	0x00, 0xf0, 0x11, 0x00


	//----- nvinfo : EIATTR_KPARAM_INFO
	.align		4
.L_255:
        /*00c8*/ 	.byte	0x04, 0x17
        /*00ca*/ 	.short	(.L_257 - .L_256)
.L_256:
        /*00cc*/ 	.word	0x00000000
        /*00d0*/ 	.short	0x0003
        /*00d2*/ 	.short	0x0bf8
        /*00d4*/ 	.byte	0x00, 0xf0, 0x05, 0x00


	//----- nvinfo : EIATTR_KPARAM_INFO
	.align		4
.L_257:
        /*00d8*/ 	.byte	0x04, 0x17
        /*00da*/ 	.short	(.L_259 - .L_258)
.L_258:
        /*00dc*/ 	.word	0x00000000
        /*00e0*/ 	.short	0x0002
        /*00e2*/ 	.short	0x0010
        /*00e4*/ 	.byte	0x00, 0xf0, 0xa1, 0x2f


	//----- nvinfo : EIATTR_KPARAM_INFO
	.align		4
.L_259:
        /*00e8*/ 	.byte	0x04, 0x17
        /*00ea*/ 	.short	(.L_261 - .L_260)
.L_260:
        /*00ec*/ 	.word	0x00000000
        /*00f0*/ 	.short	0x0001
        /*00f2*/ 	.short	0x0008
        /*00f4*/ 	.byte	0x00, 0xf0, 0x21, 0x00


	//----- nvinfo : EIATTR_KPARAM_INFO
	.align		4
.L_261:
        /*00f8*/ 	.byte	0x04, 0x17
        /*00fa*/ 	.short	(.L_263 - .L_262)
.L_262:
        /*00fc*/ 	.word	0x00000000
        /*0100*/ 	.short	0x0000
        /*0102*/ 	.short	0x0000
        /*0104*/ 	.byte	0x00, 0xf0, 0x21, 0x00


	//----- nvinfo : EIATTR_SPARSE_MMA_MASK
	.align		4
.L_263:
        /*0108*/ 	.byte	0x03, 0x50
        /*010a*/ 	.short	0x0000


	//----- nvinfo : EIATTR_MAXREG_COUNT
	.align		4
        /*010c*/ 	.byte	0x03, 0x1b
        /*010e*/ 	.short	0x00ff


	//----- nvinfo : EIATTR_MERCURY_ISA_VERSION
	.align		4
        /*0110*/ 	.byte	0x03, 0x5f
        /*0112*/ 	.short	0x0101


	//----- nvinfo : EIATTR_EXIT_INSTR_OFFSETS
	.align		4
        /*0114*/ 	.byte	0x04, 0x1c
        /*0116*/ 	.short	(.L_265 - .L_264)


	//   ....[0]....
.L_264:
        /*0118*/ 	.word	0x00000050


	//   ....[1]....
        /*011c*/ 	.word	0x00000d10


	//   ....[2]....
        /*0120*/ 	.word	0x00002050


	//   ....[3]....
        /*0124*/ 	.word	0x000020a0


	//   ....[4]....
        /*0128*/ 	.word	0x00002b70


	//----- nvinfo : EIATTR_CRS_STACK_SIZE
	.align		4
.L_265:
        /*012c*/ 	.byte	0x04, 0x1e
        /*012e*/ 	.short	(.L_267 - .L_266)
.L_266:
        /*0130*/ 	.word	0x00000000


	//----- nvinfo : EIATTR_CBANK_PARAM_SIZE
	.align		4
.L_267:
        /*0134*/ 	.byte	0x03, 0x19
        /*0136*/ 	.short	0x0c40


	//----- nvinfo : EIATTR_PARAM_CBANK
	.align		4
        /*0138*/ 	.byte	0x04, 0x0a
        /*013a*/ 	.short	(.L_269 - .L_268)
	.align		4
.L_268:
        /*013c*/ 	.word	index@(.nv.constant0._Z25multi_tensor_apply_kernelI18TensorListMetadataILi4EE17LAMBStage1FunctorIN3c108BFloat16EfEJfffPiif10adamMode_tfPfS8_S8_S8_EEvlPViT_T0_DpT1_)
        /*0140*/ 	.short	0x0210
        /*0142*/ 	.short	0x0c40


	//----- nvinfo : EIATTR_SW_WAR
	.align		4
.L_269:
        /*0144*/ 	.byte	0x04, 0x36
        /*0146*/ 	.short	(.L_271 - .L_270)
.L_270:
        /*0148*/ 	.word	0x00000008
.L_271:


//--------------------- .nv.info._Z25multi_tensor_apply_kernelI18TensorListMetadataILi4EE17LAMBStage1FunctorIN3c104HalfEfEJfffPiif10adamMode_tfPfS8_S8_S8_EEvlPViT_T0_DpT1_ --------------------------
	.section	.nv.info._Z25multi_tensor_apply_kernelI18TensorListMetadataILi4EE17LAMBStage1FunctorIN3c104HalfEfEJfffPiif10adamMode_tfPfS8_S8_S8_EEvlPViT_T0_DpT1_,"",@"SHT_CUDA_INFO"
	.sectionflags	@""
	.align	4


	//----- nvinfo : EIATTR_CUDA_API_VERSION
	.align		4
        /*0000*/ 	.byte	0x04, 0x37
        /*0002*/ 	.short	(.L_273 - .L_272)
.L_272:
        /*0004*/ 	.word	0x00000082


	//----- nvinfo : EIATTR_KPARAM_INFO
	.align		4
.L_273:
        /*0008*/ 	.byte	0x04, 0x17
        /*000a*/ 	.short	(.L_275 - .L_274)
.L_274:
        /*000c*/ 	.word	0x00000000
        /*0010*/ 	.short	0x000f
        /*0012*/ 	.short	0x0c38
        /*0014*/ 	.byte	0x00, 0xf0, 0x21, 0x00


	//----- nvinfo : EIATTR_KPARAM_INFO
	.align		4
.L_275:
        /*0018*/ 	.byte	0x04, 0x17
        /*001a*/ 	.short	(.L_277 - .L_276)
.L_276:
        /*001c*/ 	.word	0x00000000
        /*0020*/ 	.short	0x000e
        /*0022*/ 	.short	0x0c30
        /*0024*/ 	.byte	0x00, 0xf0, 0x21, 0x00


	//----- nvinfo : EIATTR_KPARAM_INFO
	.align		4
.L_277:
        /*0028*/ 	.byte	0x04, 0x17
        /*002a*/ 	.short	(.L_279 - .L_278)
.L_278:
        /*002c*/ 	.word	0x00000000
        /*0030*/ 	.short	0x000d
        /*0032*/ 	.short	0x0c28
        /*0034*/ 	.byte	0x00, 0xf0, 0x21, 0x00


	//----- nvinfo : EIATTR_KPARAM_INFO
	.align		4
.L_279:
        /*0038*/ 	.byte	0x04, 0x17
        /*003a*/ 	.short	(.L_281 - .L_280)
.L_280:
        /*003c*/ 	.word	0x00000000
        /*0040*/ 	.short	0x000c
        /*0042*/ 	.short	0x0c20
        /*0044*/ 	.byte	0x00, 0xf0, 0x21, 0x00


	//----- nvinfo : EIATTR_KPARAM_INFO
	.align		4
.L_281:
        /*0048*/ 	.byte	0x04, 0x17
        /*004a*/ 	.short	(.L_283 - .L_282)
.L_282:
        /*004c*/ 	.word	0x00000000
        /*0050*/ 	.short	0x000b
        /*0052*/ 	.short	0x0c1c
        /*0054*/ 	.byte	0x00, 0xf0, 0x11, 0x00


	//----- nvinfo : EIATTR_KPARAM_INFO
	.align		4
.L_283:
        /*0058*/ 	.byte	0x04, 0x17
        /*005a*/ 	.short	(.L_285 - .L_284)
.L_284:
        /*005c*/ 	.word	0x00000000
        /*0060*/ 	.short	0x000a
        /*0062*/ 	.short	0x0c18
        /*0064*/ 	.byte	0x00, 0xf0, 0x11, 0x00


	//----- nvinfo : EIATTR_KPARAM_INFO
	.align		4
.L_285:
        /*0068*/ 	.byte	0x04, 0x17
        /*006a*/ 	.short	(.L_287 - .L_286)
.L_286:
        /*006c*/ 	.word	0x00000000
        /*0070*/ 	.short	0x0009
        /*0072*/ 	.short	0x0c14
        /*0074*/ 	.byte	0x00, 0xf0, 0x11, 0x00


	//----- nvinfo : EIATTR_KPARAM_INFO
	.align		4
.L_287:
        /*0078*/ 	.byte	0x04, 0x17
        /*007a*/ 	.short	(.L_289 - .L_288)
.L_288:
        /*007c*/ 	.word	0x00000000
        /*0080*/ 	.short	0x0008
        /*0082*/ 	.short	0x0c10
        /*0084*/ 	.byte	0x00, 0xf0, 0x11, 0x00


	//----- nvinfo : EIATTR_KPARAM_INFO
	.align		4
.L_289:
        /*0088*/ 	.byte	0x04, 0x17
        /*008a*/ 	.short	(.L_291 - .L_290)
.L_290:
        /*008c*/ 	.word	0x00000000
        /*0090*/ 	.short	0x0007
        /*0092*/ 	.short	0x0c08
        /*0094*/ 	.byte	0x00, 0xf0, 0x21, 0x00


	//----- nvinfo : EIATTR_KPARAM_INFO
	.align		4
.L_291:
        /*0098*/ 	.byte	0x04, 0x17
        /*009a*/ 	.short	(.L_293 - .L_292)
.L_292:
        /*009c*/ 	.word	0x00000000
        /*00a0*/ 	.short	0x0006
        /*00a2*/ 	.short	0x0c04
        /*00a4*/ 	.byte	0x00, 0xf0, 0x11, 0x00


	//----- nvinfo : EIATTR_KPARAM_INFO
	.align		4
.L_293:
        /*00a8*/ 	.byte	0x04, 0x17
        /*00aa*/ 	.short	(.L_295 - .L_294)
.L_294:
        /*00ac*/ 	.word	0x00000000
        /*00b0*/ 	.short	0x0005
        /*00b2*/ 	.short	0x0c00
        /*00b4*/ 	.byte	0x00, 0xf0, 0x11, 0x00


	//----- nvinfo : EIATTR_KPARAM_INFO
	.align		4
.L_295:
        /*00b8*/ 	.byte	0x04, 0x17
        /*00ba*/ 	.short	(.L_297 - .L_296)
.L_296:
        /*00bc*/ 	.word	0x00000000
        /*00c0*/ 	.short	0x0004
        /*00c2*/ 	.short	0x0bfc
        /*00c4*/ 	.byte	0x00, 0xf0, 0x11, 0x00


	//----- nvinfo : EIATTR_KPARAM_INFO
	.align		4
.L_297:
        /*00c8*/ 	.byte	0x04, 0x17
        /*00ca*/ 	.short	(.L_299 - .L_298)
.L_298:
        /*00cc*/ 	.word	0x00000000
        /*00d0*/ 	.short	0x0003
        /*00d2*/ 	.short	0x0bf8
        /*00d4*/ 	.byte	0x00, 0xf0, 0x05, 0x00


	//----- nvinfo : EIATTR_KPARAM_INFO
	.align		4
.L_299:
        /*00d8*/ 	.byte	0x04, 0x17
        /*00da*/ 	.short	(.L_301 - .L_300)
.L_300:
        /*00dc*/ 	.word	0x00000000
        /*00e0*/ 	.short	0x0002
        /*00e2*/ 	.short	0x0010
        /*00e4*/ 	.byte	0x00, 0xf0, 0xa1, 0x2f


	//----- nvinfo : EIATTR_KPARAM_INFO
	.align		4
.L_301:
        /*00e8*/ 	.byte	0x04, 0x17
        /*00ea*/ 	.short	(.L_303 - .L_302)
.L_302:
        /*00ec*/ 	.word	0x00000000
        /*00f0*/ 	.short	0x0001
        /*00f2*/ 	.short	0x0008
        /*00f4*/ 	.byte	0x00, 0xf0, 0x21, 0x00


	//----- nvinfo : EIATTR_KPARAM_INFO
	.align		4
.L_303:
        /*00f8*/ 	.byte	0x04, 0x17
        /*00fa*/ 	.short	(.L_305 - .L_304)
.L_304:
        /*00fc*/ 	.word	0x00000000
        /*0100*/ 	.short	0x0000
        /*0102*/ 	.short	0x0000
        /*0104*/ 	.byte	0x00, 0xf0, 0x21, 0x00


	//----- nvinfo : EIATTR_SPARSE_MMA_MASK
	.align		4
.L_305:
        /*0108*/ 	.byte	0x03, 0x50
        /*010a*/ 	.short	0x0000


	//----- nvinfo : EIATTR_MAXREG_COUNT
	.align		4
        /*010c*/ 	.byte	0x03, 0x1b
        /*010e*/ 	.short	0x00ff


	//----- nvinfo : EIATTR_MERCURY_ISA_VERSION
	.align		4
        /*0110*/ 	.byte	0x03, 0x5f
        /*0112*/ 	.short	0x0101


	//----- nvinfo : EIATTR_EXIT_INSTR_OFFSETS
	.align		4
        /*0114*/ 	.byte	0x04, 0x1c
        /*0116*/ 	.short	(.L_307 - .L_306)


	//   ....[0]....
.L_306:
        /*0118*/ 	.word	0x00000050


	//   ....[1]....
        /*011c*/ 	.word	0x00000d10


	//   ....[2]....
        /*0120*/ 	.word	0x00002050


	//   ....[3]....
        /*0124*/ 	.word	0x000020a0


	//   ....[4]....
        /*0128*/ 	.word	0x00002b70


	//----- nvinfo : EIATTR_CRS_STACK_SIZE
	.align		4
.L_307:
        /*012c*/ 	.byte	0x04, 0x1e
        /*012e*/ 	.short	(.L_309 - .L_308)
.L_308:
        /*0130*/ 	.word	0x00000000


	//----- nvinfo : EIATTR_CBANK_PARAM_SIZE
	.align		4
.L_309:
        /*0134*/ 	.byte	0x03, 0x19
        /*0136*/ 	.short	0x0c40


	//----- nvinfo : EIATTR_PARAM_CBANK
	.align		4
        /*0138*/ 	.byte	0x04, 0x0a
        /*013a*/ 	.short	(.L_311 - .L_310)
	.align		4
.L_310:
        /*013c*/ 	.word	index@(.nv.constant0._Z25multi_tensor_apply_kernelI18TensorListMetadataILi4EE17LAMBStage1FunctorIN3c104HalfEfEJfffPiif10adamMode_tfPfS8_S8_S8_EEvlPViT_T0_DpT1_)
        /*0140*/ 	.short	0x0210
        /*0142*/ 	.short	0x0c40


	//----- nvinfo : EIATTR_SW_WAR
	.align		4
.L_311:
        /*0144*/ 	.byte	0x04, 0x36
        /*0146*/ 	.short	(.L_313 - .L_312)
.L_312:
        /*0148*/ 	.word	0x00000008
.L_313:


//--------------------- .nv.info._Z25multi_tensor_apply_kernelI18TensorListMetadataILi4EE17LAMBStage1FunctorIN3c104HalfES4_EJfffPiif10adamMode_tfPfS8_S8_S8_EEvlPViT_T0_DpT1_ --------------------------
	.section	.nv.info._Z25multi_tensor_apply_kernelI18TensorListMetadataILi4EE17LAMBStage1FunctorIN3c104HalfES4_EJfffPiif10adamMode_tfPfS8_S8_S8_EEvlPViT_T0_DpT1_,"",@"SHT_CUDA_INFO"
	.sectionflags	@""
	.align	4


	//----- nvinfo : EIATTR_CUDA_API_VERSION
	.align		4
        /*0000*/ 	.byte	0x04, 0x37
        /*0002*/ 	.short	(.L_315 - .L_314)
.L_314:
        /*0004*/ 	.word	0x00000082


	//----- nvinfo : EIATTR_KPARAM_INFO
	.align		4
.L_315:
        /*0008*/ 	.byte	0x04, 0x17
        /*000a*/ 	.short	(.L_317 - .L_316)
.L_316:
        /*000c*/ 	.word	0x00000000
        /*0010*/ 	.short	0x000f
        /*0012*/ 	.short	0x0c38
        /*0014*/ 	.byte	0x00, 0xf0, 0x21, 0x00


	//----- nvinfo : EIATTR_KPARAM_INFO
	.align		4
.L_317:
        /*0018*/ 	.byte	0x04, 0x17
        /*001a*/ 	.short	(.L_319 - .L_318)
.L_318:
        /*001c*/ 	.word	0x00000000
        /*0020*/ 	.short	0x000e
        /*0022*/ 	.short	0x0c30
        /*0024*/ 	.byte	0x00, 0xf0, 0x21, 0x00


	//----- nvinfo : EIATTR_KPARAM_INFO
	.align		4
.L_319:
        /*0028*/ 	.byte	0x04, 0x17
        /*002a*/ 	.short	(.L_321 - .L_320)
.L_320:
        /*002c*/ 	.word	0x00000000
        /*0030*/ 	.short	0x000d
        /*0032*/ 	.short	0x0c28
        /*0034*/ 	.byte	0x00, 0xf0, 0x21, 0x00


	//----- nvinfo : EIATTR_KPARAM_INFO
	.align		4
.L_321:
        /*0038*/ 	.byte	0x04, 0x17
        /*003a*/ 	.short	(.L_323 - .L_322)
.L_322:
        /*003c*/ 	.word	0x00000000
        /*0040*/ 	.short	0x000c
        /*0042*/ 	.short	0x0c20
        /*0044*/ 	.byte	0x00, 0xf0, 0x21, 0x00


	//----- nvinfo : EIATTR_KPARAM_INFO
	.align		4
.L_323:
        /*0048*/ 	.byte	0x04, 0x17
        /*004a*/ 	.short	(.L_325 - .L_324)
.L_324:
        /*004c*/ 	.word	0x00000000
        /*0050*/ 	.short	0x000b
        /*0052*/ 	.short	0x0c1c
        /*0054*/ 	.byte	0x00, 0xf0, 0x11, 0x00


	//----- nvinfo : EIATTR_KPARAM_INFO
	.align		4
.L_325:
        /*0058*/ 	.byte	0x04, 0x17
        /*005a*/ 	.short	(.L_327 - .L_326)
.L_326:
        /*005c*/ 	.word	0x00000000
        /*0060*/ 	.short	0x000a
        /*0062*/ 	.short	0x0c18
        /*0064*/ 	.byte	0x00, 0xf0, 0x11, 0x00


	//----- nvinfo : EIATTR_KPARAM_INFO
	.align		4
.L_327:
        /*0068*/ 	.byte	0x04, 0x17
        /*006a*/ 	.short	(.L_329 - .L_328)
.L_328:
        /*006c*/ 	.word	0x00000000
        /*0070*/ 	.short	0x0009
        /*0072*/ 	.short	0x0c14
        /*0074*/ 	.byte	0x00, 0xf0, 0x11, 0x00


	//----- nvinfo : EIATTR_KPARAM_INFO
	.align		4
.L_329:
        /*0078*/ 	.byte	0x04, 0x17
        /*007a*/ 	.short	(.L_331 - .L_330)
.L_330:
        /*007c*/ 	.word	0x00000000
        /*0080*/ 	.short	0x0008
        /*0082*/ 	.short	0x0c10
        /*0084*/ 	.byte	0x00, 0xf0, 0x11, 0x00


	//----- nvinfo : EIATTR_KPARAM_INFO
	.align		4
.L_331:
        /*0088*/ 	.byte	0x04, 0x17
        /*008a*/ 	.short	(.L_333 - .L_332)
.L_332:
        /*008c*/ 	.word	0x00000000
        /*0090*/ 	.short	0x0007
        /*0092*/ 	.short	0x0c08
        /*0094*/ 	.byte	0x00, 0xf0, 0x21, 0x00


	//----- nvinfo : EIATTR_KPARAM_INFO
	.align		4
.L_333:
        /*0098*/ 	.byte	0x04, 0x17
        /*009a*/ 	.short	(.L_335 - .L_334)
.L_334:
        /*009c*/ 	.word	0x00000000
        /*00a0*/ 	.short	0x0006
        /*00a2*/ 	.short	0x0c04
        /*00a4*/ 	.byte	0x00, 0xf0, 0x11, 0x00


	//----- nvinfo : EIATTR_KPARAM_INFO
	.align		4
.L_335:
        /*00a8*/ 	.byte	0x04, 0x17
        /*00aa*/ 	.short	(.L_337 - .L_336)
.L_336:
        /*00ac*/ 	.word	0x00000000
        /*00b0*/ 	.short	0x0005
        /*00b2*/ 	.short	0x0c00
        /*00b4*/ 	.byte	0x00, 0xf0, 0x11, 0x00


	//----- nvinfo : EIATTR_KPARAM_INFO
	.align		4
.L_337:
        /*00b8*/ 	.byte	0x04, 0x17
        /*00ba*/ 	.short	(.L_339 - .L_338)
.L_338:
        /*00bc*/ 	.word	0x00000000
        /*00c0*/ 	.short	0x0004
        /*00c2*/ 	.short	0x0bfc
        /*00c4*/ 	.byte	0x00, 0xf0, 0x11, 0x00


	//----- nvinfo : EIATTR_KPARAM_INFO
	.align		4
.L_339:
        /*00c8*/ 	.byte	0x04, 0x17
        /*00ca*/ 	.short	(.L_341 - .L_340)
.L_340:
        /*00cc*/ 	.word	0x00000000
        /*00d0*/ 	.short	0x0003
        /*00d2*/ 	.short	0x0bf8
        /*00d4*/ 	.byte	0x00, 0xf0, 0x05, 0x00


	//----- nvinfo : EIATTR_KPARAM_INFO
	.align		4
.L_341:
        /*00d8*/ 	.byte	0x04, 0x17
        /*00da*/ 	.short	(.L_343 - .L_342)
.L_342:
        /*00dc*/ 	.word	0x00000000
        /*00e0*/ 	.short	0x0002
        /*00e2*/ 	.short	0x0010
        /*00e4*/ 	.byte	0x00, 0xf0, 0xa1, 0x2f


	//----- nvinfo : EIATTR_KPARAM_INFO
	.align		4
.L_343:
        /*00e8*/ 	.byte	0x04, 0x17
        /*00ea*/ 	.short	(.L_345 - .L_344)
.L_344:
        /*00ec*/ 	.word	0x00000000
        /*00f0*/ 	.short	0x0001
        /*00f2*/ 	.short	0x0008
        /*00f4*/ 	.byte	0x00, 0xf0, 0x21, 0x00


	//----- nvinfo : EIATTR_KPARAM_INFO
	.align		4
.L_345:
        /*00f8*/ 	.byte	0x04, 0x17
        /*00fa*/ 	.short	(.L_347 - .L_346)
.L_346:
        /*00fc*/ 	.word	0x00000000
        /*0100*/ 	.short	0x0000
        /*0102*/ 	.short	0x0000
        /*0104*/ 	.byte	0x00, 0xf0, 0x21, 0x00


	//----- nvinfo : EIATTR_SPARSE_MMA_MASK
	.align		4
.L_347:
        /*0108*/ 	.byte	0x03, 0x50
        /*010a*/ 	.short	0x0000


	//----- nvinfo : EIATTR_MAXREG_COUNT
	.align		4
        /*010c*/ 	.byte	0x03, 0x1b
        /*010e*/ 	.short	0x00ff


	//----- nvinfo : EIATTR_MERCURY_ISA_VERSION
	.align		4
        /*0110*/ 	.byte	0x03, 0x5f
        /*0112*/ 	.short	0x0101


	//----- nvinfo : EIATTR_EXIT_INSTR_OFFSETS
	.align		4
        /*0114*/ 	.byte	0x04, 0x1c
        /*0116*/ 	.short	(.L_349 - .L_348)


	//   ....[0]....
.L_348:
        /*0118*/ 	.word	0x00000050


	//   ....[1]....
        /*011c*/ 	.word	0x00000d10


	//   ....[2]....
        /*0120*/ 	.word	0x00002290


	//   ....[3]....
        /*0124*/ 	.word	0x000022e0


	//   ....[4]....
        /*0128*/ 	.word	0x00003120


	//----- nvinfo : EIATTR_CRS_STACK_SIZE
	.align		4
.L_349:
        /*012c*/ 	.byte	0x04, 0x1e
        /*012e*/ 	.short	(.L_351 - .L_350)
.L_350:
        /*0130*/ 	.word	0x00000000


	//----- nvinfo : EIATTR_CBANK_PARAM_SIZE
	.align		4
.L_351:
        /*0134*/ 	.byte	0x03, 0x19
        /*0136*/ 	.short	0x0c40


	//----- nvinfo : EIATTR_PARAM_CBANK
	.align		4
        /*0138*/ 	.byte	0x04, 0x0a
        /*013a*/ 	.short	(.L_353 - .L_352)
	.align		4
.L_352:
        /*013c*/ 	.word	index@(.nv.constant0._Z25multi_tensor_apply_kernelI18TensorListMetadataILi4EE17LAMBStage1FunctorIN3c104HalfES4_EJfffPiif10adamMode_tfPfS8_S8_S8_EEvlPViT_T0_DpT1_)
        /*0140*/ 	.short	0x0210
        /*0142*/ 	.short	0x0c40


	//----- nvinfo : EIATTR_SW_WAR
	.align		4
.L_353:
        /*0144*/ 	.byte	0x04, 0x36
        /*0146*/ 	.short	(.L_355 - .L_354)
.L_354:
        /*0148*/ 	.word	0x00000008
.L_355:


//--------------------- .nv.info._Z25multi_tensor_apply_kernelI18TensorListMetadataILi4EE17LAMBStage1FunctorIffEJfffPiif10adamMode_tfPfS6_S6_S6_EEvlPViT_T0_DpT1_ --------------------------
	.section	.nv.info._Z25multi_tensor_apply_kernelI18TensorListMetadataILi4EE17LAMBStage1FunctorIffEJfffPiif10adamMode_tfPfS6_S6_S6_EEvlPViT_T0_DpT1_,"",@"SHT_CUDA_INFO"
	.sectionflags	@""
	.align	4


	//----- nvinfo : EIATTR_CUDA_API_VERSION
	.align		4
        /*0000*/ 	.byte	0x04, 0x37
        /*0002*/ 	.short	(.L_357 - .L_356)
.L_356:
        /*0004*/ 	.word	0x00000082


	//----- nvinfo : EIATTR_KPARAM_INFO
	.align		4
.L_357:
        /*0008*/ 	.byte	0x04, 0x17
        /*000a*/ 	.short	(.L_359 - .L_358)
.L_358:
        /*000c*/ 	.word	0x00000000
        /*0010*/ 	.short	0x000f
        /*0012*/ 	.short	0x0c38
        /*0014*/ 	.byte	0x00, 0xf0, 0x21, 0x00


	//----- nvinfo : EIATTR_KPARAM_INFO
	.align		4
.L_359:
        /*0018*/ 	.byte	0x04, 0x17
        /*001a*/ 	.short	(.L_361 - .L_360)
.L_360:
        /*001c*/ 	.word	0x00000000
        /*0020*/ 	.short	0x000e
        /*0022*/ 	.short	0x0c30
        /*0024*/ 	.byte	0x00, 0xf0, 0x21, 0x00


	//----- nvinfo : EIATTR_KPARAM_INFO
	.align		4
.L_361:
        /*0028*/ 	.byte	0x04, 0x17
        /*002a*/ 	.short	(.L_363 - .L_362)
.L_362:
        /*002c*/ 	.word	0x00000000
        /*0030*/ 	.short	0x000d
        /*0032*/ 	.short	0x0c28
        /*0034*/ 	.byte	0x00, 0xf0, 0x21, 0x00


	//----- nvinfo : EIATTR_KPARAM_INFO
	.align		4
.L_363:
        /*0038*/ 	.byte	0x04, 0x17
        /*003a*/ 	.short	(.L_365 - .L_364)
.L_364:
        /*003c*/ 	.word	0x00000000
        /*0040*/ 	.short	0x000c
        /*0042*/ 	.short	0x0c20
        /*0044*/ 	.byte	0x00, 0xf0, 0x21, 0x00


	//----- nvinfo : EIATTR_KPARAM_INFO
	.align		4
.L_365:
        /*0048*/ 	.byte	0x04, 0x17
        /*004a*/ 	.short	(.L_367 - .L_366)
.L_366:
        /*004c*/ 	.word	0x00000000
        /*0050*/ 	.short	0x000b
        /*0052*/ 	.short	0x0c1c
        /*0054*/ 	.byte	0x00, 0xf0, 0x11, 0x00


	//----- nvinfo : EIATTR_KPARAM_INFO
	.align		4
.L_367:
        /*0058*/ 	.byte	0x04, 0x17
        /*005a*/ 	.short	(.L_369 - .L_368)
.L_368:
        /*005c*/ 	.word	0x00000000
        /*0060*/ 	.short	0x000a
        /*0062*/ 	.short	0x0c18
        /*0064*/ 	.byte	0x00, 0xf0, 0x11, 0x00


	//----- nvinfo : EIATTR_KPARAM_INFO
	.align		4
.L_369:
        /*0068*/ 	.byte	0x04, 0x17
        /*006a*/ 	.short	(.L_371 - .L_370)
.L_370:
        /*006c*/ 	.word	0x00000000
        /*0070*/ 	.short	0x0009
        /*0072*/ 	.short	0x0c14
        /*0074*/ 	.byte	0x00, 0xf0, 0x11, 0x00


	//----- nvinfo : EIATTR_KPARAM_INFO
	.align		4
.L_371:
        /*0078*/ 	.byte	0x04, 0x17
        /*007a*/ 	.short	(.L_373 - .L_372)
.L_372:
        /*007c*/ 	.word	0x00000000
        /*0080*/ 	.short	0x0008
        /*0082*/ 	.short	0x0c10
        /*0084*/ 	.byte	0x00, 0xf0, 0x11, 0x00


	//----- nvinfo : EIATTR_KPARAM_INFO
	.align		4
.L_373:
        /*0088*/ 	.byte	0x04, 0x17
        /*008a*/ 	.short	(.L_375 - .L_374)
.L_374:
        /*008c*/ 	.word	0x00000000
        /*0090*/ 	.short	0x0007
        /*0092*/ 	.short	0x0c08
        /*0094*/ 	.byte	0x00, 0xf0, 0x21, 0x00


	//----- nvinfo : EIATTR_KPARAM_INFO
	.align		4
.L_375:
        /*0098*/ 	.byte	0x04, 0x17
        /*009a*/ 	.short	(.L_377 - .L_376)
.L_376:
        /*009c*/ 	.word	0x00000000
        /*00a0*/ 	.short	0x0006
        /*00a2*/ 	.short	0x0c04
        /*00a4*/ 	.byte	0x00, 0xf0, 0x11, 0x00


	//----- nvinfo : EIATTR_KPARAM_INFO
	.align		4
.L_377:
        /*00a8*/ 	.byte	0x04, 0x17
        /*00aa*/ 	.short	(.L_379 - .L_378)
.L_378:
        /*00ac*/ 	.word	0x00000000
        /*00b0*/ 	.short	0x0005
        /*00b2*/ 	.short	0x0c00
        /*00b4*/ 	.byte	0x00, 0xf0, 0x11, 0x00


	//----- nvinfo : EIATTR_KPARAM_INFO
	.align		4
.L_379:
        /*00b8*/ 	.byte	0x04, 0x17
        /*00ba*/ 	.short	(.L_381 - .L_380)
.L_380:
        /*00bc*/ 	.word	0x00000000
        /*00c0*/ 	.short	0x0004
        /*00c2*/ 	.short	0x0bfc
        /*00c4*/ 	.byte	0x00, 0xf0, 0x11, 0x00


	//----- nvinfo : EIATTR_KPARAM_INFO
	.align		4
.L_381:
        /*00c8*/ 	.byte	0x04, 0x17
        /*00ca*/ 	.short	(.L_383 - .L_382)
.L_382:
        /*00cc*/ 	.word	0x00000000
        /*00d0*/ 	.short	0x0003
        /*00d2*/ 	.short	0x0bf8
        /*00d4*/ 	.byte	0x00, 0xf0, 0x05, 0x00


	//----- nvinfo : EIATTR_KPARAM_INFO
	.align		4
.L_383:
        /*00d8*/ 	.byte	0x04, 0x17
        /*00da*/ 	.short	(.L_385 - .L_384)
.L_384:
        /*00dc*/ 	.word	0x00000000
        /*00e0*/ 	.short	0x0002
        /*00e2*/ 	.short	0x0010
        /*00e4*/ 	.byte	0x00, 0xf0, 0xa1, 0x2f


	//----- nvinfo : EIATTR_KPARAM_INFO
	.align		4
.L_385:
        /*00e8*/ 	.byte	0x04, 0x17
        /*00ea*/ 	.short	(.L_387 - .L_386)
.L_386:
        /*00ec*/ 	.word	0x00000000
        /*00f0*/ 	.short	0x0001
        /*00f2*/ 	.short	0x0008
        /*00f4*/ 	.byte	0x00, 0xf0, 0x21, 0x00


	//----- nvinfo : EIATTR_KPARAM_INFO
	.align		4
.L_387:
        /*00f8*/ 	.byte	0x04, 0x17
        /*00fa*/ 	.short	(.L_389 - .L_388)
.L_388:
        /*00fc*/ 	.word	0x00000000
        /*0100*/ 	.short	0x0000
        /*0102*/ 	.short	0x0000
        /*0104*/ 	.byte	0x00, 0xf0, 0x21, 0x00


	//----- nvinfo : EIATTR_SPARSE_MMA_MASK
	.align		4
.L_389:
        /*0108*/ 	.byte	0x03, 0x50
        /*010a*/ 	.short	0x0000


	//----- nvinfo : EIATTR_MAXREG_COUNT
	.align		4
        /*010c*/ 	.byte	0x03, 0x1b
        /*010e*/ 	.short	0x00ff


	//----- nvinfo : EIATTR_MERCURY_ISA_VERSION
	.align		4
        /*0110*/ 	.byte	0x03, 0x5f
        /*0112*/ 	.short	0x0101


	//----- nvinfo : EIATTR_EXIT_INSTR_OFFSETS
	.align		4
        /*0114*/ 	.byte	0x04, 0x1c
        /*0116*/ 	.short	(.L_391 - .L_390)


	//   ....[0]....
.L_390:
        /*0118*/ 	.word	0x00000050


	//   ....[1]....
        /*011c*/ 	.word	0x00000d10


	//   ....[2]....
        /*0120*/ 	.word	0x00001f50


	//   ....[3]....
        /*0124*/ 	.word	0x00001fa0


	//   ....[4]....
        /*0128*/ 	.word	0x00002970


	//----- nvinfo : EIATTR_CRS_STACK_SIZE
	.align		4
.L_391:
        /*012c*/ 	.byte	0x04, 0x1e
        /*012e*/ 	.short	(.L_393 - .L_392)
.L_392:
        /*0130*/ 	.word	0x00000000


	//----- nvinfo : EIATTR_CBANK_PARAM_SIZE
	.align		4
.L_393:
        /*0134*/ 	.byte	0x03, 0x19
        /*0136*/ 	.short	0x0c40


	//----- nvinfo : EIATTR_PARAM_CBANK
	.align		4
        /*0138*/ 	.byte	0x04, 0x0a
        /*013a*/ 	.short	(.L_395 - .L_394)
	.align		4
.L_394:
        /*013c*/ 	.word	index@(.nv.constant0._Z25multi_tensor_apply_kernelI18TensorListMetadataILi4EE17LAMBStage1FunctorIffEJfffPiif10adamMode_tfPfS6_S6_S6_EEvlPViT_T0_DpT1_)
        /*0140*/ 	.short	0x0210
        /*0142*/ 	.short	0x0c40


	//----- nvinfo : EIATTR_SW_WAR
	.align		4
.L_395:
        /*0144*/ 	.byte	0x04, 0x36
        /*0146*/ 	.short	(.L_397 - .L_396)
.L_396:
        /*0148*/ 	.word	0x00000008
.L_397:


//--------------------- .nv.callgraph             --------------------------
	.section	.nv.callgraph,"",@"SHT_CUDA_CALLGRAPH"
	.align	4
	.sectionentsize	8
	.align		4
        /*0000*/ 	.word	0x00000000
	.align		4
        /*0004*/ 	.word	0xffffffff
	.align		4
        /*0008*/ 	.word	0x00000000
	.align		4
        /*000c*/ 	.word	0xfffffffe
	.align		4
        /*0010*/ 	.word	0x00000000
	.align		4
        /*0014*/ 	.word	0xfffffffd
	.align		4
        /*0018*/ 	.word	0x00000000
	.align		4
        /*001c*/ 	.word	0xfffffffc


//--------------------- .nv.constant4             --------------------------
	.section	.nv.constant4,"a",@progbits
	.align	8
	.align		8
.nv.constant4:
        /*0000*/ 	.dword	_ZN54_INTERNAL_eb366312_23_multi_tensor_lamb_mp_cu_65fa13604cuda3std3__45__cpo5beginE
	.align		8
        /*0008*/ 	.dword	_ZN54_INTERNAL_eb366312_23_multi_tensor_lamb_mp_cu_65fa13604cuda3std3__45__cpo3endE
	.align		8
        /*0010*/ 	.dword	_ZN54_INTERNAL_eb366312_23_multi_tensor_lamb_mp_cu_65fa13604cuda3std3__45__cpo6cbeginE
	.align		8
        /*0018*/ 	.dword	_ZN54_INTERNAL_eb366312_23_multi_tensor_lamb_mp_cu_65fa13604cuda3std3__45__cpo4cendE
	.align		8
        /*0020*/ 	.dword	_ZN54_INTERNAL_eb366312_23_multi_tensor_lamb_mp_cu_65fa13604cuda3std3__45__cpo6rbeginE
	.align		8
        /*0028*/ 	.dword	_ZN54_INTERNAL_eb366312_23_multi_tensor_lamb_mp_cu_65fa13604cuda3std3__45__cpo4rendE
	.align		8
        /*0030*/ 	.dword	_ZN54_INTERNAL_eb366312_23_multi_tensor_lamb_mp_cu_65fa13604cuda3std3__45__cpo7crbeginE
	.align		8
        /*0038*/ 	.dword	_ZN54_INTERNAL_eb366312_23_multi_tensor_lamb_mp_cu_65fa13604cuda3std3__45__cpo5crendE
	.align		8
        /*0040*/ 	.dword	_ZN54_INTERNAL_eb366312_23_multi_tensor_lamb_mp_cu_65fa13604cuda3std3__456_GLOBAL__N__eb366312_23_multi_tensor_lamb_mp_cu_65fa13606ignoreE
	.align		8
        /*0048*/ 	.dword	_ZN54_INTERNAL_eb366312_23_multi_tensor_lamb_mp_cu_65fa13604cuda3std3__419piecewise_constructE
	.align		8
        /*0050*/ 	.dword	_ZN54_INTERNAL_eb366312_23_multi_tensor_lamb_mp_cu_65fa13604cuda3std3__48in_placeE
	.align		8
        /*0058*/ 	.dword	_ZN54_INTERNAL_eb366312_23_multi_tensor_lamb_mp_cu_65fa13604cuda3std3__420unreachable_sentinelE
	.align		8
        /*0060*/ 	.dword	_ZN54_INTERNAL_eb366312_23_multi_tensor_lamb_mp_cu_65fa13604cuda3std6ranges3__45__cpo4swapE
	.align		8
        /*0068*/ 	.dword	_ZN54_INTERNAL_eb366312_23_multi_tensor_lamb_mp_cu_65fa13604cuda3std6ranges3__45__cpo9iter_moveE
	.align		8
        /*0070*/ 	.dword	_ZN54_INTERNAL_eb366312_23_multi_tensor_lamb_mp_cu_65fa13604cuda3std6ranges3__45__cpo5beginE
	.align		8
        /*0078*/ 	.dword	_ZN54_INTERNAL_eb366312_23_multi_tensor_lamb_mp_cu_65fa13604cuda3std6ranges3__45__cpo3endE
	.align		8
        /*0080*/ 	.dword	_ZN54_INTERNAL_eb366312_23_multi_tensor_lamb_mp_cu_65fa13604cuda3std6ranges3__45__cpo6cbeginE
	.align		8
        /*0088*/ 	.dword	_ZN54_INTERNAL_eb366312_23_multi_tensor_lamb_mp_cu_65fa13604cuda3std6ranges3__45__cpo4cendE
	.align		8
        /*0090*/ 	.dword	_ZN54_INTERNAL_eb366312_23_multi_tensor_lamb_mp_cu_65fa13604cuda3std6ranges3__45__cpo7advanceE
	.align		8
        /*0098*/ 	.dword	_ZN54_INTERNAL_eb366312_23_multi_tensor_lamb_mp_cu_65fa13604cuda3std6ranges3__45__cpo9iter_swapE
	.align		8
        /*00a0*/ 	.dword	_ZN54_INTERNAL_eb366312_23_multi_tensor_lamb_mp_cu_65fa13604cuda3std6ranges3__45__cpo4nextE
	.align		8
        /*00a8*/ 	.dword	_ZN54_INTERNAL_eb366312_23_multi_tensor_lamb_mp_cu_65fa13604cuda3std6ranges3__45__cpo4prevE
	.align		8
        /*00b0*/ 	.dword	_ZN54_INTERNAL_eb366312_23_multi_tensor_lamb_mp_cu_65fa13604cuda3std6ranges3__45__cpo4dataE
	.align		8
        /*00b8*/ 	.dword	_ZN54_INTERNAL_eb366312_23_multi_tensor_lamb_mp_cu_65fa13604cuda3std6ranges3__45__cpo5cdataE
	.align		8
        /*00c0*/ 	.dword	_ZN54_INTERNAL_eb366312_23_multi_tensor_lamb_mp_cu_65fa13604cuda3std6ranges3__45__cpo4sizeE
	.align		8
        /*00c8*/ 	.dword	_ZN54_INTERNAL_eb366312_23_multi_tensor_lamb_mp_cu_65fa13604cuda3std6ranges3__45__cpo5ssizeE
	.align		8
        /*00d0*/ 	.dword	_ZN54_INTERNAL_eb366312_23_multi_tensor_lamb_mp_cu_65fa13604cuda3std6ranges3__45__cpo8distanceE
	.align		8
        /*00d8*/ 	.dword	_ZN54_INTERNAL_eb366312_23_multi_tensor_lamb_mp_cu_65fa13606thrust23THRUST_300001_SM_900_NS6system6detail10sequential3seqE


//--------------------- .text._Z25multi_tensor_apply_kernelI18TensorListMetadataILi3EE17LAMBStage2FunctorIN3c108BFloat16ELi3EfEJPfS6_S6_fbEEvlPViT_T0_DpT1_ --------------------------
	.section	.text._Z25multi_tensor_apply_kernelI18TensorListMetadataILi3EE17LAMBStage2FunctorIN3c108BFloat16ELi3EfEJPfS6_S6_fbEEvlPViT_T0_DpT1_,"ax",@progbits
	.align	128
        .global         _Z25multi_tensor_apply_kernelI18TensorListMetadataILi3EE17LAMBStage2FunctorIN3c108BFloat16ELi3EfEJPfS6_S6_fbEEvlPViT_T0_DpT1_
        .type           _Z25multi_tensor_apply_kernelI18TensorListMetadataILi3EE17LAMBStage2FunctorIN3c108BFloat16ELi3EfEJPfS6_S6_fbEEvlPViT_T0_DpT1_,@function
        .size           _Z25multi_tensor_apply_kernelI18TensorListMetadataILi3EE17LAMBStage2FunctorIN3c108BFloat16ELi3EfEJPfS6_S6_fbEEvlPViT_T0_DpT1_,(.L_x_142 - _Z25multi_tensor_apply_kernelI18TensorListMetadataILi3EE17LAMBStage2FunctorIN3c108BFloat16ELi3EfEJPfS6_S6_fbEEvlPViT_T0_DpT1_)
        .other          _Z25multi_tensor_apply_kernelI18TensorListMetadataILi3EE17LAMBStage2FunctorIN3c108BFloat16ELi3EfEJPfS6_S6_fbEEvlPViT_T0_DpT1_,@"STO_CUDA_ENTRY STV_DEFAULT"
_Z25multi_tensor_apply_kernelI18TensorListMetadataILi3EE17LAMBStage2FunctorIN3c108BFloat16ELi3EfEJPfS6_S6_fbEEvlPViT_T0_DpT1_:
.text._Z25multi_tensor_apply_kernelI18TensorListMetadataILi3EE17LAMBStage2FunctorIN3c108BFloat16ELi3EfEJPfS6_S6_fbEEvlPViT_T0_DpT1_:
[----:B------:R-:W-:Y:S08]  /*0000*/  LDC R1, c[0x0][0x28] ;  /* 0x00000a00ff017b82 */ /* 0x000ff00000000800 */
[----:B------:R-:W0:Y:S01]  /*0010*/  LDC.64 R2, c[0x0][0x218] ;  /* 0x00008600ff027b82 */ /* 0x000e220000000a00 */
[----:B------:R-:W-:Y:S02]  /*0020*/  ULDC.64 UR18, c[0x0][0x208] ;  /* 0x0000820000127ab9 */ /* 0x000fe40000000a00 */
[----:B0-----:R-:W2:Y:S02]  /*0030*/  LDG.E.STRONG.SYS R2, desc[UR18][R2.64] ;  /* 0x0000001202027981 */ /* 0x001ea4000c1f5900 */
[----:B--2---:R-:W-:-:S13]  /*0040*/  ISETP.NE.AND P0, PT, R2, RZ, PT ;  /* 0x000000ff0200720c */ /* 0x004fda0003f05270 */
[----:B------:R-:W-:Y:S05]  /*0050*/  @P0 EXIT ;  /* 0x000000000000094d */ /* 0x000fea0003800000 */
[----:B------:R-:W0:Y:S08]  /*0060*/  LDC.64 R2, c[0x0][0xe80] ;  /* 0x0003a000ff027b82 */ /* 0x000e300000000a00 */
[----:B------:R-:W1:Y:S01]  /*0070*/  S2UR UR14, SR_CTAID.X ;  /* 0x00000000000e79c3 */ /* 0x000e620000002500 */
[----:B------:R-:W-:Y:S01]  /*0080*/  UMOV UR12, 0x10 ;  /* 0x00000010000c7882 */ /* 0x000fe20000000000 */
[----:B------:R-:W-:Y:S01]  /*0090*/  ULDC.U8 UR5, c[0x0][0xe8c] ;  /* 0x0003a30000057ab9 */ /* 0x000fe20000000000 */
[----:B------:R-:W-:Y:S01]  /*00a0*/  ULDC UR17, c[0x0][0x210] ;  /* 0x0000840000117ab9 */ /* 0x000fe20000000800 */
[----:B------:R-:W-:Y:S01]  /*00b0*/  ULDC UR8, c[0x0][0xe88] ;  /* 0x0003a20000087ab9 */ /* 0x000fe20000000800 */
[----:B0-----:R0:W5:Y:S01]  /*00c0*/  LDG.E R0, desc[UR18][R2.64] ;  /* 0x0000001202007981 */ /* 0x001162000c1e1900 */
[----:B------:R-:W-:Y:S01]  /*00d0*/  UPRMT UR10, UR5, 0x8880, URZ ;  /* 0x00008880050a7896 */ /* 0x000fe2000800003f */
[----:B------:R-:W-:-:S05]  /*00e0*/  FSETP.NEU.FTZ.AND P0, PT, RZ, UR8, PT ;  /* 0x00000008ff007c0b */ /* 0x000fca000bf1d000 */
[----:B------:R-:W-:Y:S01]  /*00f0*/  ISETP.EQ.AND P1, PT, RZ, UR10, PT ;  /* 0x0000000aff007c0c */ /* 0x000fe2000bf22270 */
[----:B-1----:R-:W-:-:S03]  /*0100*/  ULEA UR4, UR14, UR12, 0x2 ;  /* 0x0000000c0e047291 */ /* 0x002fc6000f8e103f */
[----:B------:R-:W-:Y:S02]  /*0110*/  ULDC.U8 UR14, c[0x0][UR14+0x820] ;  /* 0x000208000e0e7abb */ /* 0x000fe40008000000 */
[----:B------:R-:W-:-:S07]  /*0120*/  ULEA UR12, UR14, UR12, 0x3 ;  /* 0x0000000c0e0c7291 */ /* 0x000fce000f8e183f */
[----:B------:R-:W-:Y:S02]  /*0130*/  ULDC UR4, c[0x0][UR4+0x950] ;  /* 0x0002540004047abb */ /* 0x000fe40008000800 */
[----:B------:R-:W-:-:S03]  /*0140*/  UIMAD UR15, UR4, UR17, URZ ;  /* 0x00000011040f72a4 */ /* 0x000fc6000f8e023f */
[----:B------:R-:W-:Y:S01]  /*0150*/  ULDC UR4, c[0x0][UR12+0x690] ;  /* 0x0001a4000c047abb */ /* 0x000fe20008000800 */
[----:B------:R-:W-:Y:S01]  /*0160*/  ULDC.64 UR6, c[0x0][UR12+0x390] ;  /* 0x0000e4000c067abb */ /* 0x000fe20008000a00 */
[----:B------:R-:W-:Y:S02]  /*0170*/  UIADD3 UR16, UR4, -UR15, URZ ;  /* 0x8000000f04107290 */ /* 0x000fe4000fffe03f */
[----:B------:R-:W-:Y:S02]  /*0180*/  UIMAD.WIDE UR10, UR15, 0x4, UR6 ;  /* 0x000000040f0a78a5 */ /* 0x000fe4000f8e0206 */
[----:B------:R-:W-:Y:S01]  /*0190*/  ULOP3.LUT UP0, URZ, UR16, 0x3, UR17, 0xc8, !UPT ;  /* 0x00000003103f7892 */ /* 0x000fe2000f80c811 */
[----:B------:R-:W-:Y:S01]  /*01a0*/  ULDC.64 UR4, c[0x0][UR12+0x210] ;  /* 0x000084000c047abb */ /* 0x000fe20008000a00 */
[----:B------:R-:W-:Y:S01]  /*01b0*/  ULDC.64 UR12, c[0x0][UR12+0x510] ;  /* 0x000144000c0c7abb */ /* 0x000fe20008000a00 */
[----:B------:R-:W-:-:S03]  /*01c0*/  UIMAD.WIDE UR8, UR15, 0x2, UR4 ;  /* 0x000000020f0878a5 */ /* 0x000fc6000f8e0204 */
[----:B------:R-:W-:Y:S01]  /*01d0*/  PLOP3.LUT P2, PT, PT, PT, UP0, 0x80, 0x0 ;  /* 0x000000000000781c */ /* 0x000fe20003f4f008 */
[----:B------:R-:W-:Y:S01]  /*01e0*/  ULDC UR4, c[0x0][0xe60] ;  /* 0x0003980000047ab9 */ /* 0x000fe20000000800 */
[----:B------:R-:W-:Y:S02]  /*01f0*/  UIMAD.WIDE UR12, UR15, 0x2, UR12 ;  /* 0x000000020f0c78a5 */ /* 0x000fe4000f8e020c */
[----:B------:R-:W-:Y:S01]  /*0200*/  UIADD3 UR14, UR14, UR4, URZ ;  /* 0x000000040e0e7290 */ /* 0x000fe2000fffe03f */
[----:B0-----:R-:W-:Y:S11]  /*0210*/  @!P0 BRA P1, `(.L_x_0) ;  /* 0x0000000000408947 */ /* 0x001ff60000800000 */
[----:B------:R-:W-:Y:S01]  /*0220*/  ULDC.64 UR4, c[0x0][0xe70] ;  /* 0x00039c0000047ab9 */ /* 0x000fe20000000a00 */
[----:B------:R-:W-:Y:S01]  /*0230*/  ULDC.64 UR6, c[0x0][0xe78] ;  /* 0x00039e0000067ab9 */ /* 0x000fe20000000a00 */
[----:B------:R-:W-:Y:S02]  /*0240*/  UIMAD.WIDE UR4, UR14, 0x4, UR4 ;  /* 0x000000040e0478a5 */ /* 0x000fe4000f8e0204 */
[----:B------:R-:W-:-:S04]  /*0250*/  UIMAD.WIDE UR6, UR14, 0x4, UR6 ;  /* 0x000000040e0678a5 */ /* 0x000fc8000f8e0206 */
[----:B------:R-:W-:Y:S02]  /*0260*/  IMAD.U32 R4, RZ, RZ, UR4 ;  /* 0x00000004ff047e24 */ /* 0x000fe4000f8e00ff */
[----:B------:R-:W-:Y:S02]  /*0270*/  IMAD.U32 R2, RZ, RZ, UR6 ;  /* 0x00000006ff027e24 */ /* 0x000fe4000f8e00ff */
[----:B------:R-:W-:Y:S02]  /*0280*/  IMAD.U32 R3, RZ, RZ, UR7 ;  /* 0x00000007ff037e24 */ /* 0x000fe4000f8e00ff */
[----:B------:R-:W-:-:S03]  /*0290*/  IMAD.U32 R5, RZ, RZ, UR5 ;  /* 0x00000005ff057e24 */ /* 0x000fc6000f8e00ff */
[----:B------:R-:W2:Y:S04]  /*02a0*/  LDG.E R2, desc[UR18][R2.64] ;  /* 0x0000001202027981 */ /* 0x000ea8000c1e1900 */
[----:B------:R-:W3:Y:S01]  /*02b0*/  LDG.E R4, desc[UR18][R4.64] ;  /* 0x0000001204047981 */ /* 0x000ee2000c1e1900 */
[----:B--2---:R-:W-:Y:S02]  /*02c0*/  FSETP.NEU.FTZ.AND P0, PT, R2, RZ, PT ;  /* 0x000000ff0200720b */ /* 0x004fe40003f1d000 */
[----:B---3--:R-:W-:-:S04]  /*02d0*/  FSETP.NEU.FTZ.AND P1, PT, R4, RZ, PT ;  /* 0x000000ff0400720b */ /* 0x008fc80003f3d000 */
[----:B------:R-:W-:-:S13]  /*02e0*/  PLOP3.LUT P0, PT, P1, P0, PT, 0x2a, 0x0 ;  /* 0x000000000000781c */ /* 0x000fda0000f00572 */
[----:B------:R-:W0:Y:S02]  /*02f0*/  @!P0 MUFU.RCP R7, R2 ;  /* 0x0000000200078308 */ /* 0x000e240000001000 */
[----:B0-----:R-:W-:-:S04]  /*0300*/  @!P0 FMUL.FTZ R7, R4, R7 ;  /* 0x0000000704078220 */ /* 0x001fc80000410000 */
[----:B-----5:R-:W-:-:S07]  /*0310*/  @!P0 FMUL.FTZ R0, R0, R7 ;  /* 0x0000000700008220 */ /* 0x020fce0000410000 */
.L_x_0:
[----:B------:R-:W-:Y:S05]  /*0320*/  @P2 BRA `(.L_x_1) ;  /* 0x0000000000182947 */ /* 0x000fea0003800000 */
[----:B------:R-:W-:Y:S02]  /*0330*/  ULOP3.LUT UP0, URZ, UR10, 0xf, URZ, 0xc0, !UPT ;  /* 0x0000000f0a3f7892 */ /* 0x000fe4000f80c03f */
[----:B------:R-:W-:Y:S02]  /*0340*/  ULOP3.LUT UP1, URZ, UR8, 0x7, URZ, 0xc0, !UPT ;  /* 0x00000007083f7892 */ /* 0x000fe4000f82c03f */
[----:B------:R-:W-:-:S04]  /*0350*/  ULOP3.LUT UP2, URZ, UR12, 0x7, URZ, 0xc0, !UPT ;  /* 0x000000070c3f7892 */ /* 0x000fc8000f84c03f */
[----:B------:R-:W-:-:S06]  /*0360*/  UPLOP3.LUT UP0, UPT, UP0, UP1, UP2, 0x1, 0x0 ;  /* 0x000000000000789c */ /* 0x000fcc0000702021 */
[----:B------:R-:W-:-:S13]  /*0370*/  PLOP3.LUT P0, PT, PT, PT, UP0, 0x80, 0x0 ;  /* 0x000000000000781c */ /* 0x000fda0003f0f008 */
[----:B------:R-:W-:Y:S05]  /*0380*/  @P0 BRA `(.L_x_2) ;  /* 0x0000000400600947 */ /* 0x000fea0003800000 */
.L_x_1:
[----:B------:R-:W-:-:S04]  /*0390*/  UISETP.GE.AND UP0, UPT, UR17, 0x1, UPT ;  /* 0x000000011100788c */ /* 0x000fc8000bf06270 */
[----:B------:R-:W-:-:S06]  /*03a0*/  UISETP.LT.OR UP0, UPT, UR16, 0x1, !UP0 ;  /* 0x000000011000788c */ /* 0x000fcc000c701670 */
[----:B------:R-:W-:-:S13]  /*03b0*/  PLOP3.LUT P0, PT, PT, PT, UP0, 0x80, 0x0 ;  /* 0x000000000000781c */ /* 0x000fda0003f0f008 */
[----:B------:R-:W-:Y:S05]  /*03c0*/  @P0 EXIT ;  /* 0x000000000000094d */ /* 0x000fea0003800000 */
[----:B------:R-:W0:Y:S01]  /*03d0*/  S2R R2, SR_TID.X ;  /* 0x0000000000027919 */ /* 0x000e220000002100 */
[----:B------:R-:W-:Y:S01]  /*03e0*/  ULDC UR5, c[0x0][0x0] ;  /* 0x0000000000057ab9 */ /* 0x000fe20000000800 */
[----:B------:R-:W-:-:S05]  /*03f0*/  UMOV UR4, URZ ;  /* 0x0000003f00047c82 */ /* 0x000fca0008000000 */
.L_x_3:
[----:B------:R-:W1:Y:S01]  /*0400*/  LDC R26, c[0x0][0x210] ;  /* 0x00008400ff1a7b82 */ /* 0x000e620000000800 */
[----:B0-----:R-:W-:Y:S01]  /*0410*/  IADD3 R15, R2, UR4, RZ ;  /* 0x00000004020f7c10 */ /* 0x001fe2000fffe0ff */
[----:B------:R-:W-:Y:S02]  /*0420*/  IMAD.MOV.U32 R12, RZ, RZ, 0x2 ;  /* 0x00000002ff0c7424 */ /* 0x000fe400078e00ff */
[----:B------:R-:W-:Y:S02]  /*0430*/  IMAD.MOV.U32 R14, RZ, RZ, 0x4 ;  /* 0x00000004ff0e7424 */ /* 0x000fe400078e00ff */
[----:B------:R-:W-:Y:S02]  /*0440*/  VIADD R21, R15, UR5 ;  /* 0x000000050f157c36 */ /* 0x000fe40008000000 */
[----:B------:R-:W-:Y:S02]  /*0450*/  IMAD.MOV.U32 R10, RZ, RZ, 0x2 ;  /* 0x00000002ff0a7424 */ /* 0x000fe400078e00ff */
[----:B------:R-:W-:-:S05]  /*0460*/  VIADD R27, R21, UR5 ;  /* 0x00000005151b7c36 */ /* 0x000fca0008000000 */
[----:B------:R-:W-:Y:S02]  /*0470*/  IADD3 R19, R27, UR5, RZ ;  /* 0x000000051b137c10 */ /* 0x000fe4000fffe0ff */
[-C--:B-1----:R-:W-:Y:S02]  /*0480*/  ISETP.GE.AND P0, PT, R15, R26.reuse, PT ;  /* 0x0000001a0f00720c */ /* 0x082fe40003f06270 */
[-C--:B------:R-:W-:Y:S02]  /*0490*/  ISETP.GE.AND P2, PT, R27, R26.reuse, PT ;  /* 0x0000001a1b00720c */ /* 0x080fe40003f46270 */
[----:B------:R-:W-:Y:S02]  /*04a0*/  ISETP.LT.AND P0, PT, R15, UR16, !P0 ;  /* 0x000000100f007c0c */ /* 0x000fe4000c701270 */
[----:B------:R-:W-:Y:S02]  /*04b0*/  ISETP.GE.AND P3, PT, R19, R26, PT ;  /* 0x0000001a1300720c */ /* 0x000fe40003f66270 */
[----:B------:R-:W-:-:S02]  /*04c0*/  ISETP.LT.AND P2, PT, R27, UR16, !P2 ;  /* 0x000000101b007c0c */ /* 0x000fc4000d741270 */
[----:B------:R-:W-:Y:S01]  /*04d0*/  ISETP.LT.AND P3, PT, R19, UR16, !P3 ;  /* 0x0000001013007c0c */ /* 0x000fe2000df61270 */
[----:B------:R-:W-:Y:S01]  /*04e0*/  HFMA2.MMA R16, -RZ, RZ, 0, 1.1920928955078125e-07 ;  /* 0x00000002ff107435 */ /* 0x000fe200000001ff */
[----:B------:R-:W-:Y:S01]  /*04f0*/  ISETP.GE.AND P1, PT, R21, R26, PT ;  /* 0x0000001a1500720c */ /* 0x000fe20003f26270 */
[----:B------:R-:W-:-:S03]  /*0500*/  IMAD.MOV.U32 R22, RZ, RZ, 0x2 ;  /* 0x00000002ff167424 */ /* 0x000fc600078e00ff */
[----:B------:R-:W-:Y:S01]  /*0510*/  ISETP.LT.AND P1, PT, R21, UR16, !P1 ;  /* 0x0000001015007c0c */ /* 0x000fe2000cf21270 */
[----:B------:R-:W-:-:S04]  /*0520*/  @P0 IMAD.WIDE R12, R15, R12, UR8 ;  /* 0x000000080f0c0e25 */ /* 0x000fc8000f8e020c */
[----:B------:R-:W-:Y:S01]  /*0530*/  IMAD.WIDE R14, R15, R14, UR10 ;  /* 0x0000000a0f0e7e25 */ /* 0x000fe2000f8e020e */
[----:B------:R0:W2:Y:S03]  /*0540*/  @P0 LDG.E.U16 R18, desc[UR18][R12.64] ;  /* 0x000000120c120981 */ /* 0x0000a6000c1e1500 */
[----:B------:R-:W-:Y:S01]  /*0550*/  @P2 IMAD.WIDE R22, R27, R22, UR8 ;  /* 0x000000081b162e25 */ /* 0x000fe2000f8e0216 */
[----:B------:R-:W3:Y:S03]  /*0560*/  @P0 LDG.E R3, desc[UR18][R14.64] ;  /* 0x000000120e030981 */ /* 0x000ee6000c1e1900 */
[----:B------:R-:W-:Y:S02]  /*0570*/  @P3 IMAD.WIDE R16, R19, R16, UR8 ;  /* 0x0000000813103e25 */ /* 0x000fe4000f8e0210 */
[----:B------:R-:W4:Y:S02]  /*0580*/  @P2 LDG.E.U16 R23, desc[UR18][R22.64] ;  /* 0x0000001216172981 */ /* 0x000f24000c1e1500 */
[----:B------:R-:W-:-:S02]  /*0590*/  @P1 IMAD.WIDE R10, R21, R10, UR8 ;  /* 0x00000008150a1e25 */ /* 0x000fc4000f8e020a */
[----:B------:R-:W4:Y:S02]  /*05a0*/  @P3 LDG.E.U16 R16, desc[UR18][R16.64] ;  /* 0x0000001210103981 */ /* 0x000f24000c1e1500 */
[----:B------:R-:W-:Y:S02]  /*05b0*/  IMAD.MOV.U32 R24, RZ, RZ, 0x4 ;  /* 0x00000004ff187424 */ /* 0x000fe400078e00ff */
[----:B0-----:R-:W-:Y:S01]  /*05c0*/  IMAD.MOV.U32 R12, RZ, RZ, 0x4 ;  /* 0x00000004ff0c7424 */ /* 0x001fe200078e00ff */
[----:B------:R0:W4:Y:S01]  /*05d0*/  @P1 LDG.E.U16 R20, desc[UR18][R10.64] ;  /* 0x000000120a141981 */ /* 0x000122000c1e1500 */
[----:B------:R-:W-:-:S04]  /*05e0*/  IMAD.WIDE R24, R21, R24, UR10 ;  /* 0x0000000a15187e25 */ /* 0x000fc8000f8e0218 */
[----:B------:R-:W-:Y:S01]  /*05f0*/  IMAD.MOV.U32 R13, RZ, RZ, 0x4 ;  /* 0x00000004ff0d7424 */ /* 0x000fe200078e00ff */
[----:B------:R1:W4:Y:S01]  /*0600*/  @P1 LDG.E R28, desc[UR18][R24.64] ;  /* 0x00000012181c1981 */ /* 0x000322000c1e1900 */
[----:B0-----:R-:W-:-:S04]  /*0610*/  IMAD.WIDE R10, R27, R12, UR10 ;  /* 0x0000000a1b0a7e25 */ /* 0x001fc8000f8e020c */
[----:B------:R-:W-:Y:S01]  /*0620*/  IMAD.WIDE R12, R19, R13, UR10 ;  /* 0x0000000a130c7e25 */ /* 0x000fe2000f8e020d */
[----:B------:R-:W4:Y:S04]  /*0630*/  @P2 LDG.E R7, desc[UR18][R10.64] ;  /* 0x000000120a072981 */ /* 0x000f28000c1e1900 */
[----:B------:R-:W4:Y:S01]  /*0640*/  @P3 LDG.E R5, desc[UR18][R12.64] ;  /* 0x000000120c053981 */ /* 0x000f22000c1e1900 */
[----:B------:R-:W-:Y:S02]  /*0650*/  VIADD R14, R2, UR4 ;  /* 0x00000004020e7c36 */ /* 0x000fe40008000000 */
[----:B------:R-:W-:-:S03]  /*0660*/  IMAD.MOV.U32 R29, RZ, RZ, 0x4 ;  /* 0x00000004ff1d7424 */ /* 0x000fc600078e00ff */
[----:B------:R-:W-:Y:S02]  /*0670*/  SHF.R.S32.HI R17, RZ, 0x1f, R14 ;  /* 0x0000001fff117819 */ /* 0x000fe4000001140e */
[C---:B------:R-:W-:Y:S01]  /*0680*/  @P0 LEA R22, P4, R14.reuse, UR12, 0x1 ;  /* 0x0000000c0e160c11 */ /* 0x040fe2000f8808ff */
[----:B-1----:R-:W-:Y:S01]  /*0690*/  IMAD.WIDE R24, R14, R29, UR10 ;  /* 0x0000000a0e187e25 */ /* 0x002fe2000f8e021d */
[----:B------:R-:W-:Y:S01]  /*06a0*/  ULEA UR4, UR5, UR4, 0x2 ;  /* 0x0000000405047291 */ /* 0x000fe2000f8e103f */
[----:B--2---:R-:W-:-:S05]  /*06b0*/  @P0 SHF.L.U32 R4, R18, 0x10, RZ ;  /* 0x0000001012040819 */ /* 0x004fca00000006ff */
[----:B---3-5:R-:W-:-:S05]  /*06c0*/  FFMA.FTZ R3, R4, -R0, R3 ;  /* 0x8000000004037223 */ /* 0x028fca0000010003 */
[----:B------:R-:W-:Y:S02]  /*06d0*/  @P0 F2FP.BF16.F32.PACK_AB R15, RZ, R3 ;  /* 0x00000003ff0f023e */ /* 0x000fe400000010ff */
[----:B----4-:R-:W-:Y:S01]  /*06e0*/  @P2 SHF.L.U32 R6, R23, 0x10, RZ ;  /* 0x0000001017062819 */ /* 0x010fe200000006ff */
[----:B------:R-:W-:Y:S01]  /*06f0*/  @P3 IMAD.U32 R8, R16, 0x10000, RZ ;  /* 0x0001000010083824 */ /* 0x000fe200078e00ff */
[--C-:B------:R-:W-:Y:S02]  /*0700*/  @P0 LEA.HI.X R23, R14, UR13, R17.reuse, 0x1, P4 ;  /* 0x0000000d0e170c11 */ /* 0x100fe4000a0f0c11 */
[----:B------:R-:W-:Y:S02]  /*0710*/  PRMT R17, R15, 0x7610, R17 ;  /* 0x000076100f117816 */ /* 0x000fe40000000011 */
[----:B------:R-:W-:Y:S02]  /*0720*/  SHF.R.S32.HI R16, RZ, 0x1f, R27 ;  /* 0x0000001fff107819 */ /* 0x000fe4000001141b */
[----:B------:R-:W-:Y:S01]  /*0730*/  @P2 LEA R14, P4, R27, UR12, 0x1 ;  /* 0x0000000c1b0e2c11 */ /* 0x000fe2000f8808ff */
[----:B------:R-:W-:Y:S01]  /*0740*/  @P0 STG.E desc[UR18][R24.64], R3 ;  /* 0x0000000318000986 */ /* 0x000fe2000c101912 */
[----:B------:R-:W-:Y:S01]  /*0750*/  @P1 IMAD.U32 R9, R20, 0x10000, RZ ;  /* 0x0001000014091824 */ /* 0x000fe200078e00ff */
[----:B------:R-:W-:-:S02]  /*0760*/  SHF.R.S32.HI R18, RZ, 0x1f, R21 ;  /* 0x0000001fff127819 */ /* 0x000fc40000011415 */
[----:B------:R-:W-:Y:S01]  /*0770*/  @P2 LEA.HI.X R15, R27, UR13, R16, 0x1, P4 ;  /* 0x0000000d1b0f2c11 */ /* 0x000fe2000a0f0c10 */
[----:B------:R0:W-:Y:S01]  /*0780*/  @P0 STG.E.U16 desc[UR18][R22.64], R17 ;  /* 0x0000001116000986 */ /* 0x0001e2000c101512 */
[----:B------:R-:W-:Y:S01]  /*0790*/  @P1 LEA R16, P0, R21, UR12, 0x1 ;  /* 0x0000000c15101c11 */ /* 0x000fe2000f8008ff */
[----:B------:R-:W-:Y:S02]  /*07a0*/  IMAD.MOV.U32 R20, RZ, RZ, 0x4 ;  /* 0x00000004ff147424 */ /* 0x000fe400078e00ff */
[-C--:B------:R-:W-:Y:S01]  /*07b0*/  FFMA.FTZ R28, R9, -R0.reuse, R28 ;  /* 0x80000000091c7223 */ /* 0x080fe2000001001c */
[----:B------:R-:W-:Y:S01]  /*07c0*/  SHF.R.S32.HI R27, RZ, 0x1f, R19 ;  /* 0x0000001fff1b7819 */ /* 0x000fe20000011413 */
[----:B------:R-:W-:Y:S01]  /*07d0*/  FFMA.FTZ R7, R6, -R0, R7 ;  /* 0x8000000006077223 */ /* 0x000fe20000010007 */
[C---:B0-----:R-:W-:Y:S01]  /*07e0*/  @P1 LEA.HI.X R17, R21.reuse, UR13, R18, 0x1, P0 ;  /* 0x0000000d15111c11 */ /* 0x041fe200080f0c12 */
[----:B------:R-:W-:-:S04]  /*07f0*/  IMAD.WIDE R20, R21, R20, UR10 ;  /* 0x0000000a15147e25 */ /* 0x000fc8000f8e0214 */
[----:B------:R-:W-:Y:S01]  /*0800*/  FFMA.FTZ R5, R8, -R0, R5 ;  /* 0x8000000008057223 */ /* 0x000fe20000010005 */
[----:B------:R-:W-:Y:S02]  /*0810*/  @P1 F2FP.BF16.F32.PACK_AB R23, RZ, R28 ;  /* 0x0000001cff17123e */ /* 0x000fe400000010ff */
[C---:B------:R-:W-:Y:S01]  /*0820*/  @P3 LEA R18, P0, R19.reuse, UR12, 0x1 ;  /* 0x0000000c13123c11 */ /* 0x040fe2000f8008ff */
[----:B------:R0:W-:Y:S01]  /*0830*/  @P1 STG.E desc[UR18][R20.64], R28 ;  /* 0x0000001c14001986 */ /* 0x0001e2000c101912 */
[----:B------:R-:W-:Y:S02]  /*0840*/  @P3 F2FP.BF16.F32.PACK_AB R22, RZ, R5 ;  /* 0x00000005ff16323e */ /* 0x000fe400000010ff */
[----:B------:R-:W-:Y:S01]  /*0850*/  @P3 LEA.HI.X R19, R19, UR13, R27, 0x1, P0 ;  /* 0x0000000d13133c11 */ /* 0x000fe200080f0c1b */
[----:B------:R1:W-:Y:S04]  /*0860*/  @P1 STG.E.U16 desc[UR18][R16.64], R23 ;  /* 0x0000001710001986 */ /* 0x0003e8000c101512 */
[----:B------:R1:W-:Y:S01]  /*0870*/  @P2 STG.E desc[UR18][R10.64], R7 ;  /* 0x000000070a002986 */ /* 0x0003e2000c101912 */
[----:B0-----:R-:W-:Y:S01]  /*0880*/  @P2 F2FP.BF16.F32.PACK_AB R21, RZ, R7 ;  /* 0x00000007ff15223e */ /* 0x001fe200000010ff */
[----:B------:R-:W-:-:S04]  /*0890*/  IMAD.U32 R20, RZ, RZ, UR4 ;  /* 0x00000004ff147e24 */ /* 0x000fc8000f8e00ff */
[----:B------:R1:W-:Y:S04]  /*08a0*/  @P2 STG.E.U16 desc[UR18][R14.64], R21 ;  /* 0x000000150e002986 */ /* 0x0003e8000c101512 */
[----:B------:R1:W-:Y:S04]  /*08b0*/  @P3 STG.E desc[UR18][R12.64], R5 ;  /* 0x000000050c003986 */ /* 0x0003e8000c101912 */
[----:B------:R1:W-:Y:S01]  /*08c0*/  @P3 STG.E.U16 desc[UR18][R18.64], R22 ;  /* 0x0000001612003986 */ /* 0x0003e2000c101512 */
[----:B------:R-:W-:Y:S02]  /*08d0*/  ISETP.LE.AND P0, PT, R26, UR4, PT ;  /* 0x000000041a007c0c */ /* 0x000fe4000bf03270 */
[----:B------:R-:W-:-:S13]  /*08e0*/  ISETP.LT.AND P1, PT, R20, UR16, PT ;  /* 0x0000001014007c0c */ /* 0x000fda000bf21270 */
[----:B-1----:R-:W-:Y:S05]  /*08f0*/  @!P0 BRA P1, `(.L_x_3) ;  /* 0xfffffff800c08947 */ /* 0x002fea000083ffff */
[----:B------:R-:W-:Y:S05]  /*0900*/  EXIT ;  /* 0x000000000000794d */ /* 0x000fea0003800000 */
.L_x_2:
[----:B------:R-:W0:Y:S02]  /*0910*/  S2R R8, SR_TID.X ;  /* 0x0000000000087919 */ /* 0x000e240000002100 */
[----:B0-----:R-:W-:-:S04]  /*0920*/  SHF.L.U32 R2, R8, 0x2, RZ ;  /* 0x0000000208027819 */ /* 0x001fc800000006ff */
[----:B------:R-:W-:-:S04]  /*0930*/  ISETP.GE.AND P0, PT, R2, UR17, PT ;  /* 0x0000001102007c0c */ /* 0x000fc8000bf06270 */
[----:B------:R-:W-:-:S13]  /*0940*/  ISETP.GE.OR P0, PT, R2, UR16, P0 ;  /* 0x0000001002007c0c */ /* 0x000fda0008706670 */
[----:B------:R-:W-:Y:S05]  /*0950*/  @P0 EXIT ;  /* 0x000000000000094d */ /* 0x000fea0003800000 */
[----:B------:R-:W-:-:S05]  /*0960*/  ULDC UR4, c[0x0][0x0] ;  /* 0x0000000000047ab9 */ /* 0x000fca0000000800 */
.L_x_4:
[----:B------:R-:W-:Y:S02]  /*0970*/  IMAD.MOV.U32 R11, RZ, RZ, 0x8 ;  /* 0x00000008ff0b7424 */ /* 0x000fe400078e00ff */
[----:B------:R-:W-:Y:S02]  /*0980*/  IMAD.MOV.U32 R3, RZ, RZ, 0x10 ;  /* 0x00000010ff037424 */ /* 0x000fe400078e00ff */
[----:B------:R-:W-:-:S04]  /*0990*/  IMAD.WIDE R10, R8, R11, UR8 ;  /* 0x00000008080a7e25 */ /* 0x000fc8000f8e020b */
[----:B------:R-:W-:Y:S02]  /*09a0*/  IMAD.WIDE R2, R8, R3, UR10 ;  /* 0x0000000a08027e25 */ /* 0x000fe4000f8e0203 */
[----:B------:R-:W2:Y:S04]  /*09b0*/  LDG.E.64 R10, desc[UR18][R10.64] ;  /* 0x000000120a0a7981 */ /* 0x000ea8000c1e1b00 */
[----:B------:R-:W3:Y:S01]  /*09c0*/  LDG.E.128 R4, desc[UR18][R2.64] ;  /* 0x0000001202047981 */ /* 0x000ee2000c1e1d00 */
[----:B--2---:R-:W-:Y:S01]  /*09d0*/  IMAD.U32 R9, R11, 0x10000, RZ ;  /* 0x000100000b097824 */ /* 0x004fe200078e00ff */
[--C-:B------:R-:W-:Y:S02]  /*09e0*/  SHF.R.U64 R12, R10, 0x10, R11.reuse ;  /* 0x000000100a0c7819 */ /* 0x100fe4000000120b */
[----:B------:R-:W-:Y:S01]  /*09f0*/  SHF.R.U32.HI R15, RZ, 0x10, R11 ;  /* 0x00000010ff0f7819 */ /* 0x000fe2000001160b */
[----:B---3-5:R-:W-:Y:S01]  /*0a00*/  FFMA.FTZ R6, R9, -R0, R6 ;  /* 0x8000000009067223 */ /* 0x028fe20000010006 */
[----:B------:R-:W-:-:S03]  /*0a10*/  SHF.L.U32 R9, R12, 0x10, RZ ;  /* 0x000000100c097819 */ /* 0x000fc600000006ff */
[----:B------:R-:W-:Y:S01]  /*0a20*/  IMAD.U32 R15, R15, 0x10000, RZ ;  /* 0x000100000f0f7824 */ /* 0x000fe200078e00ff */
[----:B------:R-:W-:Y:S01]  /*0a30*/  F2F.BF16.F32 R13, R6 ;  /* 0x00000006000d7304 */ /* 0x000fe20000202000 */
[-C--:B------:R-:W-:Y:S01]  /*0a40*/  FFMA.FTZ R5, R9, -R0.reuse, R5 ;  /* 0x8000000009057223 */ /* 0x080fe20000010005 */
[----:B------:R-:W-:Y:S02]  /*0a50*/  IMAD.U32 R9, R10, 0x10000, RZ ;  /* 0x000100000a097824 */ /* 0x000fe400078e00ff */
[-C--:B------:R-:W-:Y:S01]  /*0a60*/  FFMA.FTZ R7, R15, -R0.reuse, R7 ;  /* 0x800000000f077223 */ /* 0x080fe20000010007 */
[----:B------:R-:W-:Y:S02]  /*0a70*/  IMAD.MOV.U32 R15, RZ, RZ, 0x8 ;  /* 0x00000008ff0f7424 */ /* 0x000fe400078e00ff */
[----:B------:R-:W-:Y:S01]  /*0a80*/  FFMA.FTZ R4, R9, -R0, R4 ;  /* 0x8000000009047223 */ /* 0x000fe20000010004 */
[----:B------:R-:W0:Y:S04]  /*0a90*/  F2F.BF16.F32 R12, R5 ;  /* 0x00000005000c7304 */ /* 0x000e280000202000 */
[----:B------:R1:W-:Y:S04]  /*0aa0*/  STG.E.128 desc[UR18][R2.64], R4 ;  /* 0x0000000402007986 */ /* 0x0003e8000c101d12 */
[----:B------:R-:W2:Y:S01]  /*0ab0*/  F2F.BF16.F32 R14, R7 ;  /* 0x00000007000e7304 */ /* 0x000ea20000202000 */
[----:B0-----:R-:W-:-:S07]  /*0ac0*/  IMAD.WIDE.U32 R10, R12, 0x10000, RZ ;  /* 0x000100000c0a7825 */ /* 0x001fce00078e00ff */
[----:B------:R-:W0:Y:S01]  /*0ad0*/  F2F.BF16.F32 R9, R4 ;  /* 0x0000000400097304 */ /* 0x000e220000202000 */
[----:B--2---:R-:W-:-:S04]  /*0ae0*/  PRMT R13, R13, 0x5410, R14 ;  /* 0x000054100d0d7816 */ /* 0x004fc8000000000e */
[----:B------:R-:W-:Y:S02]  /*0af0*/  LOP3.LUT R13, R13, R11, RZ, 0xfc, !PT ;  /* 0x0000000b0d0d7212 */ /* 0x000fe400078efcff */
[----:B0-----:R-:W-:Y:S01]  /*0b00*/  LOP3.LUT R12, R10, R9, RZ, 0xfc, !PT ;  /* 0x000000090a0c7212 */ /* 0x001fe200078efcff */
[C---:B------:R-:W-:Y:S01]  /*0b10*/  IMAD.WIDE R10, R8.reuse, R15, UR12 ;  /* 0x0000000c080a7e25 */ /* 0x040fe2000f8e020f */
[----:B------:R-:W-:-:S04]  /*0b20*/  IADD3 R8, R8, UR4, RZ ;  /* 0x0000000408087c10 */ /* 0x000fc8000fffe0ff */
[----:B------:R1:W-:Y:S01]  /*0b30*/  STG.E.64 desc[UR18][R10.64], R12 ;  /* 0x0000000c0a007986 */ /* 0x0003e2000c101b12 */
[----:B------:R-:W-:-:S05]  /*0b40*/  IMAD.SHL.U32 R9, R8, 0x4, RZ ;  /* 0x0000000408097824 */ /* 0x000fca00078e00ff */
[C---:B------:R-:W-:Y:S02]  /*0b50*/  ISETP.GE.AND P0, PT, R9.reuse, UR17, PT ;  /* 0x0000001109007c0c */ /* 0x040fe4000bf06270 */
[----:B------:R-:W-:-:S13]  /*0b60*/  ISETP.LT.AND P1, PT, R9, UR16, PT ;  /* 0x0000001009007c0c */ /* 0x000fda000bf21270 */
[----:B-1----:R-:W-:Y:S05]  /*0b70*/  @!P0 BRA P1, `(.L_x_4) ;  /* 0xfffffffc007c8947 */ /* 0x002fea000083ffff */
[----:B------:R-:W-:Y:S05]  /*0b80*/  EXIT ;  /* 0x000000000000794d */ /* 0x000fea0003800000 */
.L_x_5:
[----:B------:R-:W-:-:S00]  /*0b90*/  BRA `(.L_x_5) ;  /* 0xfffffffc00fc7947 */ /* 0x000fc0000383ffff */
[----:B------:R-:W-:-:S00]  /*0ba0*/  NOP ;  /* 0x0000000000007918 */ /* 0x000fc00000000000 */
        /* <DEDUP_REMOVED lines=13> */
.L_x_142:


//--------------------- .text._Z25multi_tensor_apply_kernelI18TensorListMetadataILi3EE17LAMBStage2FunctorIN3c104HalfELi3EfEJPfS6_S6_fbEEvlPViT_T0_DpT1_ --------------------------
	.section	.text._Z25multi_tensor_apply_kernelI18TensorListMetadataILi3EE17LAMBStage2FunctorIN3c104HalfELi3EfEJPfS6_S6_fbEEvlPViT_T0_DpT1_,"ax",@progbits
	.align	128
        .global         _Z25multi_tensor_apply_kernelI18TensorListMetadataILi3EE17LAMBStage2FunctorIN3c104HalfELi3EfEJPfS6_S6_fbEEvlPViT_T0_DpT1_
        .type           _Z25multi_tensor_apply_kernelI18TensorListMetadataILi3EE17LAMBStage2FunctorIN3c104HalfELi3EfEJPfS6_S6_fbEEvlPViT_T0_DpT1_,@function
        .size           _Z25multi_tensor_apply_kernelI18TensorListMetadataILi3EE17LAMBStage2FunctorIN3c104HalfELi3EfEJPfS6_S6_fbEEvlPViT_T0_DpT1_,(.L_x_143 - _Z25multi_tensor_apply_kernelI18TensorListMetadataILi3EE17LAMBStage2FunctorIN3c104HalfELi3EfEJPfS6_S6_fbEEvlPViT_T0_DpT1_)
        .other          _Z25multi_tensor_apply_kernelI18TensorListMetadataILi3EE17LAMBStage2FunctorIN3c104HalfELi3EfEJPfS6_S6_fbEEvlPViT_T0_DpT1_,@"STO_CUDA_ENTRY STV_DEFAULT"
_Z25multi_tensor_apply_kernelI18TensorListMetadataILi3EE17LAMBStage2FunctorIN3c104HalfELi3EfEJPfS6_S6_fbEEvlPViT_T0_DpT1_:
.text._Z25multi_tensor_apply_kernelI18TensorListMetadataILi3EE17LAMBStage2FunctorIN3c104HalfELi3EfEJPfS6_S6_fbEEvlPViT_T0_DpT1_:
        /* <DEDUP_REMOVED lines=38> */
[----:B------:R-:W-:Y:S01]  /*0260*/  IMAD.U32 R4, RZ, RZ, UR4 ;  /* 0x00000004ff047e24 */ /* 0x000fe2000f8e00ff */
[----:B------:R-:W-:Y:S01]  /*0270*/  MOV R5, UR5 ;  /* 0x0000000500057c02 */ /* 0x000fe20008000f00 */
[----:B------:R-:W-:Y:S02]  /*0280*/  IMAD.U32 R2, RZ, RZ, UR6 ;  /* 0x00000006ff027e24 */ /* 0x000fe4000f8e00ff */
[----:B------:R-:W-:Y:S02]  /*0290*/  IMAD.U32 R3, RZ, RZ, UR7 ;  /* 0x00000007ff037e24 */ /* 0x000fe4000f8e00ff */
[----:B------:R-:W2:Y:S04]  /*02a0*/  LDG.E R4, desc[UR18][R4.64] ;  /* 0x0000001204047981 */ /* 0x000ea8000c1e1900 */
[----:B------:R-:W3:Y:S01]  /*02b0*/  LDG.E R2, desc[UR18][R2.64] ;  /* 0x0000001202027981 */ /* 0x000ee2000c1e1900 */
[----:B--2---:R-:W-:-:S02]  /*02c0*/  FSETP.NEU.FTZ.AND P1, PT, R4, RZ, PT ;  /* 0x000000ff0400720b */ /* 0x004fc40003f3d000 */
[----:B---3--:R-:W-:-:S04]  /*02d0*/  FSETP.NEU.FTZ.AND P0, PT, R2, RZ, PT ;  /* 0x000000ff0200720b */ /* 0x008fc80003f1d000 */
[----:B------:R-:W-:-:S13]  /*02e0*/  PLOP3.LUT P0, PT, P1, P0, PT, 0x2a, 0x0 ;  /* 0x000000000000781c */ /* 0x000fda0000f00572 */
[----:B------:R-:W0:Y:S02]  /*02f0*/  @!P0 MUFU.RCP R7, R2 ;  /* 0x0000000200078308 */ /* 0x000e240000001000 */
[----:B0-----:R-:W-:-:S04]  /*0300*/  @!P0 FMUL.FTZ R7, R4, R7 ;  /* 0x0000000704078220 */ /* 0x001fc80000410000 */
[----:B-----5:R-:W-:-:S07]  /*0310*/  @!P0 FMUL.FTZ R0, R0, R7 ;  /* 0x0000000700008220 */ /* 0x020fce0000410000 */
.L_x_6:
[----:B------:R-:W-:Y:S05]  /*0320*/  @P2 BRA `(.L_x_7) ;  /* 0x0000000000182947 */ /* 0x000fea0003800000 */
[----:B------:R-:W-:Y:S02]  /*0330*/  ULOP3.LUT UP0, URZ, UR10, 0xf, URZ, 0xc0, !UPT ;  /* 0x0000000f0a3f7892 */ /* 0x000fe4000f80c03f */
[----:B------:R-:W-:Y:S02]  /*0340*/  ULOP3.LUT UP1, URZ, UR8, 0x7, URZ, 0xc0, !UPT ;  /* 0x00000007083f7892 */ /* 0x000fe4000f82c03f */
[----:B------:R-:W-:-:S04]  /*0350*/  ULOP3.LUT UP2, URZ, UR12, 0x7, URZ, 0xc0, !UPT ;  /* 0x000000070c3f7892 */ /* 0x000fc8000f84c03f */
[----:B------:R-:W-:-:S06]  /*0360*/  UPLOP3.LUT UP0, UPT, UP0, UP1, UP2, 0x1, 0x0 ;  /* 0x000000000000789c */ /* 0x000fcc0000702021 */
[----:B------:R-:W-:-:S13]  /*0370*/  PLOP3.LUT P0, PT, PT, PT, UP0, 0x80, 0x0 ;  /* 0x000000000000781c */ /* 0x000fda0003f0f008 */
[----:B------:R-:W-:Y:S05]  /*0380*/  @P0 BRA `(.L_x_8) ;  /* 0x0000000400600947 */ /* 0x000fea0003800000 */
.L_x_7:
[----:B------:R-:W-:-:S04]  /*0390*/  UISETP.GE.AND UP0, UPT, UR17, 0x1, UPT ;  /* 0x000000011100788c */ /* 0x000fc8000bf06270 */
[----:B------:R-:W-:-:S06]  /*03a0*/  UISETP.LT.OR UP0, UPT, UR16, 0x1, !UP0 ;  /* 0x000000011000788c */ /* 0x000fcc000c701670 */
[----:B------:R-:W-:-:S13]  /*03b0*/  PLOP3.LUT P0, PT, PT, PT, UP0, 0x80, 0x0 ;  /* 0x000000000000781c */ /* 0x000fda0003f0f008 */
[----:B------:R-:W-:Y:S05]  /*03c0*/  @P0 EXIT ;  /* 0x000000000000094d */ /* 0x000fea0003800000 */
[----:B------:R-:W0:Y:S01]  /*03d0*/  S2R R2, SR_TID.X ;  /* 0x0000000000027919 */ /* 0x000e220000002100 */
[----:B------:R-:W-:Y:S01]  /*03e0*/  ULDC UR5, c[0x0][0x0] ;  /* 0x0000000000057ab9 */ /* 0x000fe20000000800 */
[----:B------:R-:W-:-:S05]  /*03f0*/  UMOV UR4, URZ ;  /* 0x0000003f00047c82 */ /* 0x000fca0008000000 */
.L_x_9:
[----:B------:R-:W1:Y:S01]  /*0400*/  LDC R26, c[0x0][0x210] ;  /* 0x00008400ff1a7b82 */ /* 0x000e620000000800 */
[----:B0-----:R-:W-:Y:S01]  /*0410*/  VIADD R15, R2, UR4 ;  /* 0x00000004020f7c36 */ /* 0x001fe20008000000 */
[----:B------:R-:W-:Y:S01]  /*0420*/  HFMA2.MMA R10, -RZ, RZ, 0, 1.1920928955078125e-07 ;  /* 0x00000002ff0a7435 */ /* 0x000fe200000001ff */
[----:B------:R-:W-:Y:S02]  /*0430*/  IMAD.MOV.U32 R12, RZ, RZ, 0x2 ;  /* 0x00000002ff0c7424 */ /* 0x000fe400078e00ff */
[----:B------:R-:W-:Y:S02]  /*0440*/  VIADD R21, R15, UR5 ;  /* 0x000000050f157c36 */ /* 0x000fe40008000000 */
[----:B------:R-:W-:-:S03]  /*0450*/  IMAD.MOV.U32 R14, RZ, RZ, 0x4 ;  /* 0x00000004ff0e7424 */ /* 0x000fc600078e00ff */
[----:B------:R-:W-:-:S05]  /*0460*/  IADD3 R27, R21, UR5, RZ ;  /* 0x00000005151b7c10 */ /* 0x000fca000fffe0ff */
[----:B------:R-:W-:Y:S01]  /*0470*/  VIADD R19, R27, UR5 ;  /* 0x000000051b137c36 */ /* 0x000fe20008000000 */
[-C--:B-1----:R-:W-:Y:S02]  /*0480*/  ISETP.GE.AND P0, PT, R15, R26.reuse, PT ;  /* 0x0000001a0f00720c */ /* 0x082fe40003f06270 */
[-C--:B------:R-:W-:Y:S02]  /*0490*/  ISETP.GE.AND P2, PT, R27, R26.reuse, PT ;  /* 0x0000001a1b00720c */ /* 0x080fe40003f46270 */
[----:B------:R-:W-:Y:S02]  /*04a0*/  ISETP.LT.AND P0, PT, R15, UR16, !P0 ;  /* 0x000000100f007c0c */ /* 0x000fe4000c701270 */
[----:B------:R-:W-:Y:S02]  /*04b0*/  ISETP.GE.AND P3, PT, R19, R26, PT ;  /* 0x0000001a1300720c */ /* 0x000fe40003f66270 */
[----:B------:R-:W-:Y:S02]  /*04c0*/  ISETP.LT.AND P2, PT, R27, UR16, !P2 ;  /* 0x000000101b007c0c */ /* 0x000fe4000d741270 */
[----:B------:R-:W-:-:S02]  /*04d0*/  ISETP.LT.AND P3, PT, R19, UR16, !P3 ;  /* 0x0000001013007c0c */ /* 0x000fc4000df61270 */
[C---:B------:R-:W-:Y:S01]  /*04e0*/  ISETP.GE.AND P1, PT, R21.reuse, R26, PT ;  /* 0x0000001a1500720c */ /* 0x040fe20003f26270 */
[----:B------:R-:W-:Y:S01]  /*04f0*/  IMAD.MOV.U32 R22, RZ, RZ, 0x2 ;  /* 0x00000002ff167424 */ /* 0x000fe200078e00ff */
[----:B------:R-:W-:Y:S02]  /*0500*/  MOV R16, 0x2 ;  /* 0x0000000200107802 */ /* 0x000fe40000000f00 */
[----:B------:R-:W-:Y:S01]  /*0510*/  ISETP.LT.AND P1, PT, R21, UR16, !P1 ;  /* 0x0000001015007c0c */ /* 0x000fe2000cf21270 */
[----:B------:R-:W-:-:S04]  /*0520*/  @P0 IMAD.WIDE R12, R15, R12, UR8 ;  /* 0x000000080f0c0e25 */ /* 0x000fc8000f8e020c */
[----:B------:R-:W-:Y:S01]  /*0530*/  IMAD.WIDE R14, R15, R14, UR10 ;  /* 0x0000000a0f0e7e25 */ /* 0x000fe2000f8e020e */
[----:B------:R0:W2:Y:S03]  /*0540*/  @P0 LDG.E.U16 R18, desc[UR18][R12.64] ;  /* 0x000000120c120981 */ /* 0x0000a6000c1e1500 */
[----:B------:R-:W-:Y:S01]  /*0550*/  @P2 IMAD.WIDE R22, R27, R22, UR8 ;  /* 0x000000081b162e25 */ /* 0x000fe2000f8e0216 */
[----:B------:R-:W3:Y:S03]  /*0560*/  @P0 LDG.E R3, desc[UR18][R14.64] ;  /* 0x000000120e030981 */ /* 0x000ee6000c1e1900 */
[----:B------:R-:W-:Y:S02]  /*0570*/  @P3 IMAD.WIDE R16, R19, R16, UR8 ;  /* 0x0000000813103e25 */ /* 0x000fe4000f8e0210 */
[----:B------:R-:W4:Y:S01]  /*0580*/  @P2 LDG.E.U16 R23, desc[UR18][R22.64] ;  /* 0x0000001216172981 */ /* 0x000f22000c1e1500 */
[----:B0-----:R-:W-:Y:S01]  /*0590*/  HFMA2.MMA R13, -RZ, RZ, 0, 2.384185791015625e-07 ;  /* 0x00000004ff0d7435 */ /* 0x001fe200000001ff */
[----:B------:R-:W-:-:S02]  /*05a0*/  @P1 IMAD.WIDE R10, R21, R10, UR8 ;  /* 0x00000008150a1e25 */ /* 0x000fc4000f8e020a */
[----:B------:R-:W4:Y:S02]  /*05b0*/  @P3 LDG.E.U16 R16, desc[UR18][R16.64] ;  /* 0x0000001210103981 */ /* 0x000f24000c1e1500 */
[----:B------:R-:W-:Y:S02]  /*05c0*/  IMAD.MOV.U32 R24, RZ, RZ, 0x4 ;  /* 0x00000004ff187424 */ /* 0x000fe400078e00ff */
[----:B------:R-:W-:Y:S01]  /*05d0*/  IMAD.MOV.U32 R12, RZ, RZ, 0x4 ;  /* 0x00000004ff0c7424 */ /* 0x000fe200078e00ff */
[----:B------:R0:W4:Y:S01]  /*05e0*/  @P1 LDG.E.U16 R20, desc[UR18][R10.64] ;  /* 0x000000120a141981 */ /* 0x000122000c1e1500 */
[----:B------:R-:W-:-:S05]  /*05f0*/  IMAD.WIDE R24, R21, R24, UR10 ;  /* 0x0000000a15187e25 */ /* 0x000fca000f8e0218 */
        /* <DEDUP_REMOVED lines=10> */
[----:B------:R-:W-:-:S03]  /*06a0*/  ULEA UR4, UR5, UR4, 0x2 ;  /* 0x0000000405047291 */ /* 0x000fc6000f8e103f */
[----:B--2---:R-:W-:-:S05]  /*06b0*/  @P0 HADD2.F32 R4, -RZ, R18.H0_H0 ;  /* 0x20000012ff040230 */ /* 0x004fca0000004100 */
[----:B---3-5:R-:W-:-:S05]  /*06c0*/  FFMA.FTZ R3, R4, -R0, R3 ;  /* 0x8000000004037223 */ /* 0x028fca0000010003 */
[----:B------:R-:W-:Y:S01]  /*06d0*/  @P0 F2FP.F16.F32.PACK_AB R15, RZ, R3 ;  /* 0x00000003ff0f023e */ /* 0x000fe200000000ff */
[----:B----4-:R-:W-:Y:S01]  /*06e0*/  @P2 HADD2.F32 R6, -RZ, R23.H0_H0 ;  /* 0x20000017ff062230 */ /* 0x010fe20000004100 */
[--C-:B------:R-:W-:Y:S01]  /*06f0*/  @P0 LEA.HI.X R23, R14, UR13, R17.reuse, 0x1, P4 ;  /* 0x0000000d0e170c11 */ /* 0x100fe2000a0f0c11 */
[----:B------:R-:W-:Y:S01]  /*0700*/  @P3 HADD2.F32 R8, -RZ, R16.H0_H0 ;  /* 0x20000010ff083230 */ /* 0x000fe20000004100 */
[----:B------:R-:W-:Y:S02]  /*0710*/  PRMT R17, R15, 0x7610, R17 ;  /* 0x000076100f117816 */ /* 0x000fe40000000011 */
[----:B------:R-:W-:Y:S02]  /*0720*/  SHF.R.S32.HI R16, RZ, 0x1f, R27 ;  /* 0x0000001fff107819 */ /* 0x000fe4000001141b */
[----:B------:R-:W-:Y:S01]  /*0730*/  @P2 LEA R14, P4, R27, UR12, 0x1 ;  /* 0x0000000c1b0e2c11 */ /* 0x000fe2000f8808ff */
[----:B------:R-:W-:Y:S01]  /*0740*/  @P0 STG.E desc[UR18][R24.64], R3 ;  /* 0x0000000318000986 */ /* 0x000fe2000c101912 */
[----:B------:R-:W-:Y:S01]  /*0750*/  @P1 HADD2.F32 R9, -RZ, R20.H0_H0 ;  /* 0x20000014ff091230 */ /* 0x000fe20000004100 */
[----:B------:R-:W-:-:S02]  /*0760*/  SHF.R.S32.HI R18, RZ, 0x1f, R21 ;  /* 0x0000001fff127819 */ /* 0x000fc40000011415 */
[----:B------:R-:W-:Y:S01]  /*0770*/  @P2 LEA.HI.X R15, R27, UR13, R16, 0x1, P4 ;  /* 0x0000000d1b0f2c11 */ /* 0x000fe2000a0f0c10 */
[----:B------:R0:W-:Y:S01]  /*0780*/  @P0 STG.E.U16 desc[UR18][R22.64], R17 ;  /* 0x0000001116000986 */ /* 0x0001e2000c101512 */
[----:B------:R-:W-:Y:S02]  /*0790*/  @P1 LEA R16, P0, R21, UR12, 0x1 ;  /* 0x0000000c15101c11 */ /* 0x000fe4000f8008ff */
[----:B------:R-:W-:Y:S01]  /*07a0*/  MOV R20, 0x4 ;  /* 0x0000000400147802 */ /* 0x000fe20000000f00 */
[-C--:B------:R-:W-:Y:S01]  /*07b0*/  FFMA.FTZ R28, R9, -R0.reuse, R28 ;  /* 0x80000000091c7223 */ /* 0x080fe2000001001c */
[----:B------:R-:W-:Y:S01]  /*07c0*/  SHF.R.S32.HI R27, RZ, 0x1f, R19 ;  /* 0x0000001fff1b7819 */ /* 0x000fe20000011413 */
[----:B------:R-:W-:Y:S01]  /*07d0*/  FFMA.FTZ R7, R6, -R0, R7 ;  /* 0x8000000006077223 */ /* 0x000fe20000010007 */
[C---:B0-----:R-:W-:Y:S01]  /*07e0*/  @P1 LEA.HI.X R17, R21.reuse, UR13, R18, 0x1, P0 ;  /* 0x0000000d15111c11 */ /* 0x041fe200080f0c12 */
[----:B------:R-:W-:-:S04]  /*07f0*/  IMAD.WIDE R20, R21, R20, UR10 ;  /* 0x0000000a15147e25 */ /* 0x000fc8000f8e0214 */
[----:B------:R-:W-:Y:S01]  /*0800*/  FFMA.FTZ R5, R8, -R0, R5 ;  /* 0x8000000008057223 */ /* 0x000fe20000010005 */
[----:B------:R-:W-:Y:S02]  /*0810*/  @P1 F2FP.F16.F32.PACK_AB R23, RZ, R28 ;  /* 0x0000001cff17123e */ /* 0x000fe400000000ff */
[C---:B------:R-:W-:Y:S01]  /*0820*/  @P3 LEA R18, P0, R19.reuse, UR12, 0x1 ;  /* 0x0000000c13123c11 */ /* 0x040fe2000f8008ff */
[----:B------:R0:W-:Y:S01]  /*0830*/  @P1 STG.E desc[UR18][R20.64], R28 ;  /* 0x0000001c14001986 */ /* 0x0001e2000c101912 */
[----:B------:R-:W-:Y:S02]  /*0840*/  @P3 F2FP.F16.F32.PACK_AB R22, RZ, R5 ;  /* 0x00000005ff16323e */ /* 0x000fe400000000ff */
[----:B------:R-:W-:Y:S01]  /*0850*/  @P3 LEA.HI.X R19, R19, UR13, R27, 0x1, P0 ;  /* 0x0000000d13133c11 */ /* 0x000fe200080f0c1b */
[----:B------:R1:W-:Y:S04]  /*0860*/  @P1 STG.E.U16 desc[UR18][R16.64], R23 ;  /* 0x0000001710001986 */ /* 0x0003e8000c101512 */
[----:B------:R1:W-:Y:S01]  /*0870*/  @P2 STG.E desc[UR18][R10.64], R7 ;  /* 0x000000070a002986 */ /* 0x0003e2000c101912 */
[----:B0-----:R-:W-:Y:S01]  /*0880*/  @P2 F2FP.F16.F32.PACK_AB R21, RZ, R7 ;  /* 0x00000007ff15223e */ /* 0x001fe200000000ff */
        /* <DEDUP_REMOVED lines=8> */
.L_x_8:
[----:B------:R-:W0:Y:S02]  /*0910*/  S2R R8, SR_TID.X ;  /* 0x0000000000087919 */ /* 0x000e240000002100 */
[----:B0-----:R-:W-:-:S05]  /*0920*/  IMAD.SHL.U32 R2, R8, 0x4, RZ ;  /* 0x0000000408027824 */ /* 0x001fca00078e00ff */
[----:B------:R-:W-:-:S04]  /*0930*/  ISETP.GE.AND P0, PT, R2, UR17, PT ;  /* 0x0000001102007c0c */ /* 0x000fc8000bf06270 */
[----:B------:R-:W-:-:S13]  /*0940*/  ISETP.GE.OR P0, PT, R2, UR16, P0 ;  /* 0x0000001002007c0c */ /* 0x000fda0008706670 */
[----:B------:R-:W-:Y:S05]  /*0950*/  @P0 EXIT ;  /* 0x000000000000094d */ /* 0x000fea0003800000 */
[----:B------:R-:W-:-:S05]  /*0960*/  ULDC UR4, c[0x0][0x0] ;  /* 0x0000000000047ab9 */ /* 0x000fca0000000800 */
.L_x_10:
[----:B------:R-:W-:Y:S01]  /*0970*/  HFMA2.MMA R11, -RZ, RZ, 0, 4.76837158203125e-07 ;  /* 0x00000008ff0b7435 */ /* 0x000fe200000001ff */
[----:B------:R-:W-:-:S09]  /*0980*/  IMAD.MOV.U32 R3, RZ, RZ, 0x10 ;  /* 0x00000010ff037424 */ /* 0x000fd200078e00ff */
[----:B------:R-:W-:-:S04]  /*0990*/  IMAD.WIDE R10, R8, R11, UR8 ;  /* 0x00000008080a7e25 */ /* 0x000fc8000f8e020b */
[----:B------:R-:W-:Y:S02]  /*09a0*/  IMAD.WIDE R2, R8, R3, UR10 ;  /* 0x0000000a08027e25 */ /* 0x000fe4000f8e0203 */
[----:B------:R-:W2:Y:S04]  /*09b0*/  LDG.E.64 R10, desc[UR18][R10.64] ;  /* 0x000000120a0a7981 */ /* 0x000ea8000c1e1b00 */
[----:B------:R-:W3:Y:S01]  /*09c0*/  LDG.E.128 R4, desc[UR18][R2.64] ;  /* 0x0000001202047981 */ /* 0x000ee2000c1e1d00 */
[----:B------:R-:W-:Y:S02]  /*09d0*/  IMAD.MOV.U32 R15, RZ, RZ, 0x8 ;  /* 0x00000008ff0f7424 */ /* 0x000fe400078e00ff */
[----:B--2---:R-:W-:Y:S01]  /*09e0*/  HADD2.F32 R13, -RZ, R11.H0_H0 ;  /* 0x2000000bff0d7230 */ /* 0x004fe20000004100 */
[----:B------:R-:W-:-:S04]  /*09f0*/  SHF.R.U64 R9, R10, 0x10, R11 ;  /* 0x000000100a097819 */ /* 0x000fc8000000120b */
[-C--:B---3-5:R-:W-:Y:S01]  /*0a00*/  FFMA.FTZ R6, R13, -R0.reuse, R6 ;  /* 0x800000000d067223 */ /* 0x0a8fe20000010006 */
[----:B------:R-:W-:Y:S01]  /*0a10*/  SHF.R.U32.HI R13, RZ, 0x10, R11 ;  /* 0x00000010ff0d7819 */ /* 0x000fe2000001160b */
[----:B------:R-:W-:Y:S02]  /*0a20*/  HADD2.F32 R9, -RZ, R9.H0_H0 ;  /* 0x20000009ff097230 */ /* 0x000fe40000004100 */
[----:B------:R-:W-:Y:S02]  /*0a30*/  F2F.F16.F32 R12, R6 ;  /* 0x00000006000c7304 */ /* 0x000fe40000200800 */
[----:B------:R-:W-:Y:S02]  /*0a40*/  HADD2.F32 R13, -RZ, R13.H0_H0 ;  /* 0x2000000dff0d7230 */ /* 0x000fe40000004100 */
[-C--:B------:R-:W-:Y:S01]  /*0a50*/  FFMA.FTZ R5, R9, -R0.reuse, R5 ;  /* 0x8000000009057223 */ /* 0x080fe20000010005 */
[----:B------:R-:W-:Y:S02]  /*0a60*/  HADD2.F32 R9, -RZ, R10.H0_H0 ;  /* 0x2000000aff097230 */ /* 0x000fe40000004100 */
[-C--:B------:R-:W-:Y:S01]  /*0a70*/  FFMA.FTZ R7, R13, -R0.reuse, R7 ;  /* 0x800000000d077223 */ /* 0x080fe20000010007 */
[----:B------:R-:W0:Y:S02]  /*0a80*/  F2F.F16.F32 R11, R5 ;  /* 0x00000005000b7304 */ /* 0x000e240000200800 */
[----:B------:R-:W-:-:S05]  /*0a90*/  FFMA.FTZ R4, R9, -R0, R4 ;  /* 0x8000000009047223 */ /* 0x000fca0000010004 */
[----:B------:R1:W-:Y:S01]  /*0aa0*/  STG.E.128 desc[UR18][R2.64], R4 ;  /* 0x0000000402007986 */ /* 0x0003e2000c101d12 */
[----:B------:R-:W2:Y:S01]  /*0ab0*/  F2F.F16.F32 R13, R7 ;  /* 0x00000007000d7304 */ /* 0x000ea20000200800 */
[----:B0-----:R-:W-:-:S07]  /*0ac0*/  IMAD.WIDE.U32 R10, R11, 0x10000, RZ ;  /* 0x000100000b0a7825 */ /* 0x001fce00078e00ff */
[----:B------:R-:W0:Y:S01]  /*0ad0*/  F2F.F16.F32 R9, R4 ;  /* 0x0000000400097304 */ /* 0x000e220000200800 */
        /* <DEDUP_REMOVED lines=11> */
.L_x_11:
        /* <DEDUP_REMOVED lines=15> */
.L_x_143:


//--------------------- .text._Z25multi_tensor_apply_kernelI18TensorListMetadataILi3EE17LAMBStage2FunctorIfLi3EfEJPfS4_S4_fbEEvlPViT_T0_DpT1_ --------------------------
	.section	.text._Z25multi_tensor_apply_kernelI18TensorListMetadataILi3EE17LAMBStage2FunctorIfLi3EfEJPfS4_S4_fbEEvlPViT_T0_DpT1_,"ax",@progbits
	.align	128
        .global         _Z25multi_tensor_apply_kernelI18TensorListMetadataILi3EE17LAMBStage2FunctorIfLi3EfEJPfS4_S4_fbEEvlPViT_T0_DpT1_
        .type           _Z25multi_tensor_apply_kernelI18TensorListMetadataILi3EE17LAMBStage2FunctorIfLi3EfEJPfS4_S4_fbEEvlPViT_T0_DpT1_,@function
        .size           _Z25multi_tensor_apply_kernelI18TensorListMetadataILi3EE17LAMBStage2FunctorIfLi3EfEJPfS4_S4_fbEEvlPViT_T0_DpT1_,(.L_x_144 - _Z25multi_tensor_apply_kernelI18TensorListMetadataILi3EE17LAMBStage2FunctorIfLi3EfEJPfS4_S4_fbEEvlPViT_T0_DpT1_)
        .other          _Z25multi_tensor_apply_kernelI18TensorListMetadataILi3EE17LAMBStage2FunctorIfLi3EfEJPfS4_S4_fbEEvlPViT_T0_DpT1_,@"STO_CUDA_ENTRY STV_DEFAULT"
_Z25multi_tensor_apply_kernelI18TensorListMetadataILi3EE17LAMBStage2FunctorIfLi3EfEJPfS4_S4_fbEEvlPViT_T0_DpT1_:
.text._Z25multi_tensor_apply_kernelI18TensorListMetadataILi3EE17LAMBStage2FunctorIfLi3EfEJPfS4_S4_fbEEvlPViT_T0_DpT1_:
        /* <DEDUP_REMOVED lines=50> */
.L_x_12:
[----:B------:R-:W-:Y:S05]  /*0320*/  @P2 BRA `(.L_x_13) ;  /* 0x0000000000182947 */ /* 0x000fea0003800000 */
[----:B------:R-:W-:Y:S02]  /*0330*/  ULOP3.LUT UP0, URZ, UR10, 0xf, URZ, 0xc0, !UPT ;  /* 0x0000000f0a3f7892 */ /* 0x000fe4000f80c03f */
[----:B------:R-:W-:Y:S02]  /*0340*/  ULOP3.LUT UP1, URZ, UR8, 0xf, URZ, 0xc0, !UPT ;  /* 0x0000000f083f7892 */ /* 0x000fe4000f82c03f */
[----:B------:R-:W-:-:S04]  /*0350*/  ULOP3.LUT UP2, URZ, UR12, 0xf, URZ, 0xc0, !UPT ;  /* 0x0000000f0c3f7892 */ /* 0x000fc8000f84c03f */
[----:B------:R-:W-:-:S06]  /*0360*/  UPLOP3.LUT UP0, UPT, UP0, UP1, UP2, 0x1, 0x0 ;  /* 0x000000000000789c */ /* 0x000fcc0000702021 */
[----:B------:R-:W-:-:S13]  /*0370*/  PLOP3.LUT P0, PT, PT, PT, UP0, 0x80, 0x0 ;  /* 0x000000000000781c */ /* 0x000fda0003f0f008 */
[----:B------:R-:W-:Y:S05]  /*0380*/  @P0 BRA `(.L_x_14) ;  /* 0x0000000400380947 */ /* 0x000fea0003800000 */
.L_x_13:
[----:B------:R-:W-:-:S04]  /*0390*/  UISETP.GE.AND UP0, UPT, UR17, 0x1, UPT ;  /* 0x000000011100788c */ /* 0x000fc8000bf06270 */
[----:B------:R-:W-:-:S06]  /*03a0*/  UISETP.LT.OR UP0, UPT, UR16, 0x1, !UP0 ;  /* 0x000000011000788c */ /* 0x000fcc000c701670 */
[----:B------:R-:W-:-:S13]  /*03b0*/  PLOP3.LUT P0, PT, PT, PT, UP0, 0x80, 0x0 ;  /* 0x000000000000781c */ /* 0x000fda0003f0f008 */
[----:B------:R-:W-:Y:S05]  /*03c0*/  @P0 EXIT ;  /* 0x000000000000094d */ /* 0x000fea0003800000 */
[----:B------:R-:W0:Y:S01]  /*03d0*/  S2R R2, SR_TID.X ;  /* 0x0000000000027919 */ /* 0x000e220000002100 */
[----:B------:R-:W-:Y:S01]  /*03e0*/  ULDC UR5, c[0x0][0x0] ;  /* 0x0000000000057ab9 */ /* 0x000fe20000000800 */
[----:B------:R-:W-:-:S05]  /*03f0*/  UMOV UR4, URZ ;  /* 0x0000003f00047c82 */ /* 0x000fca0008000000 */
.L_x_15:
[----:B------:R-:W1:Y:S01]  /*0400*/  LDC R22, c[0x0][0x210] ;  /* 0x00008400ff167b82 */ /* 0x000e620000000800 */
[----:B0-----:R-:W-:Y:S01]  /*0410*/  VIADD R13, R2, UR4 ;  /* 0x00000004020d7c36 */ /* 0x001fe20008000000 */
[----:B------:R-:W-:Y:S01]  /*0420*/  HFMA2.MMA R10, -RZ, RZ, 0, 2.384185791015625e-07 ;  /* 0x00000004ff0a7435 */ /* 0x000fe200000001ff */
[----:B------:R-:W-:Y:S02]  /*0430*/  IMAD.MOV.U32 R12, RZ, RZ, 0x4 ;  /* 0x00000004ff0c7424 */ /* 0x000fe400078e00ff */
[----:B------:R-:W-:Y:S02]  /*0440*/  VIADD R21, R13, UR5 ;  /* 0x000000050d157c36 */ /* 0x000fe40008000000 */
[----:B------:R-:W-:Y:S02]  /*0450*/  IMAD.MOV.U32 R24, RZ, RZ, 0x4 ;  /* 0x00000004ff187424 */ /* 0x000fe400078e00ff */
[----:B------:R-:W-:-:S03]  /*0460*/  VIADD R19, R21, UR5 ;  /* 0x0000000515137c36 */ /* 0x000fc60008000000 */
[----:B------:R-:W-:Y:S02]  /*0470*/  IMAD.WIDE R10, R13, R10, UR10 ;  /* 0x0000000a0d0a7e25 */ /* 0x000fe4000f8e020a */
[----:B------:R-:W-:Y:S02]  /*0480*/  IADD3 R5, R19, UR5, RZ ;  /* 0x0000000513057c10 */ /* 0x000fe4000fffe0ff */
[-C--:B-1----:R-:W-:Y:S02]  /*0490*/  ISETP.GE.AND P0, PT, R13, R22.reuse, PT ;  /* 0x000000160d00720c */ /* 0x082fe40003f06270 */
[-C--:B------:R-:W-:Y:S02]  /*04a0*/  ISETP.GE.AND P1, PT, R21, R22.reuse, PT ;  /* 0x000000161500720c */ /* 0x080fe40003f26270 */
[----:B------:R-:W-:Y:S02]  /*04b0*/  ISETP.LT.AND P0, PT, R13, UR16, !P0 ;  /* 0x000000100d007c0c */ /* 0x000fe4000c701270 */
[----:B------:R-:W-:-:S02]  /*04c0*/  ISETP.GE.AND P2, PT, R19, R22, PT ;  /* 0x000000161300720c */ /* 0x000fc40003f46270 */
[----:B------:R-:W-:Y:S02]  /*04d0*/  ISETP.LT.AND P1, PT, R21, UR16, !P1 ;  /* 0x0000001015007c0c */ /* 0x000fe4000cf21270 */
[----:B------:R-:W-:Y:S02]  /*04e0*/  ISETP.GE.AND P3, PT, R5, R22, PT ;  /* 0x000000160500720c */ /* 0x000fe40003f66270 */
[----:B------:R-:W-:Y:S02]  /*04f0*/  ISETP.LT.AND P2, PT, R19, UR16, !P2 ;  /* 0x0000001013007c0c */ /* 0x000fe4000d741270 */
[----:B------:R-:W-:Y:S01]  /*0500*/  ISETP.LT.AND P3, PT, R5, UR16, !P3 ;  /* 0x0000001005007c0c */ /* 0x000fe2000df61270 */
[----:B------:R-:W-:Y:S02]  /*0510*/  HFMA2.MMA R18, -RZ, RZ, 0, 2.384185791015625e-07 ;  /* 0x00000004ff127435 */ /* 0x000fe400000001ff */
[----:B------:R-:W-:Y:S01]  /*0520*/  @P0 IMAD.WIDE R12, R13, R12, UR8 ;  /* 0x000000080d0c0e25 */ /* 0x000fe2000f8e020c */
[----:B------:R0:W2:Y:S01]  /*0530*/  @P0 LDG.E R29, desc[UR18][R10.64] ;  /* 0x000000120a1d0981 */ /* 0x0000a2000c1e1900 */
[----:B------:R-:W-:-:S02]  /*0540*/  MOV R16, 0x4 ;  /* 0x0000000400107802 */ /* 0x000fc40000000f00 */
[----:B------:R-:W-:Y:S01]  /*0550*/  IMAD.MOV.U32 R26, RZ, RZ, 0x4 ;  /* 0x00000004ff1a7424 */ /* 0x000fe200078e00ff */
[----:B------:R1:W2:Y:S01]  /*0560*/  @P0 LDG.E R4, desc[UR18][R12.64] ;  /* 0x000000120c040981 */ /* 0x0002a2000c1e1900 */
[----:B------:R-:W-:Y:S02]  /*0570*/  IMAD.MOV.U32 R14, RZ, RZ, 0x4 ;  /* 0x00000004ff0e7424 */ /* 0x000fe400078e00ff */
[----:B------:R-:W-:-:S04]  /*0580*/  IMAD.WIDE R24, R21, R24, UR10 ;  /* 0x0000000a15187e25 */ /* 0x000fc8000f8e0218 */
[----:B------:R-:W-:Y:S01]  /*0590*/  @P1 IMAD.WIDE R26, R21, R26, UR8 ;  /* 0x00000008151a1e25 */ /* 0x000fe2000f8e021a */
[----:B------:R3:W4:Y:S03]  /*05a0*/  @P1 LDG.E R9, desc[UR18][R24.64] ;  /* 0x0000001218091981 */ /* 0x000726000c1e1900 */
[----:B------:R-:W-:Y:S01]  /*05b0*/  IMAD.MOV.U32 R20, RZ, RZ, 0x4 ;  /* 0x00000004ff147424 */ /* 0x000fe200078e00ff */
[----:B------:R3:W4:Y:S01]  /*05c0*/  @P1 LDG.E R6, desc[UR18][R26.64] ;  /* 0x000000121a061981 */ /* 0x000722000c1e1900 */
[----:B------:R-:W-:-:S04]  /*05d0*/  @P2 IMAD.WIDE R16, R19, R16, UR8 ;  /* 0x0000000813102e25 */ /* 0x000fc8000f8e0210 */
[----:B0-----:R-:W-:Y:S01]  /*05e0*/  IMAD.WIDE R10, R19, R14, UR10 ;  /* 0x0000000a130a7e25 */ /* 0x001fe2000f8e020e */
[----:B------:R0:W4:Y:S03]  /*05f0*/  @P2 LDG.E R7, desc[UR18][R16.64] ;  /* 0x0000001210072981 */ /* 0x000126000c1e1900 */
[C---:B------:R-:W-:Y:S01]  /*0600*/  @P3 IMAD.WIDE R14, R5.reuse, R20, UR8 ;  /* 0x00000008050e3e25 */ /* 0x040fe2000f8e0214 */
[----:B------:R-:W4:Y:S03]  /*0610*/  @P2 LDG.E R0, desc[UR18][R10.64] ;  /* 0x000000120a002981 */ /* 0x000f26000c1e1900 */
[----:B-1----:R-:W-:Y:S01]  /*0620*/  IMAD.WIDE R12, R5, R18, UR10 ;  /* 0x0000000a050c7e25 */ /* 0x002fe2000f8e0212 */
[----:B------:R1:W4:Y:S04]  /*0630*/  @P3 LDG.E R8, desc[UR18][R14.64] ;  /* 0x000000120e083981 */ /* 0x000328000c1e1900 */
[----:B------:R-:W4:Y:S01]  /*0640*/  @P3 LDG.E R23, desc[UR18][R12.64] ;  /* 0x000000120c173981 */ /* 0x000f22000c1e1900 */
[----:B------:R-:W-:-:S05]  /*0650*/  VIADD R18, R2, UR4 ;  /* 0x0000000402127c36 */ /* 0x000fca0008000000 */
[----:B---3--:R-:W-:Y:S02]  /*0660*/  SHF.R.S32.HI R25, RZ, 0x1f, R18 ;  /* 0x0000001fff197819 */ /* 0x008fe40000011412 */
[C---:B------:R-:W-:Y:S01]  /*0670*/  @P0 LEA R24, P4, R18.reuse, UR12, 0x2 ;  /* 0x0000000c12180c11 */ /* 0x040fe2000f8810ff */
[C---:B------:R-:W-:Y:S01]  /*0680*/  IMAD.WIDE R26, R18.reuse, R20, UR10 ;  /* 0x0000000a121a7e25 */ /* 0x040fe2000f8e0214 */
[----:B0-----:R-:W-:Y:S02]  /*0690*/  SHF.R.S32.HI R16, RZ, 0x1f, R21 ;  /* 0x0000001fff107819 */ /* 0x001fe40000011415 */
[----:B------:R-:W-:Y:S01]  /*06a0*/  @P0 LEA.HI.X R25, R18, UR13, R25, 0x2, P4 ;  /* 0x0000000d12190c11 */ /* 0x000fe2000a0f1419 */
[----:B------:R-:W-:Y:S01]  /*06b0*/  IMAD.MOV.U32 R28, RZ, RZ, 0x4 ;  /* 0x00000004ff1c7424 */ /* 0x000fe200078e00ff */
[----:B-1----:R-:W-:-:S04]  /*06c0*/  @P1 LEA R14, P4, R21, UR12, 0x2 ;  /* 0x0000000c150e1c11 */ /* 0x002fc8000f8810ff */
[C---:B------:R-:W-:Y:S01]  /*06d0*/  @P1 LEA.HI.X R15, R21.reuse, UR13, R16, 0x2, P4 ;  /* 0x0000000d150f1c11 */ /* 0x040fe2000a0f1410 */
[----:B------:R-:W-:Y:S01]  /*06e0*/  IMAD.WIDE R16, R21, R28, UR10 ;  /* 0x0000000a15107e25 */ /* 0x000fe2000f8e021c */
[----:B------:R-:W-:Y:S02]  /*06f0*/  SHF.R.S32.HI R28, RZ, 0x1f, R19 ;  /* 0x0000001fff1c7819 */ /* 0x000fe40000011413 */
[----:B------:R-:W-:Y:S02]  /*0700*/  SHF.R.S32.HI R21, RZ, 0x1f, R5 ;  /* 0x0000001fff157819 */ /* 0x000fe40000011405 */
[----:B------:R-:W-:Y:S01]  /*0710*/  @P3 LEA R20, P4, R5, UR12, 0x2 ;  /* 0x0000000c05143c11 */ /* 0x000fe2000f8810ff */
[----:B------:R-:W-:-:S03]  /*0720*/  ULEA UR4, UR5, UR4, 0x2 ;  /* 0x0000000405047291 */ /* 0x000fc6000f8e103f */
[----:B------:R-:W-:-:S03]  /*0730*/  @P3 LEA.HI.X R21, R5, UR13, R21, 0x2, P4 ;  /* 0x0000000d05153c11 */ /* 0x000fc6000a0f1415 */
[----:B------:R-:W-:Y:S01]  /*0740*/  MOV R5, UR4 ;  /* 0x0000000400057c02 */ /* 0x000fe20008000f00 */
[----:B--2--5:R-:W-:-:S05]  /*0750*/  FFMA.FTZ R29, R4, -R3, R29 ;  /* 0x80000003041d7223 */ /* 0x024fca000001001d */
[----:B------:R1:W-:Y:S04]  /*0760*/  @P0 STG.E desc[UR18][R26.64], R29 ;  /* 0x0000001d1a000986 */ /* 0x0003e8000c101912 */
[----:B------:R1:W-:Y:S01]  /*0770*/  @P0 STG.E desc[UR18][R24.64], R29 ;  /* 0x0000001d18000986 */ /* 0x0003e2000c101912 */
[----:B------:R-:W-:Y:S01]  /*0780*/  @P2 LEA R18, P0, R19, UR12, 0x2 ;  /* 0x0000000c13122c11 */ /* 0x000fe2000f8010ff */
[----:B----4-:R-:W-:-:S03]  /*0790*/  FFMA.FTZ R9, R6, -R3, R9 ;  /* 0x8000000306097223 */ /* 0x010fc60000010009 */
[----:B------:R-:W-:Y:S02]  /*07a0*/  @P2 LEA.HI.X R19, R19, UR13, R28, 0x2, P0 ;  /* 0x0000000d13132c11 */ /* 0x000fe400080f141c */
[----:B------:R1:W-:Y:S01]  /*07b0*/  @P1 STG.E desc[UR18][R16.64], R9 ;  /* 0x0000000910001986 */ /* 0x0003e2000c101912 */
[----:B------:R-:W-:-:S03]  /*07c0*/  FFMA.FTZ R0, R7, -R3, R0 ;  /* 0x8000000307007223 */ /* 0x000fc60000010000 */
[----:B------:R1:W-:Y:S04]  /*07d0*/  @P1 STG.E desc[UR18][R14.64], R9 ;  /* 0x000000090e001986 */ /* 0x0003e8000c101912 */
[----:B------:R1:W-:Y:S01]  /*07e0*/  @P2 STG.E desc[UR18][R10.64], R0 ;  /* 0x000000000a002986 */ /* 0x0003e2000c101912 */
[----:B------:R-:W-:-:S03]  /*07f0*/  FFMA.FTZ R23, R8, -R3, R23 ;  /* 0x8000000308177223 */ /* 0x000fc60000010017 */
[----:B------:R1:W-:Y:S04]  /*0800*/  @P2 STG.E desc[UR18][R18.64], R0 ;  /* 0x0000000012002986 */ /* 0x0003e8000c101912 */
[----:B------:R1:W-:Y:S04]  /*0810*/  @P3 STG.E desc[UR18][R12.64], R23 ;  /* 0x000000170c003986 */ /* 0x0003e8000c101912 */
[----:B------:R1:W-:Y:S01]  /*0820*/  @P3 STG.E desc[UR18][R20.64], R23 ;  /* 0x0000001714003986 */ /* 0x0003e2000c101912 */
[----:B------:R-:W-:Y:S02]  /*0830*/  ISETP.LE.AND P0, PT, R22, UR4, PT ;  /* 0x0000000416007c0c */ /* 0x000fe4000bf03270 */
[----:B------:R-:W-:-:S13]  /*0840*/  ISETP.LT.AND P1, PT, R5, UR16, PT ;  /* 0x0000001005007c0c */ /* 0x000fda000bf21270 */
[----:B-1----:R-:W-:Y:S05]  /*0850*/  @!P0 BRA P1, `(.L_x_15) ;  /* 0xfffffff800e88947 */ /* 0x002fea000083ffff */
[----:B------:R-:W-:Y:S05]  /*0860*/  EXIT ;  /* 0x000000000000794d */ /* 0x000fea0003800000 */
.L_x_14:
[----:B------:R-:W0:Y:S02]  /*0870*/  S2R R0, SR_TID.X ;  /* 0x0000000000007919 */ /* 0x000e240000002100 */
[----:B0-----:R-:W-:-:S05]  /*0880*/  IMAD.SHL.U32 R2, R0, 0x4, RZ ;  /* 0x0000000400027824 */ /* 0x001fca00078e00ff */
[----:B------:R-:W-:-:S04]  /*0890*/  ISETP.GE.AND P0, PT, R2, UR17, PT ;  /* 0x0000001102007c0c */ /* 0x000fc8000bf06270 */
[----:B------:R-:W-:-:S13]  /*08a0*/  ISETP.GE.OR P0, PT, R2, UR16, P0 ;  /* 0x0000001002007c0c */ /* 0x000fda0008706670 */
[----:B------:R-:W-:Y:S05]  /*08b0*/  @P0 EXIT ;  /* 0x000000000000094d */ /* 0x000fea0003800000 */
[----:B------:R-:W-:-:S05]  /*08c0*/  ULDC UR4, c[0x0][0x0] ;  /* 0x0000000000047ab9 */ /* 0x000fca0000000800 */
.L_x_16:
[----:B------:R-:W-:Y:S01]  /*08d0*/  MOV R5, 0x10 ;  /* 0x0000001000057802 */ /* 0x000fe20000000f00 */
[----:B------:R-:W-:-:S04]  /*08e0*/  IMAD.MOV.U32 R7, RZ, RZ, 0x10 ;  /* 0x00000010ff077424 */ /* 0x000fc800078e00ff */
[----:B------:R-:W-:-:S04]  /*08f0*/  IMAD.WIDE R6, R0, R7, UR8 ;  /* 0x0000000800067e25 */ /* 0x000fc8000f8e0207 */
[----:B------:R-:W-:Y:S01]  /*0900*/  IMAD.WIDE R4, R0, R5, UR10 ;  /* 0x0000000a00047e25 */ /* 0x000fe2000f8e0205 */
[----:B------:R-:W2:Y:S04]  /*0910*/  LDG.E.128 R12, desc[UR18][R6.64] ;  /* 0x00000012060c7981 */ /* 0x000ea8000c1e1d00 */
[----:B------:R-:W2:Y:S01]  /*0920*/  LDG.E.128 R8, desc[UR18][R4.64] ;  /* 0x0000001204087981 */ /* 0x000ea2000c1e1d00 */
[----:B------:R-:W-:Y:S02]  /*0930*/  IMAD.MOV.U32 R17, RZ, RZ, 0x10 ;  /* 0x00000010ff117424 */ /* 0x000fe400078e00ff */
[-C--:B--2--5:R-:W-:Y:S01]  /*0940*/  FFMA.FTZ R12, R12, -R3.reuse, R8 ;  /* 0x800000030c0c7223 */ /* 0x0a4fe20000010008 */
[-C--:B------:R-:W-:Y:S01]  /*0950*/  FFMA.FTZ R13, R13, -R3.reuse, R9 ;  /* 0x800000030d0d7223 */ /* 0x080fe20000010009 */
[-C--:B------:R-:W-:Y:S01]  /*0960*/  FFMA.FTZ R14, R14, -R3.reuse, R10 ;  /* 0x800000030e0e7223 */ /* 0x080fe2000001000a */
[----:B------:R-:W-:Y:S01]  /*0970*/  FFMA.FTZ R15, R15, -R3, R11 ;  /* 0x800000030f0f7223 */ /* 0x000fe2000001000b */
[----:B------:R-:W-:-:S04]  /*0980*/  IMAD.WIDE R8, R0, R17, UR12 ;  /* 0x0000000c00087e25 */ /* 0x000fc8000f8e0211 */
[----:B------:R-:W-:Y:S01]  /*0990*/  VIADD R0, R0, UR4 ;  /* 0x0000000400007c36 */ /* 0x000fe20008000000 */
[----:B------:R0:W-:Y:S04]  /*09a0*/  STG.E.128 desc[UR18][R4.64], R12 ;  /* 0x0000000c04007986 */ /* 0x0001e8000c101d12 */
[----:B------:R0:W-:Y:S01]  /*09b0*/  STG.E.128 desc[UR18][R8.64], R12 ;  /* 0x0000000c08007986 */ /* 0x0001e2000c101d12 */
[----:B------:R-:W-:-:S04]  /*09c0*/  SHF.L.U32 R2, R0, 0x2, RZ ;  /* 0x0000000200027819 */ /* 0x000fc800000006ff */
[C---:B------:R-:W-:Y:S02]  /*09d0*/  ISETP.GE.AND P0, PT, R2.reuse, UR17, PT ;  /* 0x0000001102007c0c */ /* 0x040fe4000bf06270 */
[----:B------:R-:W-:-:S13]  /*09e0*/  ISETP.LT.AND P1, PT, R2, UR16, PT ;  /* 0x0000001002007c0c */ /* 0x000fda000bf21270 */
[----:B0-----:R-:W-:Y:S05]  /*09f0*/  @!P0 BRA P1, `(.L_x_16) ;  /* 0xfffffffc00b48947 */ /* 0x001fea000083ffff */
[----:B------:R-:W-:Y:S05]  /*0a00*/  EXIT ;  /* 0x000000000000794d */ /* 0x000fea0003800000 */
.L_x_17:
        /* <DEDUP_REMOVED lines=15> */
.L_x_144:


//--------------------- .text._Z25multi_tensor_apply_kernelI18TensorListMetadataILi2EE17LAMBStage2FunctorIN3c104HalfELi2ES4_EJPfS6_S6_fbEEvlPViT_T0_DpT1_ --------------------------
	.section	.text._Z25multi_tensor_apply_kernelI18TensorListMetadataILi2EE17LAMBStage2FunctorIN3c104HalfELi2ES4_EJPfS6_S6_fbEEvlPViT_T0_DpT1_,"ax",@progbits
	.align	128
        .global         _Z25multi_tensor_apply_kernelI18TensorListMetadataILi2EE17LAMBStage2FunctorIN3c104HalfELi2ES4_EJPfS6_S6_fbEEvlPViT_T0_DpT1_
        .type           _Z25multi_tensor_apply_kernelI18TensorListMetadataILi2EE17LAMBStage2FunctorIN3c104HalfELi2ES4_EJPfS6_S6_fbEEvlPViT_T0_DpT1_,@function
        .size           _Z25multi_tensor_apply_kernelI18TensorListMetadataILi2EE17LAMBStage2FunctorIN3c104HalfELi2ES4_EJPfS6_S6_fbEEvlPViT_T0_DpT1_,(.L_x_145 - _Z25multi_tensor_apply_kernelI18TensorListMetadataILi2EE17LAMBStage2FunctorIN3c104HalfELi2ES4_EJPfS6_S6_fbEEvlPViT_T0_DpT1_)
        .other          _Z25multi_tensor_apply_kernelI18TensorListMetadataILi2EE17LAMBStage2FunctorIN3c104HalfELi2ES4_EJPfS6_S6_fbEEvlPViT_T0_DpT1_,@"STO_CUDA_ENTRY STV_DEFAULT"
_Z25multi_tensor_apply_kernelI18TensorListMetadataILi2EE17LAMBStage2FunctorIN3c104HalfELi2ES4_EJPfS6_S6_fbEEvlPViT_T0_DpT1_:
.text._Z25multi_tensor_apply_kernelI18TensorListMetadataILi2EE17LAMBStage2FunctorIN3c104HalfELi2ES4_EJPfS6_S6_fbEEvlPViT_T0_DpT1_:
[----:B------:R-:W-:Y:S08]  /*0000*/  LDC R1, c[0x0][0x28] ;  /* 0x00000a00ff017b82 */ /* 0x000ff00000000800 */
[----:B------:R-:W0:Y:S01]  /*0010*/  LDC.64 R2, c[0x0][0x218] ;  /* 0x00008600ff027b82 */ /* 0x000e220000000a00 */
[----:B------:R-:W-:Y:S02]  /*0020*/  ULDC.64 UR6, c[0x0][0x208] ;  /* 0x0000820000067ab9 */ /* 0x000fe40000000a00 */
[----:B0-----:R-:W2:Y:S02]  /*0030*/  LDG.E.STRONG.SYS R2, desc[UR6][R2.64] ;  /* 0x0000000602027981 */ /* 0x001ea4000c1f5900 */
[----:B--2---:R-:W-:-:S13]  /*0040*/  ISETP.NE.AND P0, PT, R2, RZ, PT ;  /* 0x000000ff0200720c */ /* 0x004fda0003f05270 */
[----:B------:R-:W-:Y:S05]  /*0050*/  @P0 EXIT ;  /* 0x000000000000094d */ /* 0x000fea0003800000 */
[----:B------:R-:W0:Y:S01]  /*0060*/  S2R R10, SR_CTAID.X ;  /* 0x00000000000a7919 */ /* 0x000e220000002500 */
[----:B------:R-:W-:Y:S01]  /*0070*/  HFMA2.MMA R9, -RZ, RZ, 0, 9.5367431640625e-07 ;  /* 0x00000010ff097435 */ /* 0x000fe200000001ff */
[----:B------:R-:W1:Y:S01]  /*0080*/  LDC.64 R4, c[0x0][0xe80] ;  /* 0x0003a000ff047b82 */ /* 0x000e620000000a00 */
[----:B------:R-:W-:Y:S01]  /*0090*/  ULDC.U8 UR4, c[0x0][0xe8c] ;  /* 0x0003a30000047ab9 */ /* 0x000fe20000000000 */
[----:B------:R-:W-:-:S06]  /*00a0*/  ULDC UR5, c[0x0][0xe88] ;  /* 0x0003a20000057ab9 */ /* 0x000fcc0000000800 */
[----:B------:R-:W2:Y:S08]  /*00b0*/  LDC R3, c[0x0][0x210] ;  /* 0x00008400ff037b82 */ /* 0x000eb00000000800 */
[----:B0-----:R-:W0:Y:S01]  /*00c0*/  LDC.U8 R6, c[0x0][R10+0x820] ;  /* 0x000208000a067b82 */ /* 0x001e220000000000 */
[----:B------:R-:W-:Y:S01]  /*00d0*/  LEA R7, R10, R9, 0x2 ;  /* 0x000000090a077211 */ /* 0x000fe200078e10ff */
[----:B-1----:R2:W5:Y:S01]  /*00e0*/  LDG.E R0, desc[UR6][R4.64] ;  /* 0x0000000604007981 */ /* 0x002562000c1e1900 */
[----:B------:R-:W-:Y:S01]  /*00f0*/  UPRMT UR4, UR4, 0x8880, URZ ;  /* 0x0000888004047896 */ /* 0x000fe2000800003f */
[----:B------:R-:W-:-:S04]  /*0100*/  FSETP.NEU.FTZ.AND P2, PT, RZ, UR5, PT ;  /* 0x00000005ff007c0b */ /* 0x000fc8000bf5d000 */
[----:B------:R-:W2:Y:S01]  /*0110*/  LDC R2, c[0x0][R7+0x950] ;  /* 0x0002540007027b82 */ /* 0x000ea20000000800 */
[----:B------:R-:W-:Y:S01]  /*0120*/  ISETP.EQ.AND P3, PT, RZ, UR4, PT ;  /* 0x00000004ff007c0c */ /* 0x000fe2000bf62270 */
[----:B------:R-:W-:Y:S01]  /*0130*/  ULDC UR4, c[0x0][0xe60] ;  /* 0x0003980000047ab9 */ /* 0x000fe20000000800 */
[----:B0-----:R-:W-:-:S05]  /*0140*/  IMAD R8, R6, 0x8, R9 ;  /* 0x0000000806087824 */ /* 0x001fca00078e0209 */
[----:B------:R-:W0:Y:S01]  /*0150*/  LDC.64 R14, c[0x0][R8+0x210] ;  /* 0x00008400080e7b82 */ /* 0x000e220000000a00 */
[----:B--2---:R-:W-:-:S07]  /*0160*/  IMAD R5, R2, R3, RZ ;  /* 0x0000000302057224 */ /* 0x004fce00078e02ff */
[----:B------:R-:W1:Y:S08]  /*0170*/  LDC.64 R12, c[0x0][R8+0x410] ;  /* 0x00010400080c7b82 */ /* 0x000e700000000a00 */
[----:B------:R-:W2:Y:S01]  /*0180*/  LDC R9, c[0x0][R8+0x610] ;  /* 0x0001840008097b82 */ /* 0x000ea20000000800 */
[----:B0-----:R-:W-:-:S03]  /*0190*/  IMAD.WIDE R14, R5, 0x2, R14 ;  /* 0x00000002050e7825 */ /* 0x001fc600078e020e */
[----:B------:R-:W-:Y:S01]  /*01a0*/  LOP3.LUT P4, RZ, R14, 0x7, RZ, 0xc0, !PT ;  /* 0x000000070eff7812 */ /* 0x000fe2000788c0ff */
[----:B-1----:R-:W-:-:S03]  /*01b0*/  IMAD.WIDE R12, R5, 0x2, R12 ;  /* 0x00000002050c7825 */ /* 0x002fc600078e020c */
[----:B------:R-:W-:Y:S02]  /*01c0*/  LOP3.LUT P1, RZ, R12, 0x7, RZ, 0xc0, !PT ;  /* 0x000000070cff7812 */ /* 0x000fe4000782c0ff */
[----:B--2---:R-:W-:Y:S01]  /*01d0*/  IADD3 R2, R9, -R5, RZ ;  /* 0x8000000509027210 */ /* 0x004fe20007ffe0ff */
[----:B------:R-:W-:-:S03]  /*01e0*/  VIADD R9, R6, UR4 ;  /* 0x0000000406097c36 */ /* 0x000fc60008000000 */
[----:B------:R-:W-:-:S04]  /*01f0*/  LOP3.LUT P0, RZ, R2, 0x3, R3, 0xc8, !PT ;  /* 0x0000000302ff7812 */ /* 0x000fc8000780c803 */
[----:B------:R-:W-:Y:S01]  /*0200*/  PLOP3.LUT P0, PT, P0, P1, P4, 0x1, 0x0 ;  /* 0x000000000000781c */ /* 0x000fe20000702041 */
[----:B------:R-:W-:-:S12]  /*0210*/  @!P2 BRA P3, `(.L_x_18) ;  /* 0x000000000030a947 */ /* 0x000fd80001800000 */
[----:B------:R-:W0:Y:S08]  /*0220*/  LDC.64 R4, c[0x0][0xe70] ;  /* 0x00039c00ff047b82 */ /* 0x000e300000000a00 */
[----:B------:R-:W1:Y:S01]  /*0230*/  LDC.64 R6, c[0x0][0xe78] ;  /* 0x00039e00ff067b82 */ /* 0x000e620000000a00 */
[----:B0-----:R-:W-:-:S06]  /*0240*/  IMAD.WIDE R4, R9, 0x4, R4 ;  /* 0x0000000409047825 */ /* 0x001fcc00078e0204 */
[----:B------:R-:W2:Y:S01]  /*0250*/  LDG.E R4, desc[UR6][R4.64] ;  /* 0x0000000604047981 */ /* 0x000ea2000c1e1900 */
[----:B-1----:R-:W-:-:S06]  /*0260*/  IMAD.WIDE R6, R9, 0x4, R6 ;  /* 0x0000000409067825 */ /* 0x002fcc00078e0206 */
[----:B------:R-:W3:Y:S01]  /*0270*/  LDG.E R6, desc[UR6][R6.64] ;  /* 0x0000000606067981 */ /* 0x000ee2000c1e1900 */
[----:B--2---:R-:W-:Y:S02]  /*0280*/  FSETP.NEU.FTZ.AND P2, PT, R4, RZ, PT ;  /* 0x000000ff0400720b */ /* 0x004fe40003f5d000 */
[----:B---3--:R-:W-:-:S04]  /*0290*/  FSETP.NEU.FTZ.AND P1, PT, R6, RZ, PT ;  /* 0x000000ff0600720b */ /* 0x008fc80003f3d000 */
[----:B------:R-:W-:-:S13]  /*02a0*/  PLOP3.LUT P1, PT, P2, P1, PT, 0x2a, 0x0 ;  /* 0x000000000000781c */ /* 0x000fda0001722572 */
[----:B------:R-:W0:Y:S02]  /*02b0*/  @!P1 MUFU.RCP R9, R6 ;  /* 0x0000000600099308 */ /* 0x000e240000001000 */
[----:B0-----:R-:W-:-:S04]  /*02c0*/  @!P1 FMUL.FTZ R9, R4, R9 ;  /* 0x0000000904099220 */ /* 0x001fc80000410000 */
[----:B-----5:R-:W-:-:S07]  /*02d0*/  @!P1 FMUL.FTZ R0, R0, R9 ;  /* 0x0000000900009220 */ /* 0x020fce0000410000 */
.L_x_18:
[----:B------:R-:W-:Y:S05]  /*02e0*/  @P0 BRA `(.L_x_19) ;  /* 0x0000000000f40947 */ /* 0x000fea0003800000 */
[----:B------:R-:W-:-:S04]  /*02f0*/  ISETP.GE.AND P0, PT, R3, 0x1, PT ;  /* 0x000000010300780c */ /* 0x000fc80003f06270 */
[----:B------:R-:W-:-:S13]  /*0300*/  ISETP.LT.OR P0, PT, R2, 0x1, !P0 ;  /* 0x000000010200780c */ /* 0x000fda0004701670 */
[----:B------:R-:W-:Y:S05]  /*0310*/  @P0 EXIT ;  /* 0x000000000000094d */ /* 0x000fea0003800000 */
[----:B------:R-:W0:Y:S01]  /*0320*/  S2R R3, SR_TID.X ;  /* 0x0000000000037919 */ /* 0x000e220000002100 */
[----:B------:R-:W-:Y:S01]  /*0330*/  ULDC UR5, c[0x0][0x0] ;  /* 0x0000000000057ab9 */ /* 0x000fe20000000800 */
[----:B------:R-:W-:-:S05]  /*0340*/  UMOV UR4, URZ ;  /* 0x0000003f00047c82 */ /* 0x000fca0008000000 */
.L_x_20:
[----:B------:R-:W1:Y:S01]  /*0350*/  LDC R8, c[0x0][0x210] ;  /* 0x00008400ff087b82 */ /* 0x000e620000000800 */
[----:B0-----:R-:W-:-:S05]  /*0360*/  IADD3 R18, R3, UR4, RZ ;  /* 0x0000000403127c10 */ /* 0x001fca000fffe0ff */
[----:B------:R-:W-:-:S05]  /*0370*/  VIADD R19, R18, UR5 ;  /* 0x0000000512137c36 */ /* 0x000fca0008000000 */
[----:B------:R-:W-:-:S04]  /*0380*/  IADD3 R29, R19, UR5, RZ ;  /* 0x00000005131d7c10 */ /* 0x000fc8000fffe0ff */
[C---:B------:R-:W-:Y:S02]  /*0390*/  IADD3 R25, R29.reuse, UR5, RZ ;  /* 0x000000051d197c10 */ /* 0x040fe4000fffe0ff */
[-C--:B-1----:R-:W-:Y:S02]  /*03a0*/  ISETP.GE.AND P2, PT, R29, R8.reuse, PT ;  /* 0x000000081d00720c */ /* 0x082fe40003f46270 */
[----:B------:R-:W-:Y:S02]  /*03b0*/  ISETP.GE.AND P1, PT, R19, R8, PT ;  /* 0x000000081300720c */ /* 0x000fe40003f26270 */
[----:B------:R-:W-:Y:S02]  /*03c0*/  ISETP.LT.AND P3, PT, R29, R2, !P2 ;  /* 0x000000021d00720c */ /* 0x000fe40005761270 */
[----:B------:R-:W-:Y:S02]  /*03d0*/  ISETP.GE.AND P2, PT, R25, R8, PT ;  /* 0x000000081900720c */ /* 0x000fe40003f46270 */
[----:B------:R-:W-:-:S02]  /*03e0*/  ISETP.LT.AND P1, PT, R19, R2, !P1 ;  /* 0x000000021300720c */ /* 0x000fc40004f21270 */
[----:B------:R-:W-:Y:S02]  /*03f0*/  ISETP.LT.AND P2, PT, R25, R2, !P2 ;  /* 0x000000021900720c */ /* 0x000fe40005741270 */
[----:B------:R-:W-:-:S04]  /*0400*/  ISETP.GE.AND P0, PT, R18, R8, PT ;  /* 0x000000081200720c */ /* 0x000fc80003f06270 */
[----:B------:R-:W-:Y:S01]  /*0410*/  ISETP.LT.AND P0, PT, R18, R2, !P0 ;  /* 0x000000021200720c */ /* 0x000fe20004701270 */
[----:B------:R-:W-:-:S04]  /*0420*/  @P3 IMAD.WIDE R22, R29, 0x2, R14 ;  /* 0x000000021d163825 */ /* 0x000fc800078e020e */
[--C-:B------:R-:W-:Y:S02]  /*0430*/  @P1 IMAD.WIDE R20, R19, 0x2, R14.reuse ;  /* 0x0000000213141825 */ /* 0x100fe400078e020e */
[----:B------:R-:W2:Y:S02]  /*0440*/  @P3 LDG.E.U16 R22, desc[UR6][R22.64] ;  /* 0x0000000616163981 */ /* 0x000ea4000c1e1500 */
[--C-:B------:R-:W-:Y:S02]  /*0450*/  @P2 IMAD.WIDE R16, R25, 0x2, R14.reuse ;  /* 0x0000000219102825 */ /* 0x100fe400078e020e */
[----:B------:R-:W3:Y:S02]  /*0460*/  @P1 LDG.E.U16 R20, desc[UR6][R20.64] ;  /* 0x0000000614141981 */ /* 0x000ee4000c1e1500 */
[----:B------:R-:W-:-:S06]  /*0470*/  @P0 IMAD.WIDE R26, R18, 0x2, R14 ;  /* 0x00000002121a0825 */ /* 0x000fcc00078e020e */
[----:B------:R-:W4:Y:S04]  /*0480*/  @P0 LDG.E.U16 R26, desc[UR6][R26.64] ;  /* 0x000000061a1a0981 */ /* 0x000f28000c1e1500 */
[----:B------:R0:W4:Y:S02]  /*0490*/  @P2 LDG.E.U16 R21, desc[UR6][R16.64] ;  /* 0x0000000610152981 */ /* 0x000124000c1e1500 */
[----:B0-----:R-:W-:-:S05]  /*04a0*/  IMAD.WIDE R16, R18, 0x2, R12 ;  /* 0x0000000212107825 */ /* 0x001fca00078e020c */
[----:B------:R-:W4:Y:S01]  /*04b0*/  @P0 LDG.E.U16 R28, desc[UR6][R16.64] ;  /* 0x00000006101c0981 */ /* 0x000f22000c1e1500 */
[----:B------:R-:W-:-:S04]  /*04c0*/  IMAD.WIDE R18, R19, 0x2, R12 ;  /* 0x0000000213127825 */ /* 0x000fc800078e020c */
[----:B--2---:R-:W-:Y:S02]  /*04d0*/  @P3 HADD2.F32 R9, -RZ, R22.H0_H0 ;  /* 0x20000016ff093230 */ /* 0x004fe40000004100 */
[----:B---3--:R-:W-:Y:S02]  /*04e0*/  @P1 HADD2.F32 R7, -RZ, R20.H0_H0 ;  /* 0x20000014ff071230 */ /* 0x008fe40000004100 */
[----:B------:R-:W-:-:S05]  /*04f0*/  IMAD.WIDE R22, R25, 0x2, R12 ;  /* 0x0000000219167825 */ /* 0x000fca00078e020c */
[----:B------:R-:W2:Y:S01]  /*0500*/  @P2 LDG.E.U16 R27, desc[UR6][R22.64] ;  /* 0x00000006161b2981 */ /* 0x000ea2000c1e1500 */
[----:B----4-:R-:W-:Y:S02]  /*0510*/  @P2 HADD2.F32 R11, -RZ, R21.H0_H0 ;  /* 0x20000015ff0b2230 */ /* 0x010fe40000004100 */
[----:B------:R-:W-:-:S04]  /*0520*/  IMAD.WIDE R20, R29, 0x2, R12 ;  /* 0x000000021d147825 */ /* 0x000fc800078e020c */
[----:B------:R-:W-:Y:S01]  /*0530*/  @P0 HADD2.F32 R5, -RZ, R26.H0_H0 ;  /* 0x2000001aff050230 */ /* 0x000fe20000004100 */
[----:B------:R-:W3:Y:S04]  /*0540*/  @P3 LDG.E.U16 R25, desc[UR6][R20.64] ;  /* 0x0000000614193981 */ /* 0x000ee8000c1e1500 */
[----:B------:R-:W4:Y:S01]  /*0550*/  @P1 LDG.E.U16 R26, desc[UR6][R18.64] ;  /* 0x00000006121a1981 */ /* 0x000f22000c1e1500 */
[----:B------:R-:W-:-:S05]  /*0560*/  @P0 HADD2.F32 R10, -RZ, R28.H0_H0 ;  /* 0x2000001cff0a0230 */ /* 0x000fca0000004100 */
[----:B-----5:R-:W-:Y:S01]  /*0570*/  FFMA.FTZ R10, R5, -R0, R10 ;  /* 0x80000000050a7223 */ /* 0x020fe2000001000a */
[----:B------:R-:W-:Y:S01]  /*0580*/  ULEA UR4, UR5, UR4, 0x2 ;  /* 0x0000000405047291 */ /* 0x000fe2000f8e103f */
[----:B--2---:R-:W-:Y:S02]  /*0590*/  @P2 HADD2.F32 R6, -RZ, R27.H0_H0 ;  /* 0x2000001bff062230 */ /* 0x004fe40000004100 */
[----:B---3--:R-:W-:Y:S01]  /*05a0*/  @P3 HADD2.F32 R4, -RZ, R25.H0_H0 ;  /* 0x20000019ff043230 */ /* 0x008fe20000004100 */
[----:B------:R-:W-:Y:S01]  /*05b0*/  @P0 F2FP.F16.F32.PACK_AB R25, RZ, R10 ;  /* 0x0000000aff19023e */ /* 0x000fe200000000ff */
[----:B----4-:R-:W-:-:S03]  /*05c0*/  @P1 HADD2.F32 R24, -RZ, R26.H0_H0 ;  /* 0x2000001aff181230 */ /* 0x010fc60000004100 */
[----:B------:R-:W-:Y:S01]  /*05d0*/  PRMT R27, R25, 0x7610, R27 ;  /* 0x00007610191b7816 */ /* 0x000fe2000000001b */
[-C--:B------:R-:W-:Y:S01]  /*05e0*/  FFMA.FTZ R4, R9, -R0.reuse, R4 ;  /* 0x8000000009047223 */ /* 0x080fe20000010004 */
[-C--:B------:R-:W-:Y:S01]  /*05f0*/  FFMA.FTZ R6, R11, -R0.reuse, R6 ;  /* 0x800000000b067223 */ /* 0x080fe20000010006 */
[----:B------:R-:W-:Y:S02]  /*0600*/  FFMA.FTZ R24, R7, -R0, R24 ;  /* 0x8000000007187223 */ /* 0x000fe40000010018 */
[----:B------:R0:W-:Y:S01]  /*0610*/  @P0 STG.E.U16 desc[UR6][R16.64], R27 ;  /* 0x0000001b10000986 */ /* 0x0001e2000c101506 */
[----:B------:R-:W-:Y:S02]  /*0620*/  @P3 F2FP.F16.F32.PACK_AB R25, RZ, R4 ;  /* 0x00000004ff19323e */ /* 0x000fe400000000ff */
[----:B------:R-:W-:Y:S02]  /*0630*/  @P2 F2FP.F16.F32.PACK_AB R26, RZ, R6 ;  /* 0x00000006ff1a223e */ /* 0x000fe400000000ff */
[----:B0-----:R-:W-:-:S05]  /*0640*/  @P1 F2FP.F16.F32.PACK_AB R17, RZ, R24 ;  /* 0x00000018ff11123e */ /* 0x001fca00000000ff */
[----:B------:R1:W-:Y:S04]  /*0650*/  @P1 STG.E.U16 desc[UR6][R18.64], R17 ;  /* 0x0000001112001986 */ /* 0x0003e8000c101506 */
[----:B------:R1:W-:Y:S04]  /*0660*/  @P3 STG.E.U16 desc[UR6][R20.64], R25 ;  /* 0x0000001914003986 */ /* 0x0003e8000c101506 */
[----:B------:R1:W-:Y:S01]  /*0670*/  @P2 STG.E.U16 desc[UR6][R22.64], R26 ;  /* 0x0000001a16002986 */ /* 0x0003e2000c101506 */
[----:B------:R-:W-:Y:S02]  /*0680*/  ISETP.LE.AND P0, PT, R8, UR4, PT ;  /* 0x0000000408007c0c */ /* 0x000fe4000bf03270 */
[----:B------:R-:W-:-:S13]  /*0690*/  ISETP.GT.AND P1, PT, R2, UR4, PT ;  /* 0x0000000402007c0c */ /* 0x000fda000bf24270 */
[----:B-1----:R-:W-:Y:S05]  /*06a0*/  @!P0 BRA P1, `(.L_x_20) ;  /* 0xfffffffc00288947 */ /* 0x002fea000083ffff */
[----:B------:R-:W-:Y:S05]  /*06b0*/  EXIT ;  /* 0x000000000000794d */ /* 0x000fea0003800000 */
.L_x_19:
[----:B------:R-:W0:Y:S02]  /*06c0*/  S2R R7, SR_TID.X ;  /* 0x0000000000077919 */ /* 0x000e240000002100 */
[----:B0-----:R-:W-:-:S05]  /*06d0*/  IMAD.SHL.U32 R4, R7, 0x4, RZ ;  /* 0x0000000407047824 */ /* 0x001fca00078e00ff */
[----:B------:R-:W-:-:S04]  /*06e0*/  ISETP.GE.AND P0, PT, R4, R3, PT ;  /* 0x000000030400720c */ /* 0x000fc80003f06270 */
[----:B------:R-:W-:-:S13]  /*06f0*/  ISETP.GE.OR P0, PT, R4, R2, P0 ;  /* 0x000000020400720c */ /* 0x000fda0000706670 */
[----:B------:R-:W-:Y:S05]  /*0700*/  @P0 EXIT ;  /* 0x000000000000094d */ /* 0x000fea0003800000 */
[----:B------:R-:W-:-:S05]  /*0710*/  ULDC UR4, c[0x0][0x0] ;  /* 0x0000000000047ab9 */ /* 0x000fca0000000800 */
.L_x_21:
[----:B------:R-:W-:-:S04]  /*0720*/  IMAD.WIDE R10, R7, 0x8, R14 ;  /* 0x00000008070a7825 */ /* 0x000fc800078e020e */
[C---:B------:R-:W-:Y:S02]  /*0730*/  IMAD.WIDE R4, R7.reuse, 0x8, R12 ;  /* 0x0000000807047825 */ /* 0x040fe400078e020c */
[----:B------:R-:W2:Y:S04]  /*0740*/  LDG.E.64 R10, desc[UR6][R10.64] ;  /* 0x000000060a0a7981 */ /* 0x000ea8000c1e1b00 */
[----:B------:R-:W3:Y:S01]  /*0750*/  LDG.E.64 R8, desc[UR6][R4.64] ;  /* 0x0000000604087981 */ /* 0x000ee2000c1e1b00 */
[----:B------:R-:W-:Y:S01]  /*0760*/  IADD3 R7, R7, UR4, RZ ;  /* 0x0000000407077c10 */ /* 0x000fe2000fffe0ff */
[----:B--2---:R-:W-:Y:S01]  /*0770*/  HADD2.F32 R6, -RZ, R11.H0_H0 ;  /* 0x2000000bff067230 */ /* 0x004fe20000004100 */
[----:B------:R-:W-:Y:S01]  /*0780*/  SHF.R.U32.HI R16, RZ, 0x10, R11 ;  /* 0x00000010ff107819 */ /* 0x000fe2000001160b */
[----:B---3--:R-:W-:Y:S01]  /*0790*/  HADD2.F32 R17, -RZ, R9.H0_H0 ;  /* 0x20000009ff117230 */ /* 0x008fe20000004100 */
[----:B------:R-:W-:-:S02]  /*07a0*/  SHF.R.U32.HI R19, RZ, 0x10, R9 ;  /* 0x00000010ff137819 */ /* 0x000fc40000011609 */
[----:B------:R-:W-:Y:S02]  /*07b0*/  SHF.R.U64 R9, R8, 0x10, R9 ;  /* 0x0000001008097819 */ /* 0x000fe40000001209 */
[-C--:B-----5:R-:W-:Y:S01]  /*07c0*/  FFMA.FTZ R17, R6, -R0.reuse, R17 ;  /* 0x8000000006117223 */ /* 0x0a0fe20000010011 */
[----:B------:R-:W-:Y:S01]  /*07d0*/  HADD2.F32 R6, -RZ, R16.H0_H0 ;  /* 0x20000010ff067230 */ /* 0x000fe20000004100 */
[----:B------:R-:W-:Y:S01]  /*07e0*/  SHF.R.U64 R16, R10, 0x10, R11 ;  /* 0x000000100a107819 */ /* 0x000fe2000000120b */
[----:B------:R-:W-:Y:S02]  /*07f0*/  HADD2.F32 R19, -RZ, R19.H0_H0 ;  /* 0x20000013ff137230 */ /* 0x000fe40000004100 */
[----:B------:R-:W-:Y:S01]  /*0800*/  HADD2.F32 R9, -RZ, R9.H0_H0 ;  /* 0x20000009ff097230 */ /* 0x000fe20000004100 */
[----:B------:R-:W-:Y:S01]  /*0810*/  F2F.F16.F32 R17, R17 ;  /* 0x0000001100117304 */ /* 0x000fe20000200800 */
[----:B------:R-:W-:Y:S02]  /*0820*/  HADD2.F32 R10, -RZ, R10.H0_H0 ;  /* 0x2000000aff0a7230 */ /* 0x000fe40000004100 */
[----:B------:R-:W-:Y:S01]  /*0830*/  FFMA.FTZ R19, R6, -R0, R19 ;  /* 0x8000000006137223 */ /* 0x000fe20000010013 */
[----:B------:R-:W-:-:S05]  /*0840*/  HADD2.F32 R6, -RZ, R16.H0_H0 ;  /* 0x20000010ff067230 */ /* 0x000fca0000004100 */
[-C--:B------:R-:W-:Y:S01]  /*0850*/  FFMA.FTZ R6, R6, -R0.reuse, R9 ;  /* 0x8000000006067223 */ /* 0x080fe20000010009 */
[----:B------:R-:W-:Y:S01]  /*0860*/  HADD2.F32 R9, -RZ, R8.H0_H0 ;  /* 0x20000008ff097230 */ /* 0x000fe20000004100 */
[----:B------:R-:W0:Y:S04]  /*0870*/  F2F.F16.F32 R16, R19 ;  /* 0x0000001300107304 */ /* 0x000e280000200800 */
[----:B------:R-:W-:-:S04]  /*0880*/  FFMA.FTZ R10, R10, -R0, R9 ;  /* 0x800000000a0a7223 */ /* 0x000fc80000010009 */
[----:B------:R-:W1:Y:S01]  /*0890*/  F2F.F16.F32 R6, R6 ;  /* 0x0000000600067304 */ /* 0x000e620000200800 */
[----:B0-----:R-:W-:-:S07]  /*08a0*/  PRMT R17, R17, 0x5410, R16 ;  /* 0x0000541011117816 */ /* 0x001fce0000000010 */
[----:B------:R-:W0:Y:S01]  /*08b0*/  F2F.F16.F32 R11, R10 ;  /* 0x0000000a000b7304 */ /* 0x000e220000200800 */
[----:B-1----:R-:W-:-:S05]  /*08c0*/  IMAD.WIDE.U32 R8, R6, 0x10000, RZ ;  /* 0x0001000006087825 */ /* 0x002fca00078e00ff */
[----:B------:R-:W-:Y:S02]  /*08d0*/  LOP3.LUT R9, R17, R9, RZ, 0xfc, !PT ;  /* 0x0000000911097212 */ /* 0x000fe400078efcff */
[----:B0-----:R-:W-:Y:S02]  /*08e0*/  LOP3.LUT R8, R8, R11, RZ, 0xfc, !PT ;  /* 0x0000000b08087212 */ /* 0x001fe400078efcff */
[----:B------:R-:W-:-:S03]  /*08f0*/  SHF.L.U32 R11, R7, 0x2, RZ ;  /* 0x00000002070b7819 */ /* 0x000fc600000006ff */
[----:B------:R0:W-:Y:S01]  /*0900*/  STG.E.64 desc[UR6][R4.64], R8 ;  /* 0x0000000804007986 */ /* 0x0001e2000c101b06 */
[C---:B------:R-:W-:Y:S02]  /*0910*/  ISETP.GE.AND P0, PT, R11.reuse, R3, PT ;  /* 0x000000030b00720c */ /* 0x040fe40003f06270 */
[----:B------:R-:W-:-:S13]  /*0920*/  ISETP.LT.AND P1, PT, R11, R2, PT ;  /* 0x000000020b00720c */ /* 0x000fda0003f21270 */
[----:B0-----:R-:W-:Y:S05]  /*0930*/  @!P0 BRA P1, `(.L_x_21) ;  /* 0xfffffffc00788947 */ /* 0x001fea000083ffff */
[----:B------:R-:W-:Y:S05]  /*0940*/  EXIT ;  /* 0x000000000000794d */ /* 0x000fea0003800000 */
.L_x_22:
        /* <DEDUP_REMOVED lines=11> */
.L_x_145:


//--------------------- .text._Z25multi_tensor_apply_kernelI18TensorListMetadataILi2EE17LAMBStage2FunctorIfLi2EfEJPfS4_S4_fbEEvlPViT_T0_DpT1_ --------------------------
	.section	.text._Z25multi_tensor_apply_kernelI18TensorListMetadataILi2EE17LAMBStage2FunctorIfLi2EfEJPfS4_S4_fbEEvlPViT_T0_DpT1_,"ax",@progbits
	.align	128
        .global         _Z25multi_tensor_apply_kernelI18TensorListMetadataILi2EE17LAMBStage2FunctorIfLi2EfEJPfS4_S4_fbEEvlPViT_T0_DpT1_
        .type           _Z25multi_tensor_apply_kernelI18TensorListMetadataILi2EE17LAMBStage2FunctorIfLi2EfEJPfS4_S4_fbEEvlPViT_T0_DpT1_,@function
        .size           _Z25multi_tensor_apply_kernelI18TensorListMetadataILi2EE17LAMBStage2FunctorIfLi2EfEJPfS4_S4_fbEEvlPViT_T0_DpT1_,(.L_x_146 - _Z25multi_tensor_apply_kernelI18TensorListMetadataILi2EE17LAMBStage2FunctorIfLi2EfEJPfS4_S4_fbEEvlPViT_T0_DpT1_)
        .other          _Z25multi_tensor_apply_kernelI18TensorListMetadataILi2EE17LAMBStage2FunctorIfLi2EfEJPfS4_S4_fbEEvlPViT_T0_DpT1_,@"STO_CUDA_ENTRY STV_DEFAULT"
_Z25multi_tensor_apply_kernelI18TensorListMetadataILi2EE17LAMBStage2FunctorIfLi2EfEJPfS4_S4_fbEEvlPViT_T0_DpT1_:
.text._Z25multi_tensor_apply_kernelI18TensorListMetadataILi2EE17LAMBStage2FunctorIfLi2EfEJPfS4_S4_fbEEvlPViT_T0_DpT1_:
[----:B------:R-:W-:Y:S08]  /*0000*/  LDC R1, c[0x0][0x28] ;  /* 0x00000a00ff017b82 */ /* 0x000ff00000000800 */
[----:B------:R-:W0:Y:S01]  /*0010*/  LDC.64 R2, c[0x0][0x218] ;  /* 0x00008600ff027b82 */ /* 0x000e220000000a00 */
[----:B------:R-:W-:Y:S02]  /*0020*/  ULDC.64 UR6, c[0x0][0x208] ;  /* 0x0000820000067ab9 */ /* 0x000fe40000000a00 */
[----:B0-----:R-:W2:Y:S02]  /*0030*/  LDG.E.STRONG.SYS R2, desc[UR6][R2.64] ;  /* 0x0000000602027981 */ /* 0x001ea4000c1f5900 */
[----:B--2---:R-:W-:-:S13]  /*0040*/  ISETP.NE.AND P0, PT, R2, RZ, PT ;  /* 0x000000ff0200720c */ /* 0x004fda0003f05270 */
[----:B------:R-:W-:Y:S05]  /*0050*/  @P0 EXIT ;  /* 0x000000000000094d */ /* 0x000fea0003800000 */
[----:B------:R-:W0:Y:S01]  /*0060*/  S2R R10, SR_CTAID.X ;  /* 0x00000000000a7919 */ /* 0x000e220000002500 */
[----:B------:R-:W-:Y:S01]  /*0070*/  IMAD.MOV.U32 R9, RZ, RZ, 0x10 ;  /* 0x00000010ff097424 */ /* 0x000fe200078e00ff */
[----:B------:R-:W1:Y:S01]  /*0080*/  LDC.64 R4, c[0x0][0xe80] ;  /* 0x0003a000ff047b82 */ /* 0x000e620000000a00 */
[----:B------:R-:W-:Y:S01]  /*0090*/  ULDC.U8 UR4, c[0x0][0xe8c] ;  /* 0x0003a30000047ab9 */ /* 0x000fe20000000000 */
[----:B------:R-:W-:-:S06]  /*00a0*/  ULDC UR5, c[0x0][0xe88] ;  /* 0x0003a20000057ab9 */ /* 0x000fcc0000000800 */
[----:B------:R-:W2:Y:S08]  /*00b0*/  LDC R3, c[0x0][0x210] ;  /* 0x00008400ff037b82 */ /* 0x000eb00000000800 */
[----:B0-----:R-:W0:Y:S01]  /*00c0*/  LDC.U8 R6, c[0x0][R10+0x820] ;  /* 0x000208000a067b82 */ /* 0x001e220000000000 */
[----:B------:R-:W-:Y:S01]  /*00d0*/  IMAD R7, R10, 0x4, R9 ;  /* 0x000000040a077824 */ /* 0x000fe200078e0209 */
[----:B-1----:R2:W5:Y:S01]  /*00e0*/  LDG.E R0, desc[UR6][R4.64] ;  /* 0x0000000604007981 */ /* 0x002562000c1e1900 */
[----:B------:R-:W-:Y:S01]  /*00f0*/  UPRMT UR4, UR4, 0x8880, URZ ;  /* 0x0000888004047896 */ /* 0x000fe2000800003f */
[----:B------:R-:W-:-:S04]  /*0100*/  FSETP.NEU.FTZ.AND P2, PT, RZ, UR5, PT ;  /* 0x00000005ff007c0b */ /* 0x000fc8000bf5d000 */
[----:B------:R-:W2:Y:S01]  /*0110*/  LDC R2, c[0x0][R7+0x950] ;  /* 0x0002540007027b82 */ /* 0x000ea20000000800 */
[----:B------:R-:W-:Y:S01]  /*0120*/  ISETP.EQ.AND P3, PT, RZ, UR4, PT ;  /* 0x00000004ff007c0c */ /* 0x000fe2000bf62270 */
[----:B------:R-:W-:Y:S01]  /*0130*/  ULDC UR4, c[0x0][0xe60] ;  /* 0x0003980000047ab9 */ /* 0x000fe20000000800 */
[----:B0-----:R-:W-:-:S05]  /*0140*/  LEA R8, R6, R9, 0x3 ;  /* 0x0000000906087211 */ /* 0x001fca00078e18ff */
[----:B------:R-:W0:Y:S01]  /*0150*/  LDC R9, c[0x0][R8+0x610] ;  /* 0x0001840008097b82 */ /* 0x000e220000000800 */
[----:B--2---:R-:W-:-:S07]  /*0160*/  IMAD R5, R2, R3, RZ ;  /* 0x0000000302057224 */ /* 0x004fce00078e02ff */
[----:B------:R-:W1:Y:S08]  /*0170*/  LDC.64 R14, c[0x0][R8+0x210] ;  /* 0x00008400080e7b82 */ /* 0x000e700000000a00 */
[----:B------:R-:W2:Y:S01]  /*0180*/  LDC.64 R12, c[0x0][R8+0x410] ;  /* 0x00010400080c7b82 */ /* 0x000ea20000000a00 */
[----:B0-----:R-:W-:Y:S01]  /*0190*/  IMAD.IADD R2, R9, 0x1, -R5 ;  /* 0x0000000109027824 */ /* 0x001fe200078e0a05 */
[----:B------:R-:W-:-:S04]  /*01a0*/  IADD3 R9, R6, UR4, RZ ;  /* 0x0000000406097c10 */ /* 0x000fc8000fffe0ff */
[----:B------:R-:W-:Y:S01]  /*01b0*/  LOP3.LUT P0, RZ, R2, 0x3, R3, 0xc8, !PT ;  /* 0x0000000302ff7812 */ /* 0x000fe2000780c803 */
[----:B-1----:R-:W-:-:S03]  /*01c0*/  IMAD.WIDE R14, R5, 0x4, R14 ;  /* 0x00000004050e7825 */ /* 0x002fc600078e020e */
[----:B------:R-:W-:Y:S01]  /*01d0*/  LOP3.LUT P4, RZ, R14, 0xf, RZ, 0xc0, !PT ;  /* 0x0000000f0eff7812 */ /* 0x000fe2000788c0ff */
[----:B--2---:R-:W-:-:S03]  /*01e0*/  IMAD.WIDE R12, R5, 0x4, R12 ;  /* 0x00000004050c7825 */ /* 0x004fc600078e020c */
[----:B------:R-:W-:-:S04]  /*01f0*/  LOP3.LUT P1, RZ, R12, 0xf, RZ, 0xc0, !PT ;  /* 0x0000000f0cff7812 */ /* 0x000fc8000782c0ff */
        /* <DEDUP_REMOVED lines=14> */
.L_x_23:
[----:B------:R-:W-:Y:S05]  /*02e0*/  @P0 BRA `(.L_x_24) ;  /* 0x0000000000c00947 */ /* 0x000fea0003800000 */
[----:B------:R-:W-:-:S04]  /*02f0*/  ISETP.GE.AND P0, PT, R3, 0x1, PT ;  /* 0x000000010300780c */ /* 0x000fc80003f06270 */
[----:B------:R-:W-:-:S13]  /*0300*/  ISETP.LT.OR P0, PT, R2, 0x1, !P0 ;  /* 0x000000010200780c */ /* 0x000fda0004701670 */
[----:B------:R-:W-:Y:S05]  /*0310*/  @P0 EXIT ;  /* 0x000000000000094d */ /* 0x000fea0003800000 */
[----:B------:R-:W0:Y:S01]  /*0320*/  S2R R3, SR_TID.X ;  /* 0x0000000000037919 */ /* 0x000e220000002100 */
[----:B------:R-:W-:Y:S01]  /*0330*/  ULDC UR5, c[0x0][0x0] ;  /* 0x0000000000057ab9 */ /* 0x000fe20000000800 */
[----:B------:R-:W-:-:S05]  /*0340*/  UMOV UR4, URZ ;  /* 0x0000003f00047c82 */ /* 0x000fca0008000000 */
.L_x_25:
[----:B------:R-:W1:Y:S01]  /*0350*/  LDC R10, c[0x0][0x210] ;  /* 0x00008400ff0a7b82 */ /* 0x000e620000000800 */
[----:B0-----:R-:W-:-:S05]  /*0360*/  VIADD R20, R3, UR4 ;  /* 0x0000000403147c36 */ /* 0x001fca0008000000 */
[----:B------:R-:W-:-:S05]  /*0370*/  IADD3 R29, R20, UR5, RZ ;  /* 0x00000005141d7c10 */ /* 0x000fca000fffe0ff */
[----:B------:R-:W-:-:S05]  /*0380*/  VIADD R21, R29, UR5 ;  /* 0x000000051d157c36 */ /* 0x000fca0008000000 */
[----:B------:R-:W-:Y:S02]  /*0390*/  IADD3 R23, R21, UR5, RZ ;  /* 0x0000000515177c10 */ /* 0x000fe4000fffe0ff */
[CC--:B-1----:R-:W-:Y:S02]  /*03a0*/  ISETP.GE.AND P2, PT, R29.reuse, R10.reuse, PT ;  /* 0x0000000a1d00720c */ /* 0x0c2fe40003f46270 */
[C---:B------:R-:W-:Y:S02]  /*03b0*/  ISETP.GE.AND P0, PT, R20.reuse, R10, PT ;  /* 0x0000000a1400720c */ /* 0x040fe40003f06270 */
[-C--:B------:R-:W-:Y:S02]  /*03c0*/  ISETP.LT.AND P2, PT, R29, R2.reuse, !P2 ;  /* 0x000000021d00720c */ /* 0x080fe40005741270 */
[----:B------:R-:W-:Y:S02]  /*03d0*/  ISETP.LT.AND P0, PT, R20, R2, !P0 ;  /* 0x000000021400720c */ /* 0x000fe40004701270 */
[----:B------:R-:W-:-:S02]  /*03e0*/  ISETP.GE.AND P3, PT, R21, R10, PT ;  /* 0x0000000a1500720c */ /* 0x000fc40003f66270 */
[----:B------:R-:W-:Y:S02]  /*03f0*/  ISETP.GE.AND P1, PT, R23, R10, PT ;  /* 0x0000000a1700720c */ /* 0x000fe40003f26270 */
[-C--:B------:R-:W-:Y:S02]  /*0400*/  ISETP.LT.AND P3, PT, R21, R2.reuse, !P3 ;  /* 0x000000021500720c */ /* 0x080fe40005f61270 */
[----:B------:R-:W-:-:S03]  /*0410*/  ISETP.LT.AND P1, PT, R23, R2, !P1 ;  /* 0x000000021700720c */ /* 0x000fc60004f21270 */
[----:B------:R-:W-:-:S04]  /*0420*/  @P2 IMAD.WIDE R16, R29, 0x4, R14 ;  /* 0x000000041d102825 */ /* 0x000fc800078e020e */
[C-C-:B------:R-:W-:Y:S01]  /*0430*/  @P0 IMAD.WIDE R18, R20.reuse, 0x4, R14.reuse ;  /* 0x0000000414120825 */ /* 0x140fe200078e020e */
[----:B------:R0:W2:Y:S03]  /*0440*/  @P2 LDG.E R7, desc[UR6][R16.64] ;  /* 0x0000000610072981 */ /* 0x0000a6000c1e1900 */
[--C-:B------:R-:W-:Y:S01]  /*0450*/  @P3 IMAD.WIDE R24, R21, 0x4, R14.reuse ;  /* 0x0000000415183825 */ /* 0x100fe200078e020e */
[----:B------:R1:W3:Y:S03]  /*0460*/  @P0 LDG.E R5, desc[UR6][R18.64] ;  /* 0x0000000612050981 */ /* 0x0002e6000c1e1900 */
[----:B------:R-:W-:Y:S01]  /*0470*/  @P1 IMAD.WIDE R26, R23, 0x4, R14 ;  /* 0x00000004171a1825 */ /* 0x000fe200078e020e */
[----:B------:R-:W4:Y:S03]  /*0480*/  @P3 LDG.E R9, desc[UR6][R24.64] ;  /* 0x0000000618093981 */ /* 0x000f26000c1e1900 */
[--C-:B0-----:R-:W-:Y:S01]  /*0490*/  IMAD.WIDE R16, R20, 0x4, R12.reuse ;  /* 0x0000000414107825 */ /* 0x101fe200078e020c */
[----:B------:R-:W4:Y:S03]  /*04a0*/  @P1 LDG.E R11, desc[UR6][R26.64] ;  /* 0x000000061a0b1981 */ /* 0x000f26000c1e1900 */
[--C-:B-1----:R-:W-:Y:S01]  /*04b0*/  IMAD.WIDE R18, R29, 0x4, R12.reuse ;  /* 0x000000041d127825 */ /* 0x102fe200078e020c */
[----:B------:R-:W3:Y:S03]  /*04c0*/  @P0 LDG.E R28, desc[UR6][R16.64] ;  /* 0x00000006101c0981 */ /* 0x000ee6000c1e1900 */
[--C-:B------:R-:W-:Y:S01]  /*04d0*/  IMAD.WIDE R20, R21, 0x4, R12.reuse ;  /* 0x0000000415147825 */ /* 0x100fe200078e020c */
[----:B------:R-:W2:Y:S03]  /*04e0*/  @P2 LDG.E R4, desc[UR6][R18.64] ;  /* 0x0000000612042981 */ /* 0x000ea6000c1e1900 */
[----:B------:R-:W-:Y:S01]  /*04f0*/  IMAD.WIDE R22, R23, 0x4, R12 ;  /* 0x0000000417167825 */ /* 0x000fe200078e020c */
[----:B------:R-:W4:Y:S04]  /*0500*/  @P3 LDG.E R6, desc[UR6][R20.64] ;  /* 0x0000000614063981 */ /* 0x000f28000c1e1900 */
[----:B------:R-:W4:Y:S01]  /*0510*/  @P1 LDG.E R8, desc[UR6][R22.64] ;  /* 0x0000000616081981 */ /* 0x000f22000c1e1900 */
[----:B------:R-:W-:Y:S01]  /*0520*/  ULEA UR4, UR5, UR4, 0x2 ;  /* 0x0000000405047291 */ /* 0x000fe2000f8e103f */
[-C--:B---3-5:R-:W-:Y:S01]  /*0530*/  FFMA.FTZ R28, R5, -R0.reuse, R28 ;  /* 0x80000000051c7223 */ /* 0x0a8fe2000001001c */
[----:B--2---:R-:W-:-:S04]  /*0540*/  FFMA.FTZ R4, R7, -R0, R4 ;  /* 0x8000000007047223 */ /* 0x004fc80000010004 */
[----:B------:R1:W-:Y:S01]  /*0550*/  @P0 STG.E desc[UR6][R16.64], R28 ;  /* 0x0000001c10000986 */ /* 0x0003e2000c101906 */
[----:B----4-:R-:W-:-:S03]  /*0560*/  FFMA.FTZ R6, R9, -R0, R6 ;  /* 0x8000000009067223 */ /* 0x010fc60000010006 */
[----:B------:R1:W-:Y:S01]  /*0570*/  @P2 STG.E desc[UR6][R18.64], R4 ;  /* 0x0000000412002986 */ /* 0x0003e2000c101906 */
[----:B------:R-:W-:-:S03]  /*0580*/  FFMA.FTZ R8, R11, -R0, R8 ;  /* 0x800000000b087223 */ /* 0x000fc60000010008 */
[----:B------:R1:W-:Y:S01]  /*0590*/  @P3 STG.E desc[UR6][R20.64], R6 ;  /* 0x0000000614003986 */ /* 0x0003e2000c101906 */
[----:B------:R-:W-:-:S03]  /*05a0*/  ISETP.LE.AND P0, PT, R10, UR4, PT ;  /* 0x000000040a007c0c */ /* 0x000fc6000bf03270 */
[----:B------:R1:W-:Y:S01]  /*05b0*/  @P1 STG.E desc[UR6][R22.64], R8 ;  /* 0x0000000816001986 */ /* 0x0003e2000c101906 */
[----:B------:R-:W-:-:S13]  /*05c0*/  ISETP.GT.AND P1, PT, R2, UR4, PT ;  /* 0x0000000402007c0c */ /* 0x000fda000bf24270 */
[----:B-1----:R-:W-:Y:S05]  /*05d0*/  @!P0 BRA P1, `(.L_x_25) ;  /* 0xfffffffc005c8947 */ /* 0x002fea000083ffff */
[----:B------:R-:W-:Y:S05]  /*05e0*/  EXIT ;  /* 0x000000000000794d */ /* 0x000fea0003800000 */
.L_x_24:
[----:B------:R-:W0:Y:S02]  /*05f0*/  S2R R21, SR_TID.X ;  /* 0x0000000000157919 */ /* 0x000e240000002100 */
[----:B0-----:R-:W-:-:S05]  /*0600*/  IMAD.SHL.U32 R4, R21, 0x4, RZ ;  /* 0x0000000415047824 */ /* 0x001fca00078e00ff */
[----:B------:R-:W-:-:S04]  /*0610*/  ISETP.GE.AND P0, PT, R4, R3, PT ;  /* 0x000000030400720c */ /* 0x000fc80003f06270 */
[----:B------:R-:W-:-:S13]  /*0620*/  ISETP.GE.OR P0, PT, R4, R2, P0 ;  /* 0x000000020400720c */ /* 0x000fda0000706670 */
[----:B------:R-:W-:Y:S05]  /*0630*/  @P0 EXIT ;  /* 0x000000000000094d */ /* 0x000fea0003800000 */
[----:B------:R-:W-:-:S05]  /*0640*/  ULDC UR4, c[0x0][0x0] ;  /* 0x0000000000047ab9 */ /* 0x000fca0000000800 */
.L_x_26:
[----:B------:R-:W-:-:S04]  /*0650*/  IMAD.WIDE R18, R21, 0x10, R14 ;  /* 0x0000001015127825 */ /* 0x000fc800078e020e */
[C---:B0-----:R-:W-:Y:S01]  /*0660*/  IMAD.WIDE R16, R21.reuse, 0x10, R12 ;  /* 0x0000001015107825 */ /* 0x041fe200078e020c */
[----:B------:R-:W2:Y:S04]  /*0670*/  LDG.E.128 R4, desc[UR6][R18.64] ;  /* 0x0000000612047981 */ /* 0x000ea8000c1e1d00 */
[----:B------:R-:W2:Y:S01]  /*0680*/  LDG.E.128 R8, desc[UR6][R16.64] ;  /* 0x0000000610087981 */ /* 0x000ea2000c1e1d00 */
[----:B------:R-:W-:Y:S01]  /*0690*/  IADD3 R21, R21, UR4, RZ ;  /* 0x0000000415157c10 */ /* 0x000fe2000fffe0ff */
[-C--:B--2--5:R-:W-:Y:S01]  /*06a0*/  FFMA.FTZ R4, R4, -R0.reuse, R8 ;  /* 0x8000000004047223 */ /* 0x0a4fe20000010008 */
[-C--:B------:R-:W-:Y:S01]  /*06b0*/  FFMA.FTZ R5, R5, -R0.reuse, R9 ;  /* 0x8000000005057223 */ /* 0x080fe20000010009 */
[-C--:B------:R-:W-:Y:S01]  /*06c0*/  FFMA.FTZ R6, R6, -R0.reuse, R10 ;  /* 0x8000000006067223 */ /* 0x080fe2000001000a */
[----:B------:R-:W-:Y:S01]  /*06d0*/  FFMA.FTZ R7, R7, -R0, R11 ;  /* 0x8000000007077223 */ /* 0x000fe2000001000b */
[----:B------:R-:W-:-:S04]  /*06e0*/  SHF.L.U32 R8, R21, 0x2, RZ ;  /* 0x0000000215087819 */ /* 0x000fc800000006ff */
[----:B------:R0:W-:Y:S01]  /*06f0*/  STG.E.128 desc[UR6][R16.64], R4 ;  /* 0x0000000410007986 */ /* 0x0001e2000c101d06 */
[C---:B------:R-:W-:Y:S02]  /*0700*/  ISETP.GE.AND P0, PT, R8.reuse, R3, PT ;  /* 0x000000030800720c */ /* 0x040fe40003f06270 */
[----:B------:R-:W-:-:S13]  /*0710*/  ISETP.LT.AND P1, PT, R8, R2, PT ;  /* 0x000000020800720c */ /* 0x000fda0003f21270 */
[----:B------:R-:W-:Y:S05]  /*0720*/  @!P0 BRA P1, `(.L_x_26) ;  /* 0xfffffffc00c88947 */ /* 0x000fea000083ffff */
[----:B------:R-:W-:Y:S05]  /*0730*/  EXIT ;  /* 0x000000000000794d */ /* 0x000fea0003800000 */
.L_x_27:
        /* <DEDUP_REMOVED lines=12> */
.L_x_146:


//--------------------- .text._Z25multi_tensor_apply_kernelI18TensorListMetadataILi4EE17LAMBStage1FunctorIN3c108BFloat16EfEJfffPiif10adamMode_tfPfS8_S8_S8_EEvlPViT_T0_DpT1_ --------------------------
	.section	.text._Z25multi_tensor_apply_kernelI18TensorListMetadataILi4EE17LAMBStage1FunctorIN3c108BFloat16EfEJfffPiif10adamMode_tfPfS8_S8_S8_EEvlPViT_T0_DpT1_,"ax",@progbits
	.align	128
        .global         _Z25multi_tensor_apply_kernelI18TensorListMetadataILi4EE17LAMBStage1FunctorIN3c108BFloat16EfEJfffPiif10adamMode_tfPfS8_S8_S8_EEvlPViT_T0_DpT1_
        .type           _Z25multi_tensor_apply_kernelI18TensorListMetadataILi4EE17LAMBStage1FunctorIN3c108BFloat16EfEJfffPiif10adamMode_tfPfS8_S8_S8_EEvlPViT_T0_DpT1_,@function
        .size           _Z25multi_tensor_apply_kernelI18TensorListMetadataILi4EE17LAMBStage1FunctorIN3c108BFloat16EfEJfffPiif10adamMode_tfPfS8_S8_S8_EEvlPViT_T0_DpT1_,(.L_x_138 - _Z25multi_tensor_apply_kernelI18TensorListMetadataILi4EE17LAMBStage1FunctorIN3c108BFloat16EfEJfffPiif10adamMode_tfPfS8_S8_S8_EEvlPViT_T0_DpT1_)
        .other          _Z25multi_tensor_apply_kernelI18TensorListMetadataILi4EE17LAMBStage1FunctorIN3c108BFloat16EfEJfffPiif10adamMode_tfPfS8_S8_S8_EEvlPViT_T0_DpT1_,@"STO_CUDA_ENTRY STV_DEFAULT"
_Z25multi_tensor_apply_kernelI18TensorListMetadataILi4EE17LAMBStage1FunctorIN3c108BFloat16EfEJfffPiif10adamMode_tfPfS8_S8_S8_EEvlPViT_T0_DpT1_:
.text._Z25multi_tensor_apply_kernelI18TensorListMetadataILi4EE17LAMBStage1FunctorIN3c108BFloat16EfEJfffPiif10adamMode_tfPfS8_S8_S8_EEvlPViT_T0_DpT1_:
[----:B------:R-:W-:Y:S08]  /*0000*/  LDC R1, c[0x0][0x28] ;  /* 0x00000a00ff017b82 */ /* 0x000ff00000000800 */
[----:B------:R-:W0:Y:S01]  /*0010*/  LDC.64 R2, c[0x0][0x218] ;  /* 0x00008600ff027b82 */ /* 0x000e220000000a00 */
[----:B------:R-:W-:Y:S02]  /*0020*/  ULDC.64 UR6, c[0x0][0x208] ;  /* 0x0000820000067ab9 */ /* 0x000fe40000000a00 */
[----:B0-----:R-:W2:Y:S02]  /*0030*/  LDG.E.STRONG.SYS R2, desc[UR6][R2.64] ;  /* 0x0000000602027981 */ /* 0x001ea4000c1f5900 */
[----:B--2---:R-:W-:-:S13]  /*0040*/  ISETP.NE.AND P0, PT, R2, RZ, PT ;  /* 0x000000ff0200720c */ /* 0x004fda0003f05270 */
[----:B------:R-:W-:Y:S05]  /*0050*/  @P0 EXIT ;  /* 0x000000000000094d */ /* 0x000fea0003800000 */
[----:B------:R-:W0:Y:S01]  /*0060*/  LDC R0, c[0x0][0xe20] ;  /* 0x00038800ff007b82 */ /* 0x000e220000000800 */
[----:B------:R-:W-:Y:S01]  /*0070*/  UMOV UR5, 0x3f800000 ;  /* 0x3f80000000057882 */ /* 0x000fe20000000000 */
[----:B------:R-:W-:Y:S01]  /*0080*/  UMOV UR8, 0x3f800000 ;  /* 0x3f80000000087882 */ /* 0x000fe20000000000 */
[----:B------:R-:W-:Y:S01]  /*0090*/  UMOV UR9, 0x3f800000 ;  /* 0x3f80000000097882 */ /* 0x000fe20000000000 */
[----:B0-----:R-:W-:-:S13]  /*00a0*/  ISETP.NE.AND P0, PT, R0, 0x1, PT ;  /* 0x000000010000780c */ /* 0x001fda0003f05270 */
[----:B------:R-:W-:Y:S05]  /*00b0*/  @P0 BRA `(.L_x_28) ;  /* 0x0000000800740947 */ /* 0x000fea0003800000 */
[----:B------:R-:W0:Y:S08]  /*00c0*/  LDC.64 R26, c[0x0][0xe18] ;  /* 0x00038600ff1a7b82 */ /* 0x000e300000000a00 */
[----:B------:R-:W1:Y:S01]  /*00d0*/  LDC R0, c[0x0][0xe0c] ;  /* 0x00038300ff007b82 */ /* 0x000e620000000800 */
[----:B0-----:R-:W2:Y:S01]  /*00e0*/  LDG.E R26, desc[UR6][R26.64] ;  /* 0x000000061a1a7981 */ /* 0x001ea2000c1e1900 */
[----:B-1----:R-:W-:-:S04]  /*00f0*/  FMUL.FTZ R0, R0, 1 ;  /* 0x3f80000000007820 */ /* 0x002fc80000410000 */
[----:B------:R0:W1:Y:S02]  /*0100*/  F2F.F64.F32 R4, R0 ;  /* 0x0000000000047310 */ /* 0x0000640000201800 */
[----:B0-----:R-:W-:Y:S01]  /*0110*/  MOV R0, 0x200 ;  /* 0x0000020000007802 */ /* 0x001fe20000000f00 */
[----:B-1----:R-:W-:-:S10]  /*0120*/  DADD R4, -RZ, |R4| ;  /* 0x00000000ff047229 */ /* 0x002fd40000000504 */
[----:B------:R-:W-:Y:S01]  /*0130*/  MOV R8, R4 ;  /* 0x0000000400087202 */ /* 0x000fe20000000f00 */
[----:B--2---:R-:W0:Y:S02]  /*0140*/  I2F.F64 R2, R26 ;  /* 0x0000001a00027312 */ /* 0x004e240000201c00 */
[----:B0-----:R-:W-:Y:S02]  /*0150*/  LOP3.LUT R6, R3, 0x7ff00000, RZ, 0xc0, !PT ;  /* 0x7ff0000003067812 */ /* 0x001fe400078ec0ff */
[----:B------:R-:W-:Y:S02]  /*0160*/  MOV R28, R2 ;  /* 0x00000002001c7202 */ /* 0x000fe40000000f00 */
[----:B------:R-:W-:Y:S02]  /*0170*/  LEA.HI R7, R6, 0xfffffc0c, RZ, 0xc ;  /* 0xfffffc0c06077811 */ /* 0x000fe400078f60ff */
[----:B------:R-:W-:Y:S02]  /*0180*/  MOV R27, R3 ;  /* 0x00000003001b7202 */ /* 0x000fe40000000f00 */
[----:B------:R-:W-:-:S02]  /*0190*/  SHF.L.U32 R6, R2, R7, RZ ;  /* 0x0000000702067219 */ /* 0x000fc400000006ff */
[----:B------:R-:W-:Y:S02]  /*01a0*/  SHF.L.U64.HI R7, R2, R7, R3 ;  /* 0x0000000702077219 */ /* 0x000fe40000010203 */
[----:B------:R-:W-:-:S04]  /*01b0*/  ISETP.NE.U32.AND P0, PT, R6, RZ, PT ;  /* 0x000000ff0600720c */ /* 0x000fc80003f05070 */
[----:B------:R-:W-:Y:S02]  /*01c0*/  ISETP.NE.AND.EX P0, PT, R7, -0x80000000, PT, P0 ;  /* 0x800000000700780c */ /* 0x000fe40003f05300 */
[----:B------:R-:W-:Y:S02]  /*01d0*/  MOV R7, R5 ;  /* 0x0000000500077202 */ /* 0x000fe40000000f00 */
[----:B------:R-:W-:-:S09]  /*01e0*/  SEL R29, RZ, 0x1, P0 ;  /* 0x00000001ff1d7807 */ /* 0x000fd20000000000 */
[----:B------:R-:W-:Y:S05]  /*01f0*/  CALL.REL.NOINC `($_Z25multi_tensor_apply_kernelI18TensorListMetadataILi4EE17LAMBStage1FunctorIN3c108BFloat16EfEJfffPiif10adamMode_tfPfS8_S8_S8_EEvlPViT_T0_DpT1_$__internal_accurate_pow) ;  /* 0x0000002800607944 */ /* 0x000fea0003c00000 */
[----:B------:R-:W0:Y:S01]  /*0200*/  LDC R10, c[0x0][0xe0c] ;  /* 0x00038300ff0a7b82 */ /* 0x000e220000000800 */
[----:B------:R-:W-:Y:S02]  /*0210*/  MOV R4, R14 ;  /* 0x0000000e00047202 */ /* 0x000fe40000000f00 */
[----:B------:R-:W-:Y:S01]  /*0220*/  MOV R5, R15 ;  /* 0x0000000f00057202 */ /* 0x000fe20000000f00 */
[C---:B0-----:R-:W-:Y:S01]  /*0230*/  FMUL.FTZ R8, R10.reuse, 1 ;  /* 0x3f8000000a087820 */ /* 0x041fe20000410000 */
[----:B------:R-:W-:-:S05]  /*0240*/  FSETP.NEU.FTZ.AND P1, PT, R10, RZ, PT ;  /* 0x000000ff0a00720b */ /* 0x000fca0003f3d000 */
[----:B------:R-:W0:Y:S08]  /*0250*/  F2F.F64.F32 R8, R8 ;  /* 0x0000000800087310 */ /* 0x000e300000201800 */
[----:B------:R-:W-:Y:S05]  /*0260*/  @!P1 BRA `(.L_x_29) ;  /* 0x00000000003c9947 */ /* 0x000fea0003800000 */
[C---:B0-----:R-:W-:Y:S01]  /*0270*/  ISETP.GT.AND P3, PT, R9.reuse, -0x1, PT ;  /* 0xffffffff0900780c */ /* 0x041fe20003f64270 */
[----:B------:R-:W-:Y:S01]  /*0280*/  DADD R6, -RZ, -R4 ;  /* 0x00000000ff067229 */ /* 0x000fe20000000904 */
[----:B------:R-:W-:Y:S02]  /*0290*/  ISETP.LT.AND P2, PT, R9, RZ, !P0 ;  /* 0x000000ff0900720c */ /* 0x000fe40004741270 */
[----:B------:R-:W-:-:S07]  /*02a0*/  ISETP.NE.AND P1, PT, R29, RZ, PT ;  /* 0x000000ff1d00720c */ /* 0x000fce0003f25270 */
[----:B------:R-:W-:Y:S02]  /*02b0*/  FSEL R0, R6, R4, P2 ;  /* 0x0000000406007208 */ /* 0x000fe40001000000 */
[----:B------:R-:W-:Y:S01]  /*02c0*/  FSEL R7, R7, R5, P2 ;  /* 0x0000000507077208 */ /* 0x000fe20001000000 */
[----:B------:R-:W-:Y:S06]  /*02d0*/  @P3 BRA `(.L_x_30) ;  /* 0x0000000000343947 */ /* 0x000fec0003800000 */
[----:B------:R-:W0:Y:S02]  /*02e0*/  FRND.F64.TRUNC R4, R2 ;  /* 0x0000000200047313 */ /* 0x000e24000030d800 */
[----:B0-----:R-:W-:Y:S01]  /*02f0*/  DSETP.NEU.AND P2, PT, R4, R2, PT ;  /* 0x000000020400722a */ /* 0x001fe20003f4d000 */
[----:B------:R-:W-:Y:S02]  /*0300*/  MOV R4, R0 ;  /* 0x0000000000047202 */ /* 0x000fe40000000f00 */
[----:B------:R-:W-:-:S11]  /*0310*/  MOV R5, R7 ;  /* 0x0000000700057202 */ /* 0x000fd60000000f00 */
[----:B------:R-:W-:Y:S05]  /*0320*/  @!P2 BRA `(.L_x_30) ;  /* 0x000000000020a947 */ /* 0x000fea0003800000 */
[----:B------:R-:W-:Y:S02]  /*0330*/  MOV R4, 0x0 ;  /* 0x0000000000047802 */ /* 0x000fe40000000f00 */
[----:B------:R-:W-:Y:S01]  /*0340*/  MOV R5, 0xfff80000 ;  /* 0xfff8000000057802 */ /* 0x000fe20000000f00 */
[----:B------:R-:W-:Y:S06]  /*0350*/  BRA `(.L_x_30) ;  /* 0x0000000000147947 */ /* 0x000fec0003800000 */
.L_x_29:
[----:B------:R-:W-:Y:S01]  /*0360*/  ISETP.GE.AND P2, PT, R3, RZ, PT ;  /* 0x000000ff0300720c */ /* 0x000fe20003f46270 */
[----:B------:R-:W-:Y:S01]  /*0370*/  DSETP.NEU.AND P1, PT, |R2|, 0.5, !P0 ;  /* 0x3fe000000200742a */ /* 0x000fe2000472d200 */
[----:B------:R-:W-:-:S05]  /*0380*/  MOV R4, RZ ;  /* 0x000000ff00047202 */ /* 0x000fca0000000f00 */
[----:B0-----:R-:W-:-:S06]  /*0390*/  SEL R5, R9, RZ, P1 ;  /* 0x000000ff09057207 */ /* 0x001fcc0000800000 */
[----:B------:R-:W-:-:S07]  /*03a0*/  @!P2 LOP3.LUT R5, R5, 0x7ff00000, RZ, 0xfc, !PT ;  /* 0x7ff000000505a812 */ /* 0x000fce00078efcff */
.L_x_30:
[----:B------:R-:W-:-:S10]  /*03b0*/  DADD R6, R2, R8 ;  /* 0x0000000002067229 */ /* 0x000fd40000000008 */
[----:B------:R-:W-:-:S04]  /*03c0*/  LOP3.LUT R6, R7, 0x7ff00000, RZ, 0xc0, !PT ;  /* 0x7ff0000007067812 */ /* 0x000fc800078ec0ff */
[----:B------:R-:W-:-:S13]  /*03d0*/  ISETP.NE.AND P2, PT, R6, 0x7ff00000, PT ;  /* 0x7ff000000600780c */ /* 0x000fda0003f45270 */
[----:B------:R-:W-:Y:S05]  /*03e0*/  @P2 BRA `(.L_x_31) ;  /* 0x0000000000602947 */ /* 0x000fea0003800000 */
[----:B------:R-:W-:-:S06]  /*03f0*/  DSETP.GTU.AND P2, PT, |R2|, +INF , PT ;  /* 0x7ff000000200742a */ /* 0x000fcc0003f4c200 */
[----:B------:R-:W-:-:S14]  /*0400*/  DSETP.GTU.OR P2, PT, |R8|, +INF , P2 ;  /* 0x7ff000000800742a */ /* 0x000fdc000174c600 */
[----:B------:R-:W-:Y:S05]  /*0410*/  @P2 BRA `(.L_x_32) ;  /* 0x0000000000502947 */ /* 0x000fea0003800000 */
[----:B------:R-:W-:-:S14]  /*0420*/  DSETP.NEU.AND P2, PT, |R2|, +INF , PT ;  /* 0x7ff000000200742a */ /* 0x000fdc0003f4d200 */
[----:B------:R-:W-:Y:S05]  /*0430*/  @P2 BRA `(.L_x_33) ;  /* 0x0000000000202947 */ /* 0x000fea0003800000 */
[----:B------:R-:W-:Y:S01]  /*0440*/  ISETP.GE.AND P2, PT, R3, RZ, PT ;  /* 0x000000ff0300720c */ /* 0x000fe20003f46270 */
[----:B------:R-:W-:Y:S01]  /*0450*/  DSETP.GT.AND P1, PT, |R8|, 1, PT ;  /* 0x3ff000000800742a */ /* 0x000fe20003f24200 */
[----:B------:R-:W-:-:S05]  /*0460*/  MOV R4, RZ ;  /* 0x000000ff00047202 */ /* 0x000fca0000000f00 */
[----:B------:R-:W-:Y:S02]  /*0470*/  SEL R0, RZ, 0x7ff00000, !P1 ;  /* 0x7ff00000ff007807 */ /* 0x000fe40004800000 */
[----:B------:R-:W-:-:S04]  /*0480*/  FSETP.NEU.FTZ.AND P1, PT, R10, -1, PT ;  /* 0xbf8000000a00780b */ /* 0x000fc80003f3d000 */
[----:B------:R-:W-:-:S04]  /*0490*/  @!P2 LOP3.LUT R0, R0, 0x7ff00000, RZ, 0x3c, !PT ;  /* 0x7ff000000000a812 */ /* 0x000fc800078e3cff */
[----:B------:R-:W-:Y:S01]  /*04a0*/  SEL R5, R0, 0x3ff00000, P1 ;  /* 0x3ff0000000057807 */ /* 0x000fe20000800000 */
[----:B------:R-:W-:Y:S06]  /*04b0*/  BRA `(.L_x_31) ;  /* 0x00000000002c7947 */ /* 0x000fec0003800000 */
.L_x_33:
[----:B------:R-:W-:-:S14]  /*04c0*/  DSETP.NEU.AND P2, PT, |R8|, +INF , PT ;  /* 0x7ff000000800742a */ /* 0x000fdc0003f4d200 */
[----:B------:R-:W-:Y:S05]  /*04d0*/  @P2 BRA `(.L_x_31) ;  /* 0x0000000000242947 */ /* 0x000fea0003800000 */
[----:B------:R-:W-:Y:S02]  /*04e0*/  ISETP.LT.AND P1, PT, R9, RZ, P1 ;  /* 0x000000ff0900720c */ /* 0x000fe40000f21270 */
[C---:B------:R-:W-:Y:S02]  /*04f0*/  LOP3.LUT R0, R3.reuse, 0x7fffffff, RZ, 0xc0, !PT ;  /* 0x7fffffff03007812 */ /* 0x040fe400078ec0ff */
[----:B------:R-:W-:Y:S02]  /*0500*/  ISETP.GT.AND P2, PT, R3, -0x1, PT ;  /* 0xffffffff0300780c */ /* 0x000fe40003f44270 */
[----:B------:R-:W-:Y:S02]  /*0510*/  ISETP.NE.AND P1, PT, R0, 0x3fe00000, P1 ;  /* 0x3fe000000000780c */ /* 0x000fe40000f25270 */
[----:B------:R-:W-:Y:S02]  /*0520*/  SEL R5, RZ, 0x7ff00000, !P2 ;  /* 0x7ff00000ff057807 */ /* 0x000fe40005000000 */
[----:B------:R-:W-:-:S09]  /*0530*/  MOV R4, RZ ;  /* 0x000000ff00047202 */ /* 0x000fd20000000f00 */
[----:B------:R-:W-:Y:S01]  /*0540*/  @P1 IADD3 R5, R5, -0x80000000, RZ ;  /* 0x8000000005051810 */ /* 0x000fe20007ffe0ff */
[----:B------:R-:W-:Y:S06]  /*0550*/  BRA `(.L_x_31) ;  /* 0x0000000000047947 */ /* 0x000fec0003800000 */
.L_x_32:
[----:B------:R-:W-:-:S11]  /*0560*/  DADD R4, R2, R8 ;  /* 0x0000000002047229 */ /* 0x000fd60000000008 */
.L_x_31:
[----:B------:R-:W0:Y:S01]  /*0570*/  LDC R0, c[0x0][0xe10] ;  /* 0x00038400ff007b82 */ /* 0x000e220000000800 */
[----:B------:R-:W-:Y:S01]  /*0580*/  IMAD.MOV.U32 R28, RZ, RZ, R2 ;  /* 0x000000ffff1c7224 */ /* 0x000fe200078e0002 */
[----:B------:R-:W-:Y:S01]  /*0590*/  MOV R27, R3 ;  /* 0x00000003001b7202 */ /* 0x000fe20000000f00 */
[----:B0-----:R-:W-:-:S04]  /*05a0*/  FMUL.FTZ R0, R0, 1 ;  /* 0x3f80000000007820 */ /* 0x001fc80000410000 */
[----:B------:R0:W1:Y:S02]  /*05b0*/  F2F.F64.F32 R6, R0 ;  /* 0x0000000000067310 */ /* 0x0000640000201800 */
[----:B0-----:R-:W-:Y:S01]  /*05c0*/  MOV R0, 0x600 ;  /* 0x0000060000007802 */ /* 0x001fe20000000f00 */
[----:B-1----:R-:W-:-:S10]  /*05d0*/  DADD R6, -RZ, |R6| ;  /* 0x00000000ff067229 */ /* 0x002fd40000000506 */
[----:B------:R-:W-:-:S07]  /*05e0*/  MOV R8, R6 ;  /* 0x0000000600087202 */ /* 0x000fce0000000f00 */
        /* <DEDUP_REMOVED lines=8> */
[----:B0-----:R-:W-:-:S13]  /*0670*/  ISETP.GT.AND P1, PT, R11, -0x1, PT ;  /* 0xffffffff0b00780c */ /* 0x001fda0003f24270 */
[----:B------:R-:W-:Y:S05]  /*0680*/  @P1 BRA `(.L_x_35) ;  /* 0x0000000000401947 */ /* 0x000fea0003800000 */
[----:B------:R-:W0:Y:S01]  /*0690*/  FRND.F64.TRUNC R12, R2 ;  /* 0x00000002000c7313 */ /* 0x000e22000030d800 */
[----:B------:R-:W-:Y:S01]  /*06a0*/  DADD R8, -RZ, -R6 ;  /* 0x00000000ff087229 */ /* 0x000fe20000000906 */
[----:B------:R-:W-:-:S09]  /*06b0*/  ISETP.LT.AND P0, PT, R11, RZ, !P0 ;  /* 0x000000ff0b00720c */ /* 0x000fd20004701270 */
[----:B------:R-:W-:Y:S02]  /*06c0*/  FSEL R6, R8, R6, P0 ;  /* 0x0000000608067208 */ /* 0x000fe40000000000 */
[----:B------:R-:W-:Y:S01]  /*06d0*/  FSEL R7, R9, R7, P0 ;  /* 0x0000000709077208 */ /* 0x000fe20000000000 */
[----:B0-----:R-:W-:-:S14]  /*06e0*/  DSETP.NEU.AND P1, PT, R12, R2, PT ;  /* 0x000000020c00722a */ /* 0x001fdc0003f2d000 */
[----:B------:R-:W-:Y:S05]  /*06f0*/  @!P1 BRA `(.L_x_35) ;  /* 0x0000000000249947 */ /* 0x000fea0003800000 */
[----:B------:R-:W-:Y:S02]  /*0700*/  MOV R6, 0x0 ;  /* 0x0000000000067802 */ /* 0x000fe40000000f00 */
[----:B------:R-:W-:Y:S01]  /*0710*/  MOV R7, 0xfff80000 ;  /* 0xfff8000000077802 */ /* 0x000fe20000000f00 */
[----:B------:R-:W-:Y:S06]  /*0720*/  BRA `(.L_x_35) ;  /* 0x0000000000187947 */ /* 0x000fec0003800000 */
.L_x_34:
[----:B------:R-:W-:Y:S01]  /*0730*/  ISETP.GE.AND P1, PT, R3, RZ, PT ;  /* 0x000000ff0300720c */ /* 0x000fe20003f26270 */
[----:B------:R-:W-:Y:S01]  /*0740*/  DSETP.NEU.AND P0, PT, |R2|, 0.5, !P0 ;  /* 0x3fe000000200742a */ /* 0x000fe2000470d200 */
[----:B------:R-:W-:-:S05]  /*0750*/  MOV R6, RZ ;  /* 0x000000ff00067202 */ /* 0x000fca0000000f00 */
[----:B0-----:R-:W-:Y:S02]  /*0760*/  SEL R7, R11, RZ, P0 ;  /* 0x000000ff0b077207 */ /* 0x001fe40000000000 */
[----:B------:R-:W-:-:S04]  /*0770*/  SEL R29, RZ, 0x1, !P0 ;  /* 0x00000001ff1d7807 */ /* 0x000fc80004000000 */
[----:B------:R-:W-:-:S07]  /*0780*/  @!P1 LOP3.LUT R7, R7, 0x7ff00000, RZ, 0xfc, !PT ;  /* 0x7ff0000007079812 */ /* 0x000fce00078efcff */
.L_x_35:
        /* <DEDUP_REMOVED lines=17> */
.L_x_38:
[----:B------:R-:W-:-:S14]  /*08a0*/  DSETP.NEU.AND P0, PT, |R10|, +INF , PT ;  /* 0x7ff000000a00742a */ /* 0x000fdc0003f0d200 */
[----:B------:R-:W-:Y:S05]  /*08b0*/  @P0 BRA `(.L_x_36) ;  /* 0x0000000000280947 */ /* 0x000fea0003800000 */
[----:B------:R-:W-:Y:S02]  /*08c0*/  ISETP.NE.AND P0, PT, R29, RZ, PT ;  /* 0x000000ff1d00720c */ /* 0x000fe40003f05270 */
[----:B------:R-:W-:Y:S02]  /*08d0*/  LOP3.LUT R0, R3, 0x7fffffff, RZ, 0xc0, !PT ;  /* 0x7fffffff03007812 */ /* 0x000fe400078ec0ff */
[----:B------:R-:W-:Y:S02]  /*08e0*/  ISETP.LT.AND P0, PT, R11, RZ, P0 ;  /* 0x000000ff0b00720c */ /* 0x000fe40000701270 */
[----:B------:R-:W-:Y:S02]  /*08f0*/  ISETP.GT.AND P1, PT, R3, -0x1, PT ;  /* 0xffffffff0300780c */ /* 0x000fe40003f24270 */
[----:B------:R-:W-:Y:S02]  /*0900*/  ISETP.NE.AND P0, PT, R0, 0x3fe00000, P0 ;  /* 0x3fe000000000780c */ /* 0x000fe40000705270 */
[----:B------:R-:W-:-:S02]  /*0910*/  SEL R7, RZ, 0x7ff00000, !P1 ;  /* 0x7ff00000ff077807 */ /* 0x000fc40004800000 */
[----:B------:R-:W-:-:S09]  /*0920*/  MOV R6, RZ ;  /* 0x000000ff00067202 */ /* 0x000fd20000000f00 */
[----:B------:R-:W-:Y:S01]  /*0930*/  @P0 IADD3 R7, R7, -0x80000000, RZ ;  /* 0x8000000007070810 */ /* 0x000fe20007ffe0ff */
[----:B------:R-:W-:Y:S06]  /*0940*/  BRA `(.L_x_36) ;  /* 0x0000000000047947 */ /* 0x000fec0003800000 */
.L_x_37:
[----:B------:R-:W-:-:S11]  /*0950*/  DADD R6, R2, R10 ;  /* 0x0000000002067229 */ /* 0x000fd6000000000a */
.L_x_36:
[----:B------:R-:W0:Y:S01]  /*0960*/  LDC R3, c[0x0][0xe0c] ;  /* 0x00038300ff037b82 */ /* 0x000e220000000800 */
[----:B------:R-:W-:Y:S01]  /*0970*/  DADD R6, -R6, 1 ;  /* 0x3ff0000006067429 */ /* 0x000fe20000000100 */
[----:B------:R-:W-:Y:S01]  /*0980*/  UMOV UR8, 0xf0000000 ;  /* 0xf000000000087882 */ /* 0x000fe20000000000 */
[----:B------:R-:W-:Y:S01]  /*0990*/  DADD R4, -R4, 1 ;  /* 0x3ff0000004047429 */ /* 0x000fe20000000100 */
[----:B------:R-:W-:Y:S01]  /*09a0*/  UMOV UR9, 0x380fffff ;  /* 0x380fffff00097882 */ /* 0x000fe20000000000 */
[----:B------:R-:W-:Y:S02]  /*09b0*/  FSETP.NEU.FTZ.AND P0, PT, R16, 1, PT ;  /* 0x3f8000001000780b */ /* 0x000fe40003f1d000 */
[----:B------:R-:W1:Y:S02]  /*09c0*/  F2F.F32.F64 R0, R6 ;  /* 0x0000000600007310 */ /* 0x000e640000301000 */
[----:B------:R-:W-:Y:S01]  /*09d0*/  DSETP.GEU.AND P2, PT, |R6|, UR8, PT ;  /* 0x0000000806007e2a */ /* 0x000fe2000bf4e200 */
[----:B------:R-:W-:Y:S01]  /*09e0*/  ISETP.EQ.OR P0, PT, R26, RZ, !P0 ;  /* 0x000000ff1a00720c */ /* 0x000fe20004702670 */
[----:B------:R-:W-:-:S04]  /*09f0*/  DSETP.GEU.AND P3, PT, |R4|, UR8, PT ;  /* 0x0000000804007e2a */ /* 0x000fc8000bf6e200 */
[----:B------:R-:W2:Y:S08]  /*0a00*/  F2F.F32.F64 R2, R4 ;  /* 0x0000000400027310 */ /* 0x000eb00000301000 */
[----:B-1----:R-:W-:Y:S01]  /*0a10*/  @!P2 FMUL R0, R0, 1.175494350822287508e-38 ;  /* 0x008000000000a820 */ /* 0x002fe20000400000 */
[----:B0-----:R-:W-:-:S04]  /*0a20*/  FSETP.NEU.FTZ.AND P1, PT, R3, 1, PT ;  /* 0x3f8000000300780b */ /* 0x001fc80003f3d000 */
[----:B------:R-:W-:Y:S01]  /*0a30*/  ISETP.EQ.OR P1, PT, R26, RZ, !P1 ;  /* 0x000000ff1a00720c */ /* 0x000fe20004f22670 */
[----:B--2---:R-:W-:Y:S01]  /*0a40*/  @!P3 FMUL R2, R2, 1.175494350822287508e-38 ;  /* 0x008000000202b820 */ /* 0x004fe20000400000 */
[----:B------:R-:W-:-:S04]  /*0a50*/  FSEL R0, R0, RZ, !P0 ;  /* 0x000000ff00007208 */ /* 0x000fc80004000000 */
[----:B------:R-:W-:Y:S02]  /*0a60*/  FSEL R2, R2, RZ, !P1 ;  /* 0x000000ff02027208 */ /* 0x000fe40004800000 */
[----:B------:R-:W-:Y:S02]  /*0a70*/  R2UR UR9, R0 ;  /* 0x00000000000972ca */ /* 0x000fe400000e0000 */
[----:B------:R-:W-:-:S15]  /*0a80*/  R2UR UR8, R2 ;  /* 0x00000000020872ca */ /* 0x000fde00000e0000 */
.L_x_28:
[----:B------:R-:W0:Y:S08]  /*0a90*/  LDC.64 R2, c[0x0][0xe38] ;  /* 0x00038e00ff027b82 */ /* 0x000e300000000a00 */
[----:B------:R-:W1:Y:S01]  /*0aa0*/  LDC.64 R4, c[0x0][0xe30] ;  /* 0x00038c00ff047b82 */ /* 0x000e620000000a00 */
[----:B------:R-:W2:Y:S01]  /*0ab0*/  S2R R7, SR_CTAID.X ;  /* 0x0000000000077919 */ /* 0x000ea20000002500 */
[----:B------:R-:W-:-:S06]  /*0ac0*/  MOV R8, 0x10 ;  /* 0x0000001000087802 */ /* 0x000fcc0000000f00 */
[----:B------:R-:W3:Y:S01]  /*0ad0*/  LDC R9, c[0x0][0x210] ;  /* 0x00008400ff097b82 */ /* 0x000ee20000000800 */
[----:B0-----:R0:W4:Y:S04]  /*0ae0*/  LDG.E R2, desc[UR6][R2.64] ;  /* 0x0000000602027981 */ /* 0x001128000c1e1900 */
[----:B-1----:R-:W4:Y:S03]  /*0af0*/  LDG.E R5, desc[UR6][R4.64] ;  /* 0x0000000604057981 */ /* 0x002f26000c1e1900 */
[----:B--2---:R-:W1:Y:S01]  /*0b00*/  LDC.U8 R6, c[0x0][R7+0x7c0] ;  /* 0x0001f00007067b82 */ /* 0x004e620000000000 */
[----:B------:R-:W-:-:S07]  /*0b10*/  LEA R0, R7, R8, 0x2 ;  /* 0x0000000807007211 */ /* 0x000fce00078e10ff */
[----:B------:R-:W3:Y:S01]  /*0b20*/  LDC R0, c[0x0][R0+0x8f0] ;  /* 0x00023c0000007b82 */ /* 0x000ee20000000800 */
[----:B-1----:R-:W-:-:S07]  /*0b30*/  IMAD R6, R6, 0x8, R8 ;  /* 0x0000000806067824 */ /* 0x002fce00078e0208 */
[----:B------:R-:W1:Y:S01]  /*0b40*/  LDC.64 R36, c[0x0][R6+0x210] ;  /* 0x0000840006247b82 */ /* 0x000e620000000a00 */
[----:B---3--:R-:W-:-:S07]  /*0b50*/  IMAD R7, R0, R9, RZ ;  /* 0x0000000900077224 */ /* 0x008fce00078e02ff */
[----:B0-----:R-:W0:Y:S08]  /*0b60*/  LDC R3, c[0x0][R6+0x690] ;  /* 0x0001a40006037b82 */ /* 0x001e300000000800 */
[----:B------:R-:W2:Y:S08]  /*0b70*/  LDC.64 R30, c[0x0][R6+0x330] ;  /* 0x0000cc00061e7b82 */ /* 0x000eb00000000a00 */
[----:B------:R-:W3:Y:S01]  /*0b80*/  LDC.64 R24, c[0x0][R6+0x450] ;  /* 0x0001140006187b82 */ /* 0x000ee20000000a00 */
[----:B-1----:R-:W-:-:S03]  /*0b90*/  IMAD.WIDE R36, R7, 0x2, R36 ;  /* 0x0000000207247825 */ /* 0x002fc600078e0224 */
[----:B------:R-:W-:-:S04]  /*0ba0*/  LOP3.LUT P1, RZ, R36, 0x7, RZ, 0xc0, !PT ;  /* 0x0000000724ff7812 */ /* 0x000fc8000782c0ff */
[----:B------:R-:W1:Y:S01]  /*0bb0*/  LDC.64 R22, c[0x0][R6+0x570] ;  /* 0x00015c0006167b82 */ /* 0x000e620000000a00 */
[----:B0-----:R-:W-:Y:S01]  /*0bc0*/  IADD3 R3, R3, -R7, RZ ;  /* 0x8000000703037210 */ /* 0x001fe20007ffe0ff */
[----:B--2---:R-:W-:-:S04]  /*0bd0*/  IMAD.WIDE R30, R7, 0x4, R30 ;  /* 0x00000004071e7825 */ /* 0x004fc800078e021e */
[----:B---3--:R-:W-:-:S04]  /*0be0*/  IMAD.WIDE R24, R7, 0x4, R24 ;  /* 0x0000000407187825 */ /* 0x008fc800078e0218 */
[----:B-1----:R-:W-:Y:S01]  /*0bf0*/  IMAD.WIDE R22, R7, 0x4, R22 ;  /* 0x0000000407167825 */ /* 0x002fe200078e0216 */
[----:B----4-:R-:W-:-:S13]  /*0c00*/  FSETP.GT.FTZ.AND P0, PT, R5, R2, PT ;  /* 0x000000020500720b */ /* 0x010fda0003f14000 */
[----:B------:R-:W-:Y:S01]  /*0c10*/  VOTEU.ANY UP0, P0 ;  /* 0x00000000003f7886 */ /* 0x000fe20000000100 */
[----:B------:R-:W-:-:S13]  /*0c20*/  PLOP3.LUT P0, PT, PT, PT, UP0, 0x80, 0x0 ;  /* 0x000000000000781c */ /* 0x000fda0003f0f008 */
[----:B------:R-:W0:Y:S02]  /*0c30*/  @P0 MUFU.RCP R2, R2 ;  /* 0x0000000200020308 */ /* 0x000e240000001000 */
[----:B0-----:R-:W-:-:S05]  /*0c40*/  @P0 FMUL.FTZ R5, R5, R2 ;  /* 0x0000000205050220 */ /* 0x001fca0000410000 */
[----:B------:R-:W-:Y:S02]  /*0c50*/  @P0 R2UR UR4, R5 ;  /* 0x00000000050402ca */ /* 0x000fe400000e0000 */
[----:B------:R-:W-:-:S04]  /*0c60*/  LOP3.LUT P0, RZ, R3, 0x3, R9, 0xc8, !PT ;  /* 0x0000000303ff7812 */ /* 0x000fc8000780c809 */
[----:B------:R-:W-:-:S07]  /*0c70*/  PLOP3.LUT P0, PT, P0, P1, PT, 0xa8, 0x0 ;  /* 0x000000000000781c */ /* 0x000fce0000703570 */
[----:B------:R-:W-:-:S06]  /*0c80*/  @UP0 UMOV UR5, UR4 ;  /* 0x0000000400050c82 */ /* 0x000fcc0008000000 */
[----:B------:R-:W-:Y:S05]  /*0c90*/  @P0 BRA `(.L_x_39) ;  /* 0x0000000000140947 */ /* 0x000fea0003800000 */
[----:B------:R-:W-:Y:S02]  /*0ca0*/  LOP3.LUT P0, RZ, R30, 0xf, RZ, 0xc0, !PT ;  /* 0x0000000f1eff7812 */ /* 0x000fe4000780c0ff */
[----:B------:R-:W-:Y:S02]  /*0cb0*/  LOP3.LUT P1, RZ, R24, 0xf, RZ, 0xc0, !PT ;  /* 0x0000000f18ff7812 */ /* 0x000fe4000782c0ff */
[----:B------:R-:W-:-:S04]  /*0cc0*/  LOP3.LUT P2, RZ, R22, 0xf, RZ, 0xc0, !PT ;  /* 0x0000000f16ff7812 */ /* 0x000fc8000784c0ff */
[----:B------:R-:W-:-:S13]  /*0cd0*/  PLOP3.LUT P0, PT, P0, P1, P2, 0x1, 0x0 ;  /* 0x000000000000781c */ /* 0x000fda0000702021 */
[----:B------:R-:W-:Y:S05]  /*0ce0*/  @P0 BRA `(.L_x_40) ;  /* 0x0000001000dc0947 */ /* 0x000fea0003800000 */
.L_x_39:
[----:B------:R-:W-:-:S04]  /*0cf0*/  ISETP.GE.AND P0, PT, R9, 0x1, PT ;  /* 0x000000010900780c */ /* 0x000fc80003f06270 */
[----:B------:R-:W-:-:S13]  /*0d00*/  ISETP.LT.OR P0, PT, R3, 0x1, !P0 ;  /* 0x000000010300780c */ /* 0x000fda0004701670 */
[----:B------:R-:W-:Y:S05]  /*0d10*/  @P0 EXIT ;  /* 0x000000000000094d */ /* 0x000fea0003800000 */
[----:B------:R-:W0:Y:S01]  /*0d20*/  LDC R2, c[0x0][0xe10] ;  /* 0x00038400ff027b82 */ /* 0x000e220000000800 */
[----:B------:R-:W1:Y:S01]  /*0d30*/  S2R R0, SR_TID.X ;  /* 0x0000000000007919 */ /* 0x000e620000002100 */
[----:B------:R-:W-:Y:S01]  /*0d40*/  ULDC UR4, c[0x0][0xe2c] ;  /* 0x00038b0000047ab9 */ /* 0x000fe20000000800 */
[----:B------:R-:W-:Y:S01]  /*0d50*/  ULDC UR10, c[0x0][0x0] ;  /* 0x00000000000a7ab9 */ /* 0x000fe20000000800 */
[----:B------:R-:W-:Y:S01]  /*0d60*/  FSETP.NEU.FTZ.AND P3, PT, RZ, UR4, PT ;  /* 0x00000004ff007c0b */ /* 0x000fe2000bf7d000 */
[----:B------:R-:W-:Y:S01]  /*0d70*/  UMOV UR4, URZ ;  /* 0x0000003f00047c82 */ /* 0x000fe20008000000 */
[----:B------:R-:W-:Y:S01]  /*0d80*/  ULDC UR14, c[0x0][0xe0c] ;  /* 0x00038300000e7ab9 */ /* 0x000fe20000000800 */
[----:B------:R-:W-:Y:S01]  /*0d90*/  ULDC UR15, c[0x0][0xe2c] ;  /* 0x00038b00000f7ab9 */ /* 0x000fe20000000800 */
[----:B------:R-:W-:Y:S01]  /*0da0*/  ULDC UR12, c[0x0][0xe24] ;  /* 0x00038900000c7ab9 */ /* 0x000fe20000000800 */
[----:B------:R-:W-:Y:S01]  /*0db0*/  ULDC UR13, c[0x0][0x210] ;  /* 0x00008400000d7ab9 */ /* 0x000fe20000000800 */
[----:B------:R-:W-:Y:S01]  /*0dc0*/  ULDC UR11, c[0x0][0xe28] ;  /* 0x00038a00000b7ab9 */ /* 0x000fe20000000800 */
[----:B------:R-:W-:Y:S01]  /*0dd0*/  ULDC.64 UR16, c[0x0][0xe10] ;  /* 0x0003840000107ab9 */ /* 0x000fe20000000a00 */
[----:B01----:R-:W-:-:S07]  /*0de0*/  FADD.FTZ R2, -R2, 1 ;  /* 0x3f80000002027421 */ /* 0x003fce0000010100 */
.L_x_46:
[----:B0-----:R-:W-:Y:S01]  /*0df0*/  IADD3 R5, R0, UR4, RZ ;  /* 0x0000000400057c10 */ /* 0x001fe2000fffe0ff */
[----:B------:R-:W-:Y:S01]  /*0e00*/  BSSY B0, `(.L_x_41) ;  /* 0x000008a000007945 */ /* 0x000fe20003800000 */
[----:B------:R-:W-:Y:S02]  /*0e10*/  HFMA2.MMA R4, -RZ, RZ, 0, 0 ;  /* 0x00000000ff047435 */ /* 0x000fe400000001ff */
[----:B------:R-:W-:-:S04]  /*0e20*/  ISETP.GE.AND P0, PT, R5, UR13, PT ;  /* 0x0000000d05007c0c */ /* 0x000fc8000bf06270 */
[----:B------:R-:W-:Y:S01]  /*0e30*/  ISETP.LT.AND P0, PT, R5, R3, !P0 ;  /* 0x000000030500720c */ /* 0x000fe20004701270 */
[----:B------:R-:W-:-:S12]  /*0e40*/  @!P3 BRA `(.L_x_42) ;  /* 0x000000040018b947 */ /* 0x000fd80003800000 */
[C---:B------:R-:W-:Y:S02]  /*0e50*/  IADD3 R7, R5.reuse, UR10, RZ ;  /* 0x0000000a05077c10 */ /* 0x040fe4000fffe0ff */
[----:B------:R-:W-:Y:S01]  /*0e60*/  CS2R R10, SRZ ;  /* 0x00000000000a7805 */ /* 0x000fe2000001ff00 */
[----:B------:R-:W-:Y:S01]  /*0e70*/  @P0 IMAD.WIDE R26, R5, 0x4, R30 ;  /* 0x00000004051a0825 */ /* 0x000fe200078e021e */
[C---:B------:R-:W-:Y:S02]  /*0e80*/  IADD3 R29, R7.reuse, UR10, RZ ;  /* 0x0000000a071d7c10 */ /* 0x040fe4000fffe0ff */
[----:B------:R-:W-:Y:S01]  /*0e90*/  ISETP.GE.AND P1, PT, R7, UR13, PT ;  /* 0x0000000d07007c0c */ /* 0x000fe2000bf26270 */
[----:B------:R-:W0:Y:S01]  /*0ea0*/  @P0 LDC.64 R16, c[0x0][0xe48] ;  /* 0x00039200ff100b82 */ /* 0x000e220000000a00 */
[----:B------:R-:W-:Y:S01]  /*0eb0*/  ISETP.GE.AND P2, PT, R29, UR13, PT ;  /* 0x0000000d1d007c0c */ /* 0x000fe2000bf46270 */
[----:B------:R-:W-:Y:S01]  /*0ec0*/  @P0 IMAD.WIDE R34, R5, 0x4, R24 ;  /* 0x0000000405220825 */ /* 0x000fe200078e0218 */
[----:B------:R-:W-:-:S02]  /*0ed0*/  ISETP.GE.OR P1, PT, R7, R3, P1 ;  /* 0x000000030700720c */ /* 0x000fc40000f26670 */
[----:B------:R-:W-:Y:S02]  /*0ee0*/  MOV R6, RZ ;  /* 0x000000ff00067202 */ /* 0x000fe40000000f00 */
[----:B------:R-:W-:Y:S02]  /*0ef0*/  CS2R R12, SRZ ;  /* 0x00000000000c7805 */ /* 0x000fe4000001ff00 */
[----:B------:R-:W-:Y:S01]  /*0f00*/  ISETP.GE.OR P2, PT, R29, R3, P2 ;  /* 0x000000031d00720c */ /* 0x000fe20001746670 */
[----:B------:R-:W-:Y:S01]  /*0f10*/  @P0 IMAD.WIDE R20, R5, 0x4, R22 ;  /* 0x0000000405140825 */ /* 0x000fe200078e0216 */
[----:B------:R-:W-:Y:S01]  /*0f20*/  MOV R8, RZ ;  /* 0x000000ff00087202 */ /* 0x000fe20000000f00 */
[----:B------:R1:W5:Y:S04]  /*0f30*/  @P0 LDG.E R10, desc[UR6][R26.64] ;  /* 0x000000061a0a0981 */ /* 0x000368000c1e1900 */
[----:B------:R-:W5:Y:S01]  /*0f40*/  @P0 LDG.E R6, desc[UR6][R34.64] ;  /* 0x0000000622060981 */ /* 0x000f62000c1e1900 */
[----:B------:R-:W2:Y:S01]  /*0f50*/  @!P1 LDC.64 R32, c[0x0][0xe48] ;  /* 0x00039200ff209b82 */ /* 0x000ea20000000a00 */
[----:B------:R-:W-:-:S02]  /*0f60*/  @!P1 IMAD.WIDE R18, R7, 0x4, R30 ;  /* 0x0000000407129825 */ /* 0x000fc400078e021e */
[----:B------:R3:W5:Y:S05]  /*0f70*/  @P0 LDG.E R8, desc[UR6][R20.64] ;  /* 0x0000000614080981 */ /* 0x00076a000c1e1900 */
[----:B------:R-:W4:Y:S01]  /*0f80*/  @!P2 LDC.64 R14, c[0x0][0xe48] ;  /* 0x00039200ff0eab82 */ /* 0x000f220000000a00 */
[----:B-1----:R-:W-:Y:S01]  /*0f90*/  @!P1 IMAD.WIDE R26, R7, 0x4, R24 ;  /* 0x00000004071a9825 */ /* 0x002fe200078e0218 */
[----:B------:R1:W5:Y:S01]  /*0fa0*/  @!P1 LDG.E R13, desc[UR6][R18.64] ;  /* 0x00000006120d9981 */ /* 0x000362000c1e1900 */
[----:B---3--:R-:W-:Y:S02]  /*0fb0*/  CS2R R20, SRZ ;  /* 0x0000000000147805 */ /* 0x008fe4000001ff00 */
[----:B------:R-:W-:Y:S01]  /*0fc0*/  @P0 IMAD.WIDE R34, R5, 0x2, R36 ;  /* 0x0000000205220825 */ /* 0x000fe200078e0224 */
[----:B------:R-:W5:Y:S04]  /*0fd0*/  @!P1 LDG.E R12, desc[UR6][R26.64] ;  /* 0x000000061a0c9981 */ /* 0x000f68000c1e1900 */
[----:B0-----:R-:W3:Y:S01]  /*0fe0*/  @P0 LDG.E R9, desc[UR6][R16.64] ;  /* 0x0000000610090981 */ /* 0x001ee2000c1e1900 */
[----:B-1----:R-:W-:-:S03]  /*0ff0*/  @!P1 IMAD.WIDE R18, R7, 0x4, R22 ;  /* 0x0000000407129825 */ /* 0x002fc600078e0216 */
[----:B------:R0:W3:Y:S04]  /*1000*/  @P0 LDG.E.U16 R27, desc[UR6][R34.64] ;  /* 0x00000006221b0981 */ /* 0x0000e8000c1e1500 */
[----:B------:R1:W5:Y:S04]  /*1010*/  @!P1 LDG.E R21, desc[UR6][R18.64] ;  /* 0x0000000612159981 */ /* 0x000368000c1e1900 */
[----:B--2---:R-:W2:Y:S01]  /*1020*/  @!P1 LDG.E R32, desc[UR6][R32.64] ;  /* 0x0000000620209981 */ /* 0x004ea2000c1e1900 */
[----:B0-----:R-:W-:-:S04]  /*1030*/  @!P1 IMAD.WIDE R34, R7, 0x2, R36 ;  /* 0x0000000207229825 */ /* 0x001fc800078e0224 */
[C---:B-1----:R-:W-:Y:S02]  /*1040*/  @!P2 IMAD.WIDE R18, R29.reuse, 0x2, R36 ;  /* 0x000000021d12a825 */ /* 0x042fe400078e0224 */
[----:B------:R-:W2:Y:S04]  /*1050*/  @!P1 LDG.E.U16 R34, desc[UR6][R34.64] ;  /* 0x0000000622229981 */ /* 0x000ea8000c1e1500 */
[----:B----4-:R-:W4:Y:S04]  /*1060*/  @!P2 LDG.E R33, desc[UR6][R14.64] ;  /* 0x000000060e21a981 */ /* 0x010f28000c1e1900 */
[----:B------:R0:W4:Y:S02]  /*1070*/  @!P2 LDG.E.U16 R35, desc[UR6][R18.64] ;  /* 0x000000061223a981 */ /* 0x000124000c1e1500 */
[----:B0-----:R-:W-:-:S05]  /*1080*/  @!P2 IMAD.WIDE R18, R29, 0x4, R30 ;  /* 0x000000041d12a825 */ /* 0x001fca00078e021e */
[----:B------:R-:W5:Y:S01]  /*1090*/  @!P2 LDG.E R20, desc[UR6][R18.64] ;  /* 0x000000061214a981 */ /* 0x000f62000c1e1900 */
[----:B------:R-:W-:-:S04]  /*10a0*/  @!P2 IMAD.WIDE R16, R29, 0x4, R24 ;  /* 0x000000041d10a825 */ /* 0x000fc800078e0218 */
[C---:B------:R-:W-:Y:S01]  /*10b0*/  @!P2 IMAD.WIDE R14, R29.reuse, 0x4, R22 ;  /* 0x000000041d0ea825 */ /* 0x040fe200078e0216 */
[----:B------:R-:W-:Y:S01]  /*10c0*/  IADD3 R29, R29, UR10, RZ ;  /* 0x0000000a1d1d7c10 */ /* 0x000fe2000fffe0ff */
[----:B------:R0:W5:Y:S03]  /*10d0*/  @!P2 LDG.E R11, desc[UR6][R16.64] ;  /* 0x00000006100ba981 */ /* 0x000166000c1e1900 */
[C---:B------:R-:W-:Y:S02]  /*10e0*/  ISETP.GE.AND P4, PT, R29.reuse, UR13, PT ;  /* 0x0000000d1d007c0c */ /* 0x040fe4000bf86270 */
[----:B------:R-:W-:Y:S02]  /*10f0*/  MOV R26, RZ ;  /* 0x000000ff001a7202 */ /* 0x000fe40000000f00 */
[----:B------:R-:W-:-:S04]  /*1100*/  ISETP.GE.OR P4, PT, R29, R3, P4 ;  /* 0x000000031d00720c */ /* 0x000fc80002786670 */
[----:B------:R1:W5:Y:S01]  /*1110*/  @!P2 LDG.E R26, desc[UR6][R14.64] ;  /* 0x000000060e1aa981 */ /* 0x000362000c1e1900 */
[----:B------:R-:W-:Y:S02]  /*1120*/  MOV R28, RZ ;  /* 0x000000ff001c7202 */ /* 0x000fe40000000f00 */
[----:B0-----:R-:W-:Y:S02]  /*1130*/  CS2R R16, SRZ ;  /* 0x0000000000107805 */ /* 0x001fe4000001ff00 */
[----:B-1----:R-:W-:Y:S02]  /*1140*/  MOV R15, RZ ;  /* 0x000000ff000f7202 */ /* 0x002fe40000000f00 */
[----:B---3--:R-:W-:Y:S02]  /*1150*/  @P0 SHF.L.U32 R14, R27, 0x10, RZ ;  /* 0x000000101b0e0819 */ /* 0x008fe400000006ff */
[----:B------:R-:W-:-:S03]  /*1160*/  MOV R27, RZ ;  /* 0x000000ff001b7202 */ /* 0x000fc60000000f00 */
[----:B------:R-:W-:Y:S01]  /*1170*/  @P0 FMUL.FTZ R28, R9, R14 ;  /* 0x0000000e091c0220 */ /* 0x000fe20000410000 */
[----:B------:R-:W-:Y:S02]  /*1180*/  MOV R9, RZ ;  /* 0x000000ff00097202 */ /* 0x000fe40000000f00 */
[----:B--2---:R-:W-:-:S05]  /*1190*/  @!P1 SHF.L.U32 R34, R34, 0x10, RZ ;  /* 0x0000001022229819 */ /* 0x004fca00000006ff */
[----:B------:R-:W-:Y:S01]  /*11a0*/  @!P1 FMUL.FTZ R4, R32, R34 ;  /* 0x0000002220049220 */ /* 0x000fe20000410000 */
[----:B----4-:R-:W-:-:S04]  /*11b0*/  @!P2 IMAD.U32 R35, R35, 0x10000, RZ ;  /* 0x000100002323a824 */ /* 0x010fc800078e00ff */
[----:B------:R-:W-:Y:S01]  /*11c0*/  @!P2 FMUL.FTZ R27, R33, R35 ;  /* 0x00000023211ba220 */ /* 0x000fe20000410000 */
[----:B------:R-:W-:Y:S06]  /*11d0*/  @P4 BRA `(.L_x_43) ;  /* 0x0000000400304947 */ /* 0x000fec0003800000 */
[----:B------:R-:W0:Y:S01]  /*11e0*/  LDC.64 R32, c[0x0][0xe48] ;  /* 0x00039200ff207b82 */ /* 0x000e220000000a00 */
[----:B------:R-:W-:-:S06]  /*11f0*/  IMAD.WIDE R34, R29, 0x2, R36 ;  /* 0x000000021d227825 */ /* 0x000fcc00078e0224 */
[----:B------:R-:W2:Y:S01]  /*1200*/  LDG.E.U16 R34, desc[UR6][R34.64] ;  /* 0x0000000622227981 */ /* 0x000ea2000c1e1500 */
[----:B------:R-:W-:-:S04]  /*1210*/  IMAD.WIDE R14, R29, 0x4, R22 ;  /* 0x000000041d0e7825 */ /* 0x000fc800078e0216 */
[C---:B------:R-:W-:Y:S02]  /*1220*/  IMAD.WIDE R18, R29.reuse, 0x4, R24 ;  /* 0x000000041d127825 */ /* 0x040fe400078e0218 */
[----:B------:R-:W5:Y:S02]  /*1230*/  LDG.E R15, desc[UR6][R14.64] ;  /* 0x000000060e0f7981 */ /* 0x000f64000c1e1900 */
[----:B------:R-:W-:Y:S02]  /*1240*/  IMAD.WIDE R16, R29, 0x4, R30 ;  /* 0x000000041d107825 */ /* 0x000fe400078e021e */
[----:B------:R-:W5:Y:S04]  /*1250*/  LDG.E R9, desc[UR6][R18.64] ;  /* 0x0000000612097981 */ /* 0x000f68000c1e1900 */
[----:B------:R1:W5:Y:S04]  /*1260*/  LDG.E R16, desc[UR6][R16.64] ;  /* 0x0000000610107981 */ /* 0x000368000c1e1900 */
[----:B0-----:R-:W1:Y:S01]  /*1270*/  LDG.E R32, desc[UR6][R32.64] ;  /* 0x0000000620207981 */ /* 0x001e62000c1e1900 */
[----:B--2---:R-:W-:-:S05]  /*1280*/  SHF.L.U32 R29, R34, 0x10, RZ ;  /* 0x00000010221d7819 */ /* 0x004fca00000006ff */
[----:B-1----:R-:W-:Y:S01]  /*1290*/  FMUL.FTZ R17, R32, R29 ;  /* 0x0000001d20117220 */ /* 0x002fe20000410000 */
[----:B------:R-:W-:Y:S06]  /*12a0*/  BRA `(.L_x_43) ;  /* 0x0000000000fc7947 */ /* 0x000fec0003800000 */
.L_x_42:
[C---:B------:R-:W-:Y:S01]  /*12b0*/  IADD3 R7, R5.reuse, UR10, RZ ;  /* 0x0000000a05077c10 */ /* 0x040fe2000fffe0ff */
[----:B------:R-:W-:Y:S01]  /*12c0*/  @P0 IMAD.WIDE R12, R5, 0x4, R24 ;  /* 0x00000004050c0825 */ /* 0x000fe200078e0218 */
[----:B------:R-:W-:Y:S02]  /*12d0*/  MOV R6, RZ ;  /* 0x000000ff00067202 */ /* 0x000fe40000000f00 */
[----:B------:R-:W-:-:S04]  /*12e0*/  IADD3 R35, R7, UR10, RZ ;  /* 0x0000000a07237c10 */ /* 0x000fc8000fffe0ff */
[C---:B------:R-:W-:Y:S01]  /*12f0*/  IADD3 R33, R35.reuse, UR10, RZ ;  /* 0x0000000a23217c10 */ /* 0x040fe2000fffe0ff */
[----:B------:R0:W5:Y:S01]  /*1300*/  @P0 LDG.E R6, desc[UR6][R12.64] ;  /* 0x000000060c060981 */ /* 0x000162000c1e1900 */
[----:B------:R-:W-:Y:S02]  /*1310*/  ISETP.GE.AND P2, PT, R35, UR13, PT ;  /* 0x0000000d23007c0c */ /* 0x000fe4000bf46270 */
[----:B------:R-:W-:Y:S02]  /*1320*/  ISETP.GE.AND P1, PT, R33, UR13, PT ;  /* 0x0000000d21007c0c */ /* 0x000fe4000bf26270 */
[-C--:B------:R-:W-:Y:S02]  /*1330*/  ISETP.GE.OR P2, PT, R35, R3.reuse, P2 ;  /* 0x000000032300720c */ /* 0x080fe40001746670 */
[----:B------:R-:W-:Y:S02]  /*1340*/  ISETP.GE.OR P1, PT, R33, R3, P1 ;  /* 0x000000032100720c */ /* 0x000fe40000f26670 */
[----:B------:R-:W-:-:S04]  /*1350*/  ISETP.GE.AND P4, PT, R7, UR13, PT ;  /* 0x0000000d07007c0c */ /* 0x000fc8000bf86270 */
[----:B------:R-:W-:Y:S02]  /*1360*/  ISETP.GE.OR P4, PT, R7, R3, P4 ;  /* 0x000000030700720c */ /* 0x000fe40002786670 */
[----:B------:R-:W-:Y:S02]  /*1370*/  MOV R26, RZ ;  /* 0x000000ff001a7202 */ /* 0x000fe40000000f00 */
[----:B------:R-:W-:Y:S02]  /*1380*/  CS2R R8, SRZ ;  /* 0x0000000000087805 */ /* 0x000fe4000001ff00 */
[----:B------:R-:W-:Y:S01]  /*1390*/  MOV R11, RZ ;  /* 0x000000ff000b7202 */ /* 0x000fe20000000f00 */
[C---:B------:R-:W-:Y:S01]  /*13a0*/  @!P2 IMAD.WIDE R14, R35.reuse, 0x4, R22 ;  /* 0x00000004230ea825 */ /* 0x040fe200078e0216 */
[----:B------:R-:W1:Y:S03]  /*13b0*/  @P0 LDC.64 R18, c[0x0][0xe48] ;  /* 0x00039200ff120b82 */ /* 0x000e660000000a00 */
[--C-:B------:R-:W-:Y:S01]  /*13c0*/  @!P2 IMAD.WIDE R16, R35, 0x4, R24.reuse ;  /* 0x000000042310a825 */ /* 0x100fe200078e0218 */
[----:B------:R2:W5:Y:S03]  /*13d0*/  @!P2 LDG.E R26, desc[UR6][R14.64] ;  /* 0x000000060e1aa981 */ /* 0x000566000c1e1900 */
[----:B0-----:R-:W-:Y:S01]  /*13e0*/  @!P1 IMAD.WIDE R12, R33, 0x4, R24 ;  /* 0x00000004210c9825 */ /* 0x001fe200078e0218 */
[----:B------:R0:W5:Y:S04]  /*13f0*/  @!P2 LDG.E R11, desc[UR6][R16.64] ;  /* 0x00000006100ba981 */ /* 0x000168000c1e1900 */
[----:B------:R3:W5:Y:S01]  /*1400*/  @!P1 LDG.E R9, desc[UR6][R12.64] ;  /* 0x000000060c099981 */ /* 0x000762000c1e1900 */
[----:B--2---:R-:W2:Y:S01]  /*1410*/  @!P2 LDC.64 R14, c[0x0][0xe48] ;  /* 0x00039200ff0eab82 */ /* 0x004ea20000000a00 */
[----:B------:R-:W-:-:S04]  /*1420*/  @P0 IMAD.WIDE R20, R5, 0x4, R22 ;  /* 0x0000000405140825 */ /* 0x000fc800078e0216 */
[--C-:B------:R-:W-:Y:S01]  /*1430*/  @P0 IMAD.WIDE R28, R5, 0x2, R36.reuse ;  /* 0x00000002051c0825 */ /* 0x100fe200078e0224 */
[----:B------:R4:W5:Y:S02]  /*1440*/  @P0 LDG.E R8, desc[UR6][R20.64] ;  /* 0x0000000614080981 */ /* 0x000964000c1e1900 */
[----:B0-----:R-:W0:Y:S01]  /*1450*/  @!P4 LDC.64 R16, c[0x0][0xe48] ;  /* 0x00039200ff10cb82 */ /* 0x001e220000000a00 */
[--C-:B------:R-:W-:Y:S01]  /*1460*/  @!P2 IMAD.WIDE R34, R35, 0x2, R36.reuse ;  /* 0x000000022322a825 */ /* 0x100fe200078e0224 */
[----:B------:R4:W2:Y:S05]  /*1470*/  @P0 LDG.E.U16 R27, desc[UR6][R28.64] ;  /* 0x000000061c1b0981 */ /* 0x0008aa000c1e1500 */
[----:B------:R-:W2:Y:S01]  /*1480*/  @!P2 LDG.E.U16 R34, desc[UR6][R34.64] ;  /* 0x000000062222a981 */ /* 0x000ea2000c1e1500 */
[----:B---3--:R-:W3:Y:S01]  /*1490*/  @!P1 LDC.64 R12, c[0x0][0xe48] ;  /* 0x00039200ff0c9b82 */ /* 0x008ee20000000a00 */
[----:B----4-:R-:W-:-:S04]  /*14a0*/  @!P1 IMAD.WIDE R20, R33, 0x2, R36 ;  /* 0x0000000221149825 */ /* 0x010fc800078e0224 */
[----:B------:R-:W-:Y:S02]  /*14b0*/  @!P4 IMAD.WIDE R28, R7, 0x2, R36 ;  /* 0x00000002071cc825 */ /* 0x000fe400078e0224 */
[----:B------:R4:W3:Y:S04]  /*14c0*/  @!P1 LDG.E.U16 R20, desc[UR6][R20.64] ;  /* 0x0000000614149981 */ /* 0x0008e8000c1e1500 */
[----:B-1----:R1:W3:Y:S04]  /*14d0*/  @P0 LDG.E R35, desc[UR6][R18.64] ;  /* 0x0000000612230981 */ /* 0x0022e8000c1e1900 */
[----:B------:R-:W3:Y:S01]  /*14e0*/  @!P4 LDG.E.U16 R10, desc[UR6][R28.64] ;  /* 0x000000061c0ac981 */ /* 0x000ee2000c1e1500 */
[----:B------:R-:W-:-:S03]  /*14f0*/  @!P1 IMAD.WIDE R32, R33, 0x4, R22 ;  /* 0x0000000421209825 */ /* 0x000fc600078e0216 */
[----:B--2---:R2:W2:Y:S01]  /*1500*/  @!P2 LDG.E R14, desc[UR6][R14.64] ;  /* 0x000000060e0ea981 */ /* 0x0044a2000c1e1900 */
[----:B----4-:R-:W-:Y:S02]  /*1510*/  IMAD.MOV.U32 R21, RZ, RZ, RZ ;  /* 0x000000ffff157224 */ /* 0x010fe400078e00ff */
[----:B-1----:R-:W-:Y:S01]  /*1520*/  @!P4 IMAD.WIDE R18, R7, 0x4, R22 ;  /* 0x000000040712c825 */ /* 0x002fe200078e0216 */
[----:B0-----:R-:W4:Y:S04]  /*1530*/  @!P4 LDG.E R16, desc[UR6][R16.64] ;  /* 0x000000061010c981 */ /* 0x001f28000c1e1900 */
[----:B---3--:R0:W3:Y:S01]  /*1540*/  @!P1 LDG.E R13, desc[UR6][R12.64] ;  /* 0x000000060c0d9981 */ /* 0x0080e2000c1e1900 */
[----:B--2---:R-:W-:-:S03]  /*1550*/  MOV R15, RZ ;  /* 0x000000ff000f7202 */ /* 0x004fc60000000f00 */
[----:B------:R-:W5:Y:S04]  /*1560*/  @!P4 LDG.E R21, desc[UR6][R18.64] ;  /* 0x000000061215c981 */ /* 0x000f68000c1e1900 */
[----:B------:R-:W5:Y:S01]  /*1570*/  @!P1 LDG.E R15, desc[UR6][R32.64] ;  /* 0x00000006200f9981 */ /* 0x000f62000c1e1900 */
[----:B------:R-:W-:Y:S01]  /*1580*/  @!P4 IMAD.WIDE R28, R7, 0x4, R24 ;  /* 0x00000004071cc825 */ /* 0x000fe200078e0218 */
[----:B0-----:R-:W-:-:S06]  /*1590*/  MOV R12, RZ ;  /* 0x000000ff000c7202 */ /* 0x001fcc0000000f00 */
[----:B------:R0:W5:Y:S01]  /*15a0*/  @!P4 LDG.E R12, desc[UR6][R28.64] ;  /* 0x000000061c0cc981 */ /* 0x000162000c1e1900 */
[----:B------:R-:W-:Y:S02]  /*15b0*/  MOV R17, RZ ;  /* 0x000000ff00117202 */ /* 0x000fe40000000f00 */
[----:B0-----:R-:W-:Y:S02]  /*15c0*/  MOV R28, RZ ;  /* 0x000000ff001c7202 */ /* 0x001fe40000000f00 */
[----:B------:R-:W-:Y:S02]  /*15d0*/  @P0 SHF.L.U32 R27, R27, 0x10, RZ ;  /* 0x000000101b1b0819 */ /* 0x000fe400000006ff */
[----:B------:R-:W-:Y:S02]  /*15e0*/  @!P2 SHF.L.U32 R29, R34, 0x10, RZ ;  /* 0x00000010221da819 */ /* 0x000fe400000006ff */
[----:B------:R-:W-:Y:S01]  /*15f0*/  @!P1 SHF.L.U32 R20, R20, 0x10, RZ ;  /* 0x0000001014149819 */ /* 0x000fe200000006ff */
[----:B------:R-:W-:Y:S01]  /*1600*/  @P0 FMUL.FTZ R28, R35, R27 ;  /* 0x0000001b231c0220 */ /* 0x000fe20000410000 */
[----:B------:R-:W-:-:S02]  /*1610*/  @!P4 SHF.L.U32 R35, R10, 0x10, RZ ;  /* 0x000000100a23c819 */ /* 0x000fc400000006ff */
[----:B------:R-:W-:Y:S01]  /*1620*/  MOV R27, RZ ;  /* 0x000000ff001b7202 */ /* 0x000fe20000000f00 */
[----:B------:R-:W-:Y:S01]  /*1630*/  @!P2 FMUL.FTZ R27, R29, R14 ;  /* 0x0000000e1d1ba220 */ /* 0x000fe20000410000 */
[----:B------:R-:W-:Y:S01]  /*1640*/  MOV R10, RZ ;  /* 0x000000ff000a7202 */ /* 0x000fe20000000f00 */
[----:B----4-:R-:W-:Y:S01]  /*1650*/  @!P4 FMUL.FTZ R4, R35, R16 ;  /* 0x000000102304c220 */ /* 0x010fe20000410000 */
[----:B------:R-:W-:Y:S01]  /*1660*/  MOV R16, RZ ;  /* 0x000000ff00107202 */ /* 0x000fe20000000f00 */
[----:B---3--:R-:W-:Y:S01]  /*1670*/  @!P1 FMUL.FTZ R17, R20, R13 ;  /* 0x0000000d14119220 */ /* 0x008fe20000410000 */
[----:B------:R-:W-:Y:S02]  /*1680*/  MOV R20, RZ ;  /* 0x000000ff00147202 */ /* 0x000fe40000000f00 */
[----:B------:R-:W-:-:S07]  /*1690*/  MOV R13, RZ ;  /* 0x000000ff000d7202 */ /* 0x000fce0000000f00 */
.L_x_43:
[----:B------:R-:W-:Y:S05]  /*16a0*/  BSYNC B0 ;  /* 0x0000000000007941 */ /* 0x000fea0003800000 */
.L_x_41:
[----:B------:R-:W0:Y:S01]  /*16b0*/  MUFU.RCP R18, UR5 ;  /* 0x0000000500127d08 */ /* 0x000e220008001000 */
[----:B------:R-:W-:Y:S01]  /*16c0*/  ISETP.NE.AND P1, PT, RZ, UR11, PT ;  /* 0x0000000bff007c0c */ /* 0x000fe2000bf25270 */
[----:B0-----:R-:W-:-:S12]  /*16d0*/  FMUL.FTZ R19, R18, R28 ;  /* 0x0000001c12137220 */ /* 0x001fd80000410000 */
[----:B------:R-:W-:Y:S05]  /*16e0*/  @!P1 BRA `(.L_x_44) ;  /* 0x0000000000d89947 */ /* 0x000fea0003800000 */
[----:B------:R-:W0:Y:S01]  /*16f0*/  MUFU.RCP R14, UR9 ;  /* 0x00000009000e7d08 */ /* 0x000e220008001000 */
[----:B-----5:R-:W-:Y:S01]  /*1700*/  FMUL.FTZ R28, R8, UR16 ;  /* 0x00000010081c7c20 */ /* 0x020fe20008410000 */
[----:B------:R-:W-:Y:S01]  /*1710*/  FMUL.FTZ R8, R2, R19 ;  /* 0x0000001302087220 */ /* 0x000fe20000410000 */
[C---:B------:R-:W-:Y:S01]  /*1720*/  FMUL.FTZ R29, R18.reuse, R4 ;  /* 0x00000004121d7220 */ /* 0x040fe20000410000 */
[C---:B------:R-:W-:Y:S01]  /*1730*/  FMUL.FTZ R27, R18.reuse, R27 ;  /* 0x0000001b121b7220 */ /* 0x040fe20000410000 */
[----:B------:R-:W-:Y:S01]  /*1740*/  FMUL.FTZ R17, R18, R17 ;  /* 0x0000001112117220 */ /* 0x000fe20000410000 */
[----:B------:R-:W-:Y:S01]  /*1750*/  FFMA.FTZ R8, R19, R8, R28 ;  /* 0x0000000813087223 */ /* 0x000fe2000001001c */
[----:B------:R-:W-:Y:S01]  /*1760*/  FMUL.FTZ R28, R21, UR16 ;  /* 0x00000010151c7c20 */ /* 0x000fe20008410000 */
[----:B------:R-:W-:Y:S01]  /*1770*/  FMUL.FTZ R4, R2, R29 ;  /* 0x0000001d02047220 */ /* 0x000fe20000410000 */
[----:B------:R-:W-:Y:S01]  /*1780*/  FMUL.FTZ R18, R26, UR16 ;  /* 0x000000101a127c20 */ /* 0x000fe20008410000 */
[C---:B------:R-:W-:Y:S01]  /*1790*/  FMUL.FTZ R26, R2.reuse, R27 ;  /* 0x0000001b021a7220 */ /* 0x040fe20000410000 */
[----:B------:R-:W-:Y:S01]  /*17a0*/  FMUL.FTZ R32, R15, UR16 ;  /* 0x000000100f207c20 */ /* 0x000fe20008410000 */
[----:B------:R-:W-:Y:S01]  /*17b0*/  FFMA.FTZ R21, R29, R4, R28 ;  /* 0x000000041d157223 */ /* 0x000fe2000001001c */
[----:B------:R-:W-:Y:S01]  /*17c0*/  FMUL.FTZ R28, R2, R17 ;  /* 0x00000011021c7220 */ /* 0x000fe20000410000 */
[----:B------:R-:W-:Y:S01]  /*17d0*/  FFMA.FTZ R26, R27, R26, R18 ;  /* 0x0000001a1b1a7223 */ /* 0x000fe20000010012 */
[----:B------:R-:W-:Y:S01]  /*17e0*/  FMUL.FTZ R6, R6, UR14 ;  /* 0x0000000e06067c20 */ /* 0x000fe20008410000 */
[----:B------:R-:W-:Y:S01]  /*17f0*/  FMUL.FTZ R12, R12, UR14 ;  /* 0x0000000e0c0c7c20 */ /* 0x000fe20008410000 */
[----:B0-----:R-:W-:Y:S01]  /*1800*/  FMUL.FTZ R4, R8, R14 ;  /* 0x0000000e08047220 */ /* 0x001fe20000410000 */
[----:B------:R-:W-:Y:S01]  /*1810*/  FFMA.FTZ R15, R17, R28, R32 ;  /* 0x0000001c110f7223 */ /* 0x000fe20000010020 */
[-C--:B------:R-:W-:Y:S01]  /*1820*/  FMUL.FTZ R33, R21, R14.reuse ;  /* 0x0000000e15217220 */ /* 0x080fe20000410000 */
[-C--:B------:R-:W-:Y:S01]  /*1830*/  FMUL.FTZ R34, R26, R14.reuse ;  /* 0x0000000e1a227220 */ /* 0x080fe20000410000 */
[----:B------:R-:W-:Y:S01]  /*1840*/  FFMA.FTZ R12, R29, UR17, R12 ;  /* 0x000000111d0c7c23 */ /* 0x000fe2000801000c */
[----:B------:R-:W-:Y:S01]  /*1850*/  FMUL.FTZ R32, R15, R14 ;  /* 0x0000000e0f207220 */ /* 0x000fe20000410000 */
[----:B------:R-:W0:Y:S01]  /*1860*/  MUFU.SQRT R4, R4 ;  /* 0x0000000400047308 */ /* 0x000e220000002000 */
[----:B------:R-:W-:Y:S01]  /*1870*/  FFMA.FTZ R14, R19, UR17, R6 ;  /* 0x00000011130e7c23 */ /* 0x000fe20008010006 */
[----:B------:R-:W-:-:S04]  /*1880*/  FMUL.FTZ R6, R11, UR14 ;  /* 0x0000000e0b067c20 */ /* 0x000fc80008410000 */
[----:B------:R-:W-:Y:S02]  /*1890*/  FFMA.FTZ R6, R27, UR17, R6 ;  /* 0x000000111b067c23 */ /* 0x000fe40008010006 */
[----:B------:R-:W1:Y:S08]  /*18a0*/  MUFU.SQRT R18, R33 ;  /* 0x0000002100127308 */ /* 0x000e700000002000 */
[----:B------:R-:W2:Y:S01]  /*18b0*/  MUFU.SQRT R28, R34 ;  /* 0x00000022001c7308 */ /* 0x000ea20000002000 */
[----:B0-----:R-:W-:-:S07]  /*18c0*/  FADD.FTZ R4, R4, UR12 ;  /* 0x0000000c04047e21 */ /* 0x001fce0008010000 */
[----:B------:R-:W0:Y:S01]  /*18d0*/  MUFU.SQRT R32, R32 ;  /* 0x0000002000207308 */ /* 0x000e220000002000 */
[----:B-1----:R-:W-:-:S07]  /*18e0*/  FADD.FTZ R18, R18, UR12 ;  /* 0x0000000c12127e21 */ /* 0x002fce0008010000 */
[----:B------:R-:W1:Y:S01]  /*18f0*/  MUFU.RCP R33, UR8 ;  /* 0x0000000800217d08 */ /* 0x000e620008001000 */
[----:B--2---:R-:W-:-:S07]  /*1900*/  FADD.FTZ R28, R28, UR12 ;  /* 0x0000000c1c1c7e21 */ /* 0x004fce0008010000 */
[----:B------:R-:W2:Y:S01]  /*1910*/  MUFU.RCP R4, R4 ;  /* 0x0000000400047308 */ /* 0x000ea20000001000 */
[----:B0-----:R-:W-:Y:S01]  /*1920*/  FADD.FTZ R34, R32, UR12 ;  /* 0x0000000c20227e21 */ /* 0x001fe20008010000 */
[----:B------:R-:W-:-:S04]  /*1930*/  FMUL.FTZ R32, R9, UR14 ;  /* 0x0000000e09207c20 */ /* 0x000fc80008410000 */
[----:B------:R-:W-:Y:S02]  /*1940*/  FFMA.FTZ R9, R17, UR17, R32 ;  /* 0x0000001111097c23 */ /* 0x000fe40008010020 */
[----:B------:R-:W0:Y:S01]  /*1950*/  MUFU.RCP R18, R18 ;  /* 0x0000001200127308 */ /* 0x000e220000001000 */
[-C--:B-1----:R-:W-:Y:S01]  /*1960*/  FMUL.FTZ R19, R14, R33.reuse ;  /* 0x000000210e137220 */ /* 0x082fe20000410000 */
[-C--:B------:R-:W-:Y:S01]  /*1970*/  FMUL.FTZ R17, R12, R33.reuse ;  /* 0x000000210c117220 */ /* 0x080fe20000410000 */
[----:B------:R-:W-:-:S05]  /*1980*/  FMUL.FTZ R27, R6, R33 ;  /* 0x00000021061b7220 */ /* 0x000fca0000410000 */
[----:B------:R-:W1:Y:S01]  /*1990*/  MUFU.RCP R28, R28 ;  /* 0x0000001c001c7308 */ /* 0x000e620000001000 */
[----:B--2---:R-:W-:Y:S01]  /*19a0*/  FMUL.FTZ R19, R19, R4 ;  /* 0x0000000413137220 */ /* 0x004fe20000410000 */
[----:B------:R-:W-:-:S06]  /*19b0*/  FMUL.FTZ R4, R9, R33 ;  /* 0x0000002109047220 */ /* 0x000fcc0000410000 */
[----:B------:R-:W2:Y:S01]  /*19c0*/  MUFU.RCP R11, R34 ;  /* 0x00000022000b7308 */ /* 0x000ea20000001000 */
[----:B0-----:R-:W-:-:S04]  /*19d0*/  FMUL.FTZ R18, R17, R18 ;  /* 0x0000001211127220 */ /* 0x001fc80000410000 */
[----:B------:R-:W-:Y:S01]  /*19e0*/  FFMA.FTZ R18, R13, UR15, R18 ;  /* 0x0000000f0d127c23 */ /* 0x000fe20008010012 */
[----:B-1----:R-:W-:-:S04]  /*19f0*/  FMUL.FTZ R27, R27, R28 ;  /* 0x0000001c1b1b7220 */ /* 0x002fc80000410000 */
[----:B------:R-:W-:Y:S01]  /*1a00*/  FFMA.FTZ R20, R20, UR15, R27 ;  /* 0x0000000f14147c23 */ /* 0x000fe2000801001b */
[----:B--2---:R-:W-:Y:S01]  /*1a10*/  FMUL.FTZ R17, R4, R11 ;  /* 0x0000000b04117220 */ /* 0x004fe20000410000 */
[----:B------:R-:W-:-:S03]  /*1a20*/  FFMA.FTZ R11, R10, UR15, R19 ;  /* 0x0000000f0a0b7c23 */ /* 0x000fc60008010013 */
[----:B------:R-:W-:Y:S01]  /*1a30*/  FFMA.FTZ R13, R16, UR15, R17 ;  /* 0x0000000f100d7c23 */ /* 0x000fe20008010011 */
[----:B------:R-:W-:Y:S06]  /*1a40*/  BRA `(.L_x_45) ;  /* 0x0000000000d47947 */ /* 0x000fec0003800000 */
.L_x_44:
[----:B-----5:R-:W-:Y:S01]  /*1a50*/  FFMA.FTZ R19, R10, UR15, R19 ;  /* 0x0000000f0a137c23 */ /* 0x020fe20008010013 */
[C---:B------:R-:W-:Y:S01]  /*1a60*/  FMUL.FTZ R10, R18.reuse, R4 ;  /* 0x00000004120a7220 */ /* 0x040fe20000410000 */
[C---:B------:R-:W-:Y:S01]  /*1a70*/  FMUL.FTZ R27, R18.reuse, R27 ;  /* 0x0000001b121b7220 */ /* 0x040fe20000410000 */
[----:B------:R-:W-:Y:S01]  /*1a80*/  FMUL.FTZ R17, R18, R17 ;  /* 0x0000001112117220 */ /* 0x000fe20000410000 */
[----:B------:R-:W-:Y:S01]  /*1a90*/  FMUL.FTZ R4, R2, R19 ;  /* 0x0000001302047220 */ /* 0x000fe20000410000 */
[----:B------:R-:W-:Y:S01]  /*1aa0*/  FFMA.FTZ R29, R13, UR15, R10 ;  /* 0x0000000f0d1d7c23 */ /* 0x000fe2000801000a */
[----:B------:R-:W0:Y:S01]  /*1ab0*/  MUFU.RCP R14, UR9 ;  /* 0x00000009000e7d08 */ /* 0x000e220008001000 */
[----:B------:R-:W-:Y:S01]  /*1ac0*/  FFMA.FTZ R27, R20, UR15, R27 ;  /* 0x0000000f141b7c23 */ /* 0x000fe2000801001b */
[C---:B------:R-:W-:Y:S01]  /*1ad0*/  FMUL.FTZ R13, R19.reuse, R4 ;  /* 0x00000004130d7220 */ /* 0x040fe20000410000 */
[----:B------:R-:W-:Y:S01]  /*1ae0*/  FMUL.FTZ R4, R2, R29 ;  /* 0x0000001d02047220 */ /* 0x000fe20000410000 */
[----:B------:R-:W-:Y:S01]  /*1af0*/  FFMA.FTZ R17, R16, UR15, R17 ;  /* 0x0000000f10117c23 */ /* 0x000fe20008010011 */
[----:B------:R-:W-:Y:S01]  /*1b00*/  FMUL.FTZ R19, R19, UR17 ;  /* 0x0000001113137c20 */ /* 0x000fe20008410000 */
[----:B------:R-:W-:Y:S01]  /*1b10*/  FFMA.FTZ R8, R8, UR16, R13 ;  /* 0x0000001008087c23 */ /* 0x000fe2000801000d */
[C---:B------:R-:W-:Y:S01]  /*1b20*/  FMUL.FTZ R10, R29.reuse, R4 ;  /* 0x000000041d0a7220 */ /* 0x040fe20000410000 */
[C---:B------:R-:W-:Y:S01]  /*1b30*/  FMUL.FTZ R16, R2.reuse, R17 ;  /* 0x0000001102107220 */ /* 0x040fe20000410000 */
[----:B------:R-:W-:Y:S01]  /*1b40*/  MUFU.RCP R13, UR8 ;  /* 0x00000008000d7d08 */ /* 0x000fe20008001000 */
[----:B------:R-:W-:Y:S01]  /*1b50*/  FMUL.FTZ R29, R29, UR17 ;  /* 0x000000111d1d7c20 */ /* 0x000fe20008410000 */
[----:B------:R-:W-:Y:S01]  /*1b60*/  FFMA.FTZ R21, R21, UR16, R10 ;  /* 0x0000001015157c23 */ /* 0x000fe2000801000a */
[----:B------:R-:W-:Y:S01]  /*1b70*/  FMUL.FTZ R10, R2, R27 ;  /* 0x0000001b020a7220 */ /* 0x000fe20000410000 */
[----:B------:R-:W-:Y:S01]  /*1b80*/  FMUL.FTZ R16, R17, R16 ;  /* 0x0000001011107220 */ /* 0x000fe20000410000 */
[----:B------:R-:W-:-:S02]  /*1b90*/  FFMA.FTZ R12, R12, UR14, R29 ;  /* 0x0000000e0c0c7c23 */ /* 0x000fc4000801001d */
[----:B------:R-:W-:Y:S01]  /*1ba0*/  FMUL.FTZ R33, R27, R10 ;  /* 0x0000000a1b217220 */ /* 0x000fe20000410000 */
[----:B------:R-:W-:Y:S01]  /*1bb0*/  FFMA.FTZ R15, R15, UR16, R16 ;  /* 0x000000100f0f7c23 */ /* 0x000fe20008010010 */
[-C--:B0-----:R-:W-:Y:S01]  /*1bc0*/  FMUL.FTZ R4, R8, R14.reuse ;  /* 0x0000000e08047220 */ /* 0x081fe20000410000 */
[----:B------:R-:W-:Y:S01]  /*1bd0*/  FMUL.FTZ R18, R21, R14 ;  /* 0x0000000e15127220 */ /* 0x000fe20000410000 */
[----:B------:R-:W-:-:S03]  /*1be0*/  FFMA.FTZ R26, R26, UR16, R33 ;  /* 0x000000101a1a7c23 */ /* 0x000fc60008010021 */
[----:B------:R0:W1:Y:S01]  /*1bf0*/  MUFU.SQRT R10, R18 ;  /* 0x00000012000a7308 */ /* 0x0000620000002000 */
[-C--:B------:R-:W-:Y:S01]  /*1c00*/  FMUL.FTZ R28, R26, R14.reuse ;  /* 0x0000000e1a1c7220 */ /* 0x080fe20000410000 */
[----:B------:R-:W-:-:S06]  /*1c10*/  FMUL.FTZ R14, R15, R14 ;  /* 0x0000000e0f0e7220 */ /* 0x000fcc0000410000 */
[----:B------:R-:W2:Y:S01]  /*1c20*/  MUFU.SQRT R4, R4 ;  /* 0x0000000400047308 */ /* 0x000ea20000002000 */
[----:B0-----:R-:W-:-:S07]  /*1c30*/  FMUL.FTZ R18, R27, UR17 ;  /* 0x000000111b127c20 */ /* 0x001fce0008410000 */
[----:B------:R-:W0:Y:S01]  /*1c40*/  MUFU.SQRT R28, R28 ;  /* 0x0000001c001c7308 */ /* 0x000e220000002000 */
[----:B-1----:R-:W-:-:S07]  /*1c50*/  FADD.FTZ R10, R10, UR12 ;  /* 0x0000000c0a0a7e21 */ /* 0x002fce0008010000 */
[----:B------:R-:W1:Y:S01]  /*1c60*/  MUFU.SQRT R14, R14 ;  /* 0x0000000e000e7308 */ /* 0x000e620000002000 */
[----:B--2---:R-:W-:-:S07]  /*1c70*/  FADD.FTZ R16, R4, UR12 ;  /* 0x0000000c04107e21 */ /* 0x004fce0008010000 */
[----:B------:R-:W2:Y:S01]  /*1c80*/  MUFU.RCP R16, R16 ;  /* 0x0000001000107308 */ /* 0x000ea20000001000 */
[----:B0-----:R-:W-:Y:S01]  /*1c90*/  FADD.FTZ R20, R28, UR12 ;  /* 0x0000000c1c147e21 */ /* 0x001fe20008010000 */
[----:B------:R-:W-:Y:S01]  /*1ca0*/  FMUL.FTZ R28, R17, UR17 ;  /* 0x00000011111c7c20 */ /* 0x000fe20008410000 */
[----:B------:R-:W-:-:S03]  /*1cb0*/  FMUL.FTZ R17, R12, R13 ;  /* 0x0000000d0c117220 */ /* 0x000fc60000410000 */
[----:B------:R-:W-:Y:S02]  /*1cc0*/  FFMA.FTZ R9, R9, UR14, R28 ;  /* 0x0000000e09097c23 */ /* 0x000fe4000801001c */
[----:B------:R-:W0:Y:S01]  /*1cd0*/  MUFU.RCP R10, R10 ;  /* 0x0000000a000a7308 */ /* 0x000e220000001000 */
[----:B-1----:R-:W-:Y:S01]  /*1ce0*/  FADD.FTZ R4, R14, UR12 ;  /* 0x0000000c0e047e21 */ /* 0x002fe20008010000 */
[----:B------:R-:W-:Y:S01]  /*1cf0*/  FFMA.FTZ R14, R6, UR14, R19 ;  /* 0x0000000e060e7c23 */ /* 0x000fe20008010013 */
[----:B------:R-:W-:-:S03]  /*1d00*/  FFMA.FTZ R6, R11, UR14, R18 ;  /* 0x0000000e0b067c23 */ /* 0x000fc60008010012 */
[-C--:B------:R-:W-:Y:S01]  /*1d10*/  FMUL.FTZ R11, R14, R13.reuse ;  /* 0x0000000d0e0b7220 */ /* 0x080fe20000410000 */
[-C--:B------:R-:W-:Y:S01]  /*1d20*/  FMUL.FTZ R19, R6, R13.reuse ;  /* 0x0000000d06137220 */ /* 0x080fe20000410000 */
[----:B------:R-:W1:Y:S01]  /*1d30*/  MUFU.RCP R20, R20 ;  /* 0x0000001400147308 */ /* 0x000e620000001000 */
[----:B------:R-:W-:Y:S01]  /*1d40*/  FMUL.FTZ R13, R9, R13 ;  /* 0x0000000d090d7220 */ /* 0x000fe20000410000 */
[----:B--2---:R-:W-:-:S06]  /*1d50*/  FMUL.FTZ R11, R11, R16 ;  /* 0x000000100b0b7220 */ /* 0x004fcc0000410000 */
[----:B------:R-:W2:Y:S01]  /*1d60*/  MUFU.RCP R4, R4 ;  /* 0x0000000400047308 */ /* 0x000ea20000001000 */
[----:B0-----:R-:W-:Y:S01]  /*1d70*/  FMUL.FTZ R18, R17, R10 ;  /* 0x0000000a11127220 */ /* 0x001fe20000410000 */
[----:B-1----:R-:W-:Y:S01]  /*1d80*/  FMUL.FTZ R20, R19, R20 ;  /* 0x0000001413147220 */ /* 0x002fe20000410000 */
[----:B--2---:R-:W-:-:S07]  /*1d90*/  FMUL.FTZ R13, R13, R4 ;  /* 0x000000040d0d7220 */ /* 0x004fce0000410000 */
.L_x_45:
[----:B------:R-:W-:Y:S01]  /*1da0*/  IADD3 R27, R7, UR10, RZ ;  /* 0x0000000a071b7c10 */ /* 0x000fe2000fffe0ff */
[----:B------:R-:W-:Y:S01]  /*1db0*/  @P0 IMAD.WIDE R16, R5, 0x2, R36 ;  /* 0x0000000205100825 */ /* 0x000fe200078e0224 */
[----:B------:R-:W-:Y:S01]  /*1dc0*/  ISETP.GE.AND P1, PT, R7, UR13, PT ;  /* 0x0000000d07007c0c */ /* 0x000fe2000bf26270 */
[----:B------:R-:W-:Y:S02]  /*1dd0*/  ULEA UR4, UR10, UR4, 0x2 ;  /* 0x000000040a047291 */ /* 0x000fe4000f8e103f */
[----:B------:R-:W-:Y:S02]  /*1de0*/  IADD3 R35, R27, UR10, RZ ;  /* 0x0000000a1b237c10 */ /* 0x000fe4000fffe0ff */
[----:B------:R-:W-:Y:S01]  /*1df0*/  ISETP.GE.OR P1, PT, R7, R3, P1 ;  /* 0x000000030700720c */ /* 0x000fe20000f26670 */
[----:B------:R-:W-:Y:S01]  /*1e00*/  UISETP.GE.AND UP0, UPT, UR4, UR13, UPT ;  /* 0x0000000d0400728c */ /* 0x000fe2000bf06270 */
[----:B------:R-:W-:Y:S02]  /*1e10*/  @P0 F2FP.BF16.F32.PACK_AB R11, RZ, R11 ;  /* 0x0000000bff0b023e */ /* 0x000fe400000010ff */
[----:B------:R-:W-:-:S02]  /*1e20*/  ISETP.GE.AND P4, PT, R35, UR13, PT ;  /* 0x0000000d23007c0c */ /* 0x000fc4000bf86270 */
[----:B------:R-:W-:Y:S02]  /*1e30*/  ISETP.GE.AND P2, PT, R27, UR13, PT ;  /* 0x0000000d1b007c0c */ /* 0x000fe4000bf46270 */
[----:B------:R-:W-:Y:S01]  /*1e40*/  PRMT R19, R11, 0x7610, R19 ;  /* 0x000076100b137816 */ /* 0x000fe20000000013 */
[--C-:B------:R-:W-:Y:S01]  /*1e50*/  @P0 IMAD.WIDE R10, R5, 0x4, R24.reuse ;  /* 0x00000004050a0825 */ /* 0x100fe200078e0218 */
[-C--:B------:R-:W-:Y:S02]  /*1e60*/  ISETP.GE.OR P4, PT, R35, R3.reuse, P4 ;  /* 0x000000032300720c */ /* 0x080fe40002786670 */
[----:B------:R-:W-:Y:S01]  /*1e70*/  ISETP.GE.OR P2, PT, R27, R3, P2 ;  /* 0x000000031b00720c */ /* 0x000fe20001746670 */
[----:B------:R0:W-:Y:S01]  /*1e80*/  @P0 STG.E.U16 desc[UR6][R16.64], R19 ;  /* 0x0000001310000986 */ /* 0x0001e2000c101506 */
[----:B------:R-:W-:-:S03]  /*1e90*/  @!P1 IMAD.WIDE R28, R7, 0x4, R24 ;  /* 0x00000004071c9825 */ /* 0x000fc600078e0218 */
[----:B------:R1:W-:Y:S01]  /*1ea0*/  @P0 STG.E desc[UR6][R10.64], R14 ;  /* 0x0000000e0a000986 */ /* 0x0003e2000c101906 */
[----:B------:R-:W-:-:S05]  /*1eb0*/  @!P1 IMAD.WIDE R32, R7, 0x4, R22 ;  /* 0x0000000407209825 */ /* 0x000fca00078e0216 */
[----:B------:R-:W-:Y:S02]  /*1ec0*/  @!P4 F2FP.BF16.F32.PACK_AB R13, RZ, R13 ;  /* 0x0000000dff0dc23e */ /* 0x000fe400000010ff */
[----:B0-----:R-:W-:Y:S01]  /*1ed0*/  @!P1 F2FP.BF16.F32.PACK_AB R17, RZ, R18 ;  /* 0x00000012ff11923e */ /* 0x001fe200000010ff */
[----:B------:R-:W-:Y:S01]  /*1ee0*/  @P0 IMAD.WIDE R18, R5, 0x4, R22 ;  /* 0x0000000405120825 */ /* 0x000fe200078e0216 */
[----:B------:R-:W-:-:S03]  /*1ef0*/  @!P2 F2FP.BF16.F32.PACK_AB R20, RZ, R20 ;  /* 0x00000014ff14a23e */ /* 0x000fc600000010ff */
[----:B------:R-:W-:Y:S01]  /*1f00*/  @!P1 IMAD.WIDE R4, R7, 0x2, R36 ;  /* 0x0000000207049825 */ /* 0x000fe200078e0224 */
[----:B------:R0:W-:Y:S01]  /*1f10*/  @P0 STG.E desc[UR6][R18.64], R8 ;  /* 0x0000000812000986 */ /* 0x0001e2000c101906 */
[----:B------:R-:W-:Y:S02]  /*1f20*/  PRMT R7, R13, 0x7610, R7 ;  /* 0x000076100d077816 */ /* 0x000fe40000000007 */
[----:B-1----:R-:W-:Y:S01]  /*1f30*/  @!P2 IMAD.WIDE R10, R27, 0x4, R24 ;  /* 0x000000041b0aa825 */ /* 0x002fe200078e0218 */
[----:B------:R1:W-:Y:S01]  /*1f40*/  @!P1 STG.E.U16 desc[UR6][R4.64], R17 ;  /* 0x0000001104009986 */ /* 0x0003e2000c101506 */
[----:B------:R-:W-:-:S03]  /*1f50*/  PLOP3.LUT P0, PT, PT, PT, UP0, 0x80, 0x0 ;  /* 0x000000000000781c */ /* 0x000fc60003f0f008 */
[----:B------:R2:W-:Y:S01]  /*1f60*/  @!P1 STG.E desc[UR6][R28.64], R12 ;  /* 0x0000000c1c009986 */ /* 0x0005e2000c101906 */
[----:B0-----:R-:W-:-:S03]  /*1f70*/  @!P4 IMAD.WIDE R18, R35, 0x2, R36 ;  /* 0x000000022312c825 */ /* 0x001fc600078e0224 */
[----:B------:R0:W-:Y:S01]  /*1f80*/  @!P1 STG.E desc[UR6][R32.64], R21 ;  /* 0x0000001520009986 */ /* 0x0001e2000c101906 */
[----:B------:R-:W-:Y:S01]  /*1f90*/  ISETP.GT.AND P1, PT, R3, UR4, PT ;  /* 0x0000000403007c0c */ /* 0x000fe2000bf24270 */
[----:B-1----:R-:W-:-:S04]  /*1fa0*/  @!P2 IMAD.WIDE R16, R27, 0x2, R36 ;  /* 0x000000021b10a825 */ /* 0x002fc800078e0224 */
[----:B------:R-:W-:Y:S01]  /*1fb0*/  @!P2 IMAD.WIDE R4, R27, 0x4, R22 ;  /* 0x000000041b04a825 */ /* 0x000fe200078e0216 */
[----:B------:R0:W-:Y:S03]  /*1fc0*/  @!P2 STG.E.U16 desc[UR6][R16.64], R20 ;  /* 0x000000141000a986 */ /* 0x0001e6000c101506 */
[C---:B--2---:R-:W-:Y:S01]  /*1fd0*/  @!P4 IMAD.WIDE R12, R35.reuse, 0x4, R24 ;  /* 0x00000004230cc825 */ /* 0x044fe200078e0218 */
[----:B------:R0:W-:Y:S03]  /*1fe0*/  @!P2 STG.E desc[UR6][R10.64], R6 ;  /* 0x000000060a00a986 */ /* 0x0001e6000c101906 */
[----:B------:R-:W-:Y:S01]  /*1ff0*/  @!P4 IMAD.WIDE R34, R35, 0x4, R22 ;  /* 0x000000042322c825 */ /* 0x000fe200078e0216 */
[----:B------:R0:W-:Y:S04]  /*2000*/  @!P2 STG.E desc[UR6][R4.64], R26 ;  /* 0x0000001a0400a986 */ /* 0x0001e8000c101906 */
[----:B------:R0:W-:Y:S04]  /*2010*/  @!P4 STG.E.U16 desc[UR6][R18.64], R7 ;  /* 0x000000071200c986 */ /* 0x0001e8000c101506 */
[----:B------:R0:W-:Y:S04]  /*2020*/  @!P4 STG.E desc[UR6][R12.64], R9 ;  /* 0x000000090c00c986 */ /* 0x0001e8000c101906 */
[----:B------:R0:W-:Y:S01]  /*2030*/  @!P4 STG.E desc[UR6][R34.64], R15 ;  /* 0x0000000f2200c986 */ /* 0x0001e2000c101906 */
[----:B------:R-:W-:Y:S05]  /*2040*/  @!P0 BRA P1, `(.L_x_46) ;  /* 0xffffffec00688947 */ /* 0x000fea000083ffff */
[----:B------:R-:W-:Y:S05]  /*2050*/  EXIT ;  /* 0x000000000000794d */ /* 0x000fea0003800000 */
.L_x_40:
[----:B------:R-:W0:Y:S02]  /*2060*/  S2R R2, SR_TID.X ;  /* 0x0000000000027919 */ /* 0x000e240000002100 */
[----:B0-----:R-:W-:-:S05]  /*2070*/  IMAD.SHL.U32 R0, R2, 0x4, RZ ;  /* 0x0000000402007824 */ /* 0x001fca00078e00ff */
[----:B------:R-:W-:-:S04]  /*2080*/  ISETP.GE.AND P0, PT, R0, R9, PT ;  /* 0x000000090000720c */ /* 0x000fc80003f06270 */
[----:B------:R-:W-:-:S13]  /*2090*/  ISETP.GE.OR P0, PT, R0, R3, P0 ;  /* 0x000000030000720c */ /* 0x000fda0000706670 */
[----:B------:R-:W-:Y:S05]  /*20a0*/  @P0 EXIT ;  /* 0x000000000000094d */ /* 0x000fea0003800000 */
[----:B------:R-:W0:Y:S01]  /*20b0*/  LDC R0, c[0x0][0xe10] ;  /* 0x00038400ff007b82 */ /* 0x000e220000000800 */
[----:B------:R-:W-:Y:S01]  /*20c0*/  BSSY B0, `(.L_x_47) ;  /* 0x00000aa000007945 */ /* 0x000fe20003800000 */
[----:B------:R-:W-:Y:S01]  /*20d0*/  ULDC UR4, c[0x0][0xe2c] ;  /* 0x00038b0000047ab9 */ /* 0x000fe20000000800 */
[----:B------:R-:W-:Y:S01]  /*20e0*/  ULDC UR15, c[0x0][0xe0c] ;  /* 0x00038300000f7ab9 */ /* 0x000fe20000000800 */
[----:B------:R-:W-:Y:S01]  /*20f0*/  FSETP.NEU.FTZ.AND P0, PT, RZ, UR4, PT ;  /* 0x00000004ff007c0b */ /* 0x000fe2000bf1d000 */
[----:B------:R-:W-:Y:S01]  /*2100*/  ULDC UR4, c[0x0][0x0] ;  /* 0x0000000000047ab9 */ /* 0x000fe20000000800 */
[----:B------:R-:W-:Y:S01]  /*2110*/  ULDC UR14, c[0x0][0xe2c] ;  /* 0x00038b00000e7ab9 */ /* 0x000fe20000000800 */
[----:B------:R-:W-:Y:S01]  /*2120*/  ULDC UR11, c[0x0][0xe24] ;  /* 0x00038900000b7ab9 */ /* 0x000fe20000000800 */
[----:B------:R-:W-:Y:S01]  /*2130*/  ULDC UR16, c[0x0][0x210] ;  /* 0x0000840000107ab9 */ /* 0x000fe20000000800 */
[----:B------:R-:W-:Y:S01]  /*2140*/  ULDC UR10, c[0x0][0xe28] ;  /* 0x00038a00000a7ab9 */ /* 0x000fe20000000800 */
[----:B------:R-:W-:Y:S01]  /*2150*/  ULDC.64 UR12, c[0x0][0xe10] ;  /* 0x00038400000c7ab9 */ /* 0x000fe20000000a00 */
[----:B0-----:R-:W-:-:S07]  /*2160*/  FADD.FTZ R0, -R0, 1 ;  /* 0x3f80000000007421 */ /* 0x001fce0000010100 */
.L_x_50:
[----:B0-----:R-:W-:-:S05]  /*2170*/  IMAD.WIDE R20, R2, 0x8, R36 ;  /* 0x0000000802147825 */ /* 0x001fca00078e0224 */
[----:B------:R-:W2:Y:S01]  /*2180*/  LDG.E.64 R12, desc[UR6][R20.64] ;  /* 0x00000006140c7981 */ /* 0x000ea2000c1e1b00 */
[----:B------:R-:W0:Y:S01]  /*2190*/  LDC.64 R14, c[0x0][0xe48] ;  /* 0x00039200ff0e7b82 */ /* 0x000e220000000a00 */
[----:B------:R-:W-:Y:S02]  /*21a0*/  SHF.R.S32.HI R17, RZ, 0x1f, R2 ;  /* 0x0000001fff117819 */ /* 0x000fe40000011402 */
[C---:B------:R-:W-:Y:S02]  /*21b0*/  @P0 LEA R32, P1, R2.reuse, R30, 0x4 ;  /* 0x0000001e02200211 */ /* 0x040fe400078220ff */
[C---:B------:R-:W-:Y:S02]  /*21c0*/  SHF.L.U32 R5, R2.reuse, 0x4, RZ ;  /* 0x0000000402057819 */ /* 0x040fe400000006ff */
[C-C-:B------:R-:W-:Y:S02]  /*21d0*/  @P0 LEA.HI.X R33, R2.reuse, R31, R17.reuse, 0x4, P1 ;  /* 0x0000001f02210211 */ /* 0x140fe400008f2411 */
[----:B------:R-:W-:Y:S01]  /*21e0*/  SHF.L.U64.HI R17, R2, 0x4, R17 ;  /* 0x0000000402117819 */ /* 0x000fe20000010211 */
[----:B0-----:R-:W3:Y:S01]  /*21f0*/  LDG.E R29, desc[UR6][R14.64] ;  /* 0x000000060e1d7981 */ /* 0x001ee2000c1e1900 */
[----:B------:R-:W-:-:S02]  /*2200*/  IADD3 R6, P1, R24, R5, RZ ;  /* 0x0000000518067210 */ /* 0x000fc40007f3e0ff */
[----:B------:R-:W-:Y:S01]  /*2210*/  IADD3 R4, P2, R22, R5, RZ ;  /* 0x0000000516047210 */ /* 0x000fe20007f5e0ff */
[----:B------:R0:W4:Y:S01]  /*2220*/  @P0 LDG.E.128 R8, desc[UR6][R32.64] ;  /* 0x0000000620080981 */ /* 0x000122000c1e1d00 */
[-C--:B------:R-:W-:Y:S02]  /*2230*/  IADD3.X R7, R25, R17.reuse, RZ, P1, !PT ;  /* 0x0000001119077210 */ /* 0x080fe40000ffe4ff */
[----:B------:R-:W-:-:S05]  /*2240*/  IADD3.X R5, R23, R17, RZ, P2, !PT ;  /* 0x0000001117057210 */ /* 0x000fca00017fe4ff */
[----:B------:R1:W5:Y:S01]  /*2250*/  LDG.E.128 R16, desc[UR6][R4.64] ;  /* 0x0000000604107981 */ /* 0x000362000c1e1d00 */
[----:B--2---:R-:W-:Y:S02]  /*2260*/  MOV R28, R12 ;  /* 0x0000000c001c7202 */ /* 0x004fe40000000f00 */
[--C-:B------:R-:W-:Y:S02]  /*2270*/  SHF.R.U64 R27, R12, 0x10, R13.reuse ;  /* 0x000000100c1b7819 */ /* 0x100fe4000000120d */
[----:B------:R-:W-:Y:S02]  /*2280*/  MOV R26, R13 ;  /* 0x0000000d001a7202 */ /* 0x000fe40000000f00 */
[----:B------:R-:W-:Y:S02]  /*2290*/  SHF.R.U32.HI R34, RZ, 0x10, R13 ;  /* 0x00000010ff227819 */ /* 0x000fe4000001160d */
[----:B------:R1:W5:Y:S01]  /*22a0*/  LDG.E.128 R12, desc[UR6][R6.64] ;  /* 0x00000006060c7981 */ /* 0x000362000c1e1d00 */
[----:B------:R-:W-:-:S02]  /*22b0*/  SHF.L.U32 R28, R28, 0x10, RZ ;  /* 0x000000101c1c7819 */ /* 0x000fc400000006ff */
[----:B------:R-:W-:Y:S02]  /*22c0*/  SHF.L.U32 R34, R34, 0x10, RZ ;  /* 0x0000001022227819 */ /* 0x000fe400000006ff */
[----:B0-----:R-:W-:Y:S02]  /*22d0*/  SHF.L.U32 R32, R27, 0x10, RZ ;  /* 0x000000101b207819 */ /* 0x001fe400000006ff */
[----:B------:R-:W-:Y:S02]  /*22e0*/  SHF.L.U32 R26, R26, 0x10, RZ ;  /* 0x000000101a1a7819 */ /* 0x000fe400000006ff */
[----:B------:R-:W-:Y:S01]  /*22f0*/  ISETP.NE.AND P1, PT, RZ, UR10, PT ;  /* 0x0000000aff007c0c */ /* 0x000fe2000bf25270 */
[C---:B---3--:R-:W-:Y:S01]  /*2300*/  FMUL.FTZ R35, R29.reuse, R28 ;  /* 0x0000001c1d237220 */ /* 0x048fe20000410000 */
[C---:B------:R-:W-:Y:S01]  /*2310*/  FMUL.FTZ R27, R29.reuse, R34 ;  /* 0x000000221d1b7220 */ /* 0x040fe20000410000 */
[C---:B------:R-:W-:Y:S01]  /*2320*/  FMUL.FTZ R33, R29.reuse, R32 ;  /* 0x000000201d217220 */ /* 0x040fe20000410000 */
[----:B------:R-:W-:-:S02]  /*2330*/  FMUL.FTZ R29, R29, R26 ;  /* 0x0000001a1d1d7220 */ /* 0x000fc40000410000 */
[----:B------:R-:W0:Y:S01]  /*2340*/  MUFU.RCP R26, UR5 ;  /* 0x00000005001a7d08 */ /* 0x000e220008001000 */
[----:B----4-:R-:W-:Y:S02]  /*2350*/  FSEL R11, R11, RZ, P0 ;  /* 0x000000ff0b0b7208 */ /* 0x010fe40000000000 */
[----:B------:R-:W-:Y:S02]  /*2360*/  FSEL R10, R10, RZ, P0 ;  /* 0x000000ff0a0a7208 */ /* 0x000fe40000000000 */
[----:B------:R-:W-:Y:S02]  /*2370*/  FSEL R9, R9, RZ, P0 ;  /* 0x000000ff09097208 */ /* 0x000fe40000000000 */
[----:B------:R-:W-:Y:S01]  /*2380*/  FSEL R8, R8, RZ, P0 ;  /* 0x000000ff08087208 */ /* 0x000fe20000000000 */
[----:B0-----:R-:W-:Y:S01]  /*2390*/  FMUL.FTZ R35, R35, R26 ;  /* 0x0000001a23237220 */ /* 0x001fe20000410000 */
[----:B-1----:R-:W-:Y:S06]  /*23a0*/  @!P1 BRA `(.L_x_48) ;  /* 0x0000000000d89947 */ /* 0x002fec0003800000 */
[----:B------:R-:W-:Y:S01]  /*23b0*/  FMUL.FTZ R28, R0, R35 ;  /* 0x00000023001c7220 */ /* 0x000fe20000410000 */
[----:B-----5:R-:W-:Y:S01]  /*23c0*/  FMUL.FTZ R16, R16, UR12 ;  /* 0x0000000c10107c20 */ /* 0x020fe20008410000 */
[----:B------:R-:W-:Y:S01]  /*23d0*/  FMUL.FTZ R33, R33, R26 ;  /* 0x0000001a21217220 */ /* 0x000fe20000410000 */
[----:B------:R-:W-:Y:S01]  /*23e0*/  FMUL.FTZ R32, R17, UR12 ;  /* 0x0000000c11207c20 */ /* 0x000fe20008410000 */
[----:B------:R-:W-:Y:S01]  /*23f0*/  FMUL.FTZ R13, R13, UR15 ;  /* 0x0000000f0d0d7c20 */ /* 0x000fe20008410000 */
[----:B------:R-:W-:Y:S01]  /*2400*/  FFMA.FTZ R16, R35, R28, R16 ;  /* 0x0000001c23107223 */ /* 0x000fe20000010010 */
[----:B------:R-:W-:Y:S01]  /*2410*/  FMUL.FTZ R28, R0, R33 ;  /* 0x00000021001c7220 */ /* 0x000fe20000410000 */
[----:B------:R-:W-:Y:S01]  /*2420*/  FMUL.FTZ R29, R29, R26 ;  /* 0x0000001a1d1d7220 */ /* 0x000fe20000410000 */
[C---:B------:R-:W-:Y:S01]  /*2430*/  FFMA.FTZ R13, R33.reuse, UR13, R13 ;  /* 0x0000000d210d7c23 */ /* 0x040fe2000801000d */
[----:B------:R-:W-:Y:S01]  /*2440*/  FMUL.FTZ R14, R14, UR15 ;  /* 0x0000000f0e0e7c20 */ /* 0x000fe20008410000 */
[----:B------:R-:W-:Y:S01]  /*2450*/  FFMA.FTZ R17, R33, R28, R32 ;  /* 0x0000001c21117223 */ /* 0x000fe20000010020 */
[----:B------:R-:W-:Y:S01]  /*2460*/  FMUL.FTZ R33, R18, UR12 ;  /* 0x0000000c12217c20 */ /* 0x000fe20008410000 */
[----:B------:R-:W0:Y:S01]  /*2470*/  MUFU.RCP R28, UR9 ;  /* 0x00000009001c7d08 */ /* 0x000e220008001000 */
[----:B------:R-:W-:Y:S01]  /*2480*/  FMUL.FTZ R18, R0, R29 ;  /* 0x0000001d00127220 */ /* 0x000fe20000410000 */
[----:B------:R-:W-:Y:S01]  /*2490*/  FFMA.FTZ R14, R29, UR13, R14 ;  /* 0x0000000d1d0e7c23 */ /* 0x000fe2000801000e */
[----:B------:R-:W-:Y:S01]  /*24a0*/  FMUL.FTZ R32, R15, UR15 ;  /* 0x0000000f0f207c20 */ /* 0x000fe20008410000 */
[----:B------:R-:W-:Y:S01]  /*24b0*/  FMUL.FTZ R27, R27, R26 ;  /* 0x0000001a1b1b7220 */ /* 0x000fe20000410000 */
[----:B------:R-:W-:Y:S01]  /*24c0*/  FFMA.FTZ R18, R29, R18, R33 ;  /* 0x000000121d127223 */ /* 0x000fe20000010021 */
[----:B------:R-:W-:Y:S01]  /*24d0*/  FMUL.FTZ R12, R12, UR15 ;  /* 0x0000000f0c0c7c20 */ /* 0x000fe20008410000 */
[----:B------:R-:W-:Y:S01]  /*24e0*/  FMUL.FTZ R19, R19, UR12 ;  /* 0x0000000c13137c20 */ /* 0x000fe20008410000 */
[----:B------:R-:W-:-:S02]  /*24f0*/  FMUL.FTZ R26, R0, R27 ;  /* 0x0000001b001a7220 */ /* 0x000fc40000410000 */
[----:B------:R-:W-:Y:S02]  /*2500*/  FFMA.FTZ R12, R35, UR13, R12 ;  /* 0x0000000d230c7c23 */ /* 0x000fe4000801000c */
[----:B------:R-:W-:Y:S02]  /*2510*/  FFMA.FTZ R19, R27, R26, R19 ;  /* 0x0000001a1b137223 */ /* 0x000fe40000010013 */
[----:B------:R-:W1:Y:S01]  /*2520*/  MUFU.RCP R26, UR8 ;  /* 0x00000008001a7d08 */ /* 0x000e620008001000 */
[-C--:B0-----:R-:W-:Y:S01]  /*2530*/  FMUL.FTZ R29, R17, R28.reuse ;  /* 0x0000001c111d7220 */ /* 0x081fe20000410000 */
[----:B------:R-:W-:-:S06]  /*2540*/  FMUL.FTZ R34, R16, R28 ;  /* 0x0000001c10227220 */ /* 0x000fcc0000410000 */
[----:B------:R1:W0:Y:S08]  /*2550*/  MUFU.SQRT R15, R34 ;  /* 0x00000022000f7308 */ /* 0x0002300000002000 */
[----:B------:R-:W2:Y:S01]  /*2560*/  MUFU.SQRT R29, R29 ;  /* 0x0000001d001d7308 */ /* 0x000ea20000002000 */
[-C--:B-1----:R-:W-:Y:S01]  /*2570*/  FMUL.FTZ R34, R12, R26.reuse ;  /* 0x0000001a0c227220 */ /* 0x082fe20000410000 */
[----:B0-----:R-:W-:Y:S01]  /*2580*/  FADD.FTZ R35, R15, UR11 ;  /* 0x0000000b0f237e21 */ /* 0x001fe20008010000 */
[----:B------:R-:W-:Y:S01]  /*2590*/  FFMA.FTZ R15, R27, UR13, R32 ;  /* 0x0000000d1b0f7c23 */ /* 0x000fe20008010020 */
[----:B------:R-:W-:Y:S01]  /*25a0*/  FMUL.FTZ R32, R13, R26 ;  /* 0x0000001a0d207220 */ /* 0x000fe20000410000 */
[----:B--2---:R-:W-:-:S03]  /*25b0*/  FADD.FTZ R33, R29, UR11 ;  /* 0x0000000b1d217e21 */ /* 0x004fc60008010000 */
[----:B------:R-:W0:Y:S08]  /*25c0*/  MUFU.RCP R29, R35 ;  /* 0x00000023001d7308 */ /* 0x000e300000001000 */
[----:B------:R-:W1:Y:S01]  /*25d0*/  MUFU.RCP R33, R33 ;  /* 0x0000002100217308 */ /* 0x000e620000001000 */
[----:B0-----:R-:W-:Y:S01]  /*25e0*/  FMUL.FTZ R29, R34, R29 ;  /* 0x0000001d221d7220 */ /* 0x001fe20000410000 */
[----:B------:R-:W-:-:S03]  /*25f0*/  FMUL.FTZ R34, R19, R28 ;  /* 0x0000001c13227220 */ /* 0x000fc60000410000 */
[----:B------:R-:W-:Y:S01]  /*2600*/  FFMA.FTZ R8, R8, UR14, R29 ;  /* 0x0000000e08087c23 */ /* 0x000fe2000801001d */
[-C--:B------:R-:W-:Y:S01]  /*2610*/  FMUL.FTZ R29, R14, R26.reuse ;  /* 0x0000001a0e1d7220 */ /* 0x080fe20000410000 */
[----:B------:R-:W-:Y:S01]  /*2620*/  FMUL.FTZ R26, R15, R26 ;  /* 0x0000001a0f1a7220 */ /* 0x000fe20000410000 */
[----:B------:R-:W0:Y:S01]  /*2630*/  MUFU.SQRT R34, R34 ;  /* 0x0000002200227308 */ /* 0x000e220000002000 */
[----:B-1----:R-:W-:Y:S01]  /*2640*/  FMUL.FTZ R32, R32, R33 ;  /* 0x0000002120207220 */ /* 0x002fe20000410000 */
[----:B------:R-:W-:-:S03]  /*2650*/  FMUL.FTZ R33, R18, R28 ;  /* 0x0000001c12217220 */ /* 0x000fc60000410000 */
[----:B------:R-:W-:-:S03]  /*2660*/  FFMA.FTZ R9, R9, UR14, R32 ;  /* 0x0000000e09097c23 */ /* 0x000fc60008010020 */
[----:B------:R-:W1:Y:S01]  /*2670*/  MUFU.SQRT R33, R33 ;  /* 0x0000002100217308 */ /* 0x000e620000002000 */
[----:B0-----:R-:W-:-:S07]  /*2680*/  FADD.FTZ R27, R34, UR11 ;  /* 0x0000000b221b7e21 */ /* 0x001fce0008010000 */
[----:B------:R-:W0:Y:S01]  /*2690*/  MUFU.RCP R27, R27 ;  /* 0x0000001b001b7308 */ /* 0x000e220000001000 */
[----:B-1----:R-:W-:-:S07]  /*26a0*/  FADD.FTZ R28, R33, UR11 ;  /* 0x0000000b211c7e21 */ /* 0x002fce0008010000 */
[----:B------:R-:W1:Y:S01]  /*26b0*/  MUFU.RCP R28, R28 ;  /* 0x0000001c001c7308 */ /* 0x000e620000001000 */
[----:B0-----:R-:W-:-:S04]  /*26c0*/  FMUL.FTZ R26, R26, R27 ;  /* 0x0000001b1a1a7220 */ /* 0x001fc80000410000 */
[----:B------:R-:W-:Y:S01]  /*26d0*/  FFMA.FTZ R11, R11, UR14, R26 ;  /* 0x0000000e0b0b7c23 */ /* 0x000fe2000801001a */
[----:B-1----:R-:W-:-:S04]  /*26e0*/  FMUL.FTZ R29, R29, R28 ;  /* 0x0000001c1d1d7220 */ /* 0x002fc80000410000 */
[----:B------:R-:W-:Y:S01]  /*26f0*/  FFMA.FTZ R10, R10, UR14, R29 ;  /* 0x0000000e0a0a7c23 */ /* 0x000fe2000801001d */
[----:B------:R-:W-:Y:S06]  /*2700*/  BRA `(.L_x_49) ;  /* 0x0000000000d47947 */ /* 0x000fec0003800000 */
.L_x_48:
[-C--:B------:R-:W-:Y:S01]  /*2710*/  FMUL.FTZ R28, R33, R26.reuse ;  /* 0x0000001a211c7220 */ /* 0x080fe20000410000 */
[----:B------:R-:W-:Y:S01]  /*2720*/  FFMA.FTZ R33, R8, UR14, R35 ;  /* 0x0000000e08217c23 */ /* 0x000fe20008010023 */
[-C--:B------:R-:W-:Y:S01]  /*2730*/  FMUL.FTZ R29, R29, R26.reuse ;  /* 0x0000001a1d1d7220 */ /* 0x080fe20000410000 */
[----:B------:R-:W-:Y:S01]  /*2740*/  FMUL.FTZ R26, R27, R26 ;  /* 0x0000001a1b1a7220 */ /* 0x000fe20000410000 */
[----:B------:R-:W-:Y:S01]  /*2750*/  FFMA.FTZ R9, R9, UR14, R28 ;  /* 0x0000000e09097c23 */ /* 0x000fe2000801001c */
[C---:B------:R-:W-:Y:S01]  /*2760*/  FMUL.FTZ R28, R0.reuse, R33 ;  /* 0x00000021001c7220 */ /* 0x040fe20000410000 */
[----:B------:R-:W-:Y:S01]  /*2770*/  FMUL.FTZ R35, R33, UR13 ;  /* 0x0000000d21237c20 */ /* 0x000fe20008410000 */
[----:B------:R-:W-:Y:S01]  /*2780*/  FFMA.FTZ R11, R11, UR14, R26 ;  /* 0x0000000e0b0b7c23 */ /* 0x000fe2000801001a */
[----:B------:R-:W-:Y:S01]  /*2790*/  FMUL.FTZ R8, R9, UR13 ;  /* 0x0000000d09087c20 */ /* 0x000fe20008410000 */
[----:B------:R-:W-:Y:S01]  /*27a0*/  FMUL.FTZ R33, R33, R28 ;  /* 0x0000001c21217220 */ /* 0x000fe20000410000 */
[----:B------:R-:W-:Y:S01]  /*27b0*/  FMUL.FTZ R28, R0, R9 ;  /* 0x00000009001c7220 */ /* 0x000fe20000410000 */
[----:B-----5:R-:W-:Y:S01]  /*27c0*/  FFMA.FTZ R12, R12, UR15, R35 ;  /* 0x0000000f0c0c7c23 */ /* 0x020fe20008010023 */
[----:B------:R-:W-:Y:S01]  /*27d0*/  FFMA.FTZ R13, R13, UR15, R8 ;  /* 0x0000000f0d0d7c23 */ /* 0x000fe20008010008 */
[----:B------:R-:W-:Y:S01]  /*27e0*/  FFMA.FTZ R16, R16, UR12, R33 ;  /* 0x0000000c10107c23 */ /* 0x000fe20008010021 */
[----:B------:R-:W0:Y:S01]  /*27f0*/  MUFU.RCP R8, UR9 ;  /* 0x0000000900087d08 */ /* 0x000e220008001000 */
[----:B------:R-:W-:Y:S01]  /*2800*/  FMUL.FTZ R27, R9, R28 ;  /* 0x0000001c091b7220 */ /* 0x000fe20000410000 */
[----:B------:R-:W-:Y:S01]  /*2810*/  FFMA.FTZ R9, R10, UR14, R29 ;  /* 0x0000000e0a097c23 */ /* 0x000fe2000801001d */
[----:B------:R-:W-:-:S02]  /*2820*/  FMUL.FTZ R28, R0, R11 ;  /* 0x0000000b001c7220 */ /* 0x000fc40000410000 */
[----:B------:R-:W-:Y:S01]  /*2830*/  FFMA.FTZ R17, R17, UR12, R27 ;  /* 0x0000000c11117c23 */ /* 0x000fe2000801001b */
[----:B------:R-:W-:Y:S01]  /*2840*/  FMUL.FTZ R26, R0, R9 ;  /* 0x00000009001a7220 */ /* 0x000fe20000410000 */
[C---:B------:R-:W-:Y:S01]  /*2850*/  FMUL.FTZ R29, R11.reuse, R28 ;  /* 0x0000001c0b1d7220 */ /* 0x040fe20000410000 */
[----:B------:R-:W-:Y:S02]  /*2860*/  FMUL.FTZ R11, R11, UR13 ;  /* 0x0000000d0b0b7c20 */ /* 0x000fe40008410000 */
[----:B------:R-:W-:Y:S01]  /*2870*/  FMUL.FTZ R27, R9, R26 ;  /* 0x0000001a091b7220 */ /* 0x000fe20000410000 */
[----:B------:R-:W-:Y:S01]  /*2880*/  FFMA.FTZ R19, R19, UR12, R29 ;  /* 0x0000000c13137c23 */ /* 0x000fe2000801001d */
[----:B------:R-:W-:Y:S01]  /*2890*/  FMUL.FTZ R9, R9, UR13 ;  /* 0x0000000d09097c20 */ /* 0x000fe20008410000 */
[----:B------:R-:W-:Y:S01]  /*28a0*/  FFMA.FTZ R15, R15, UR15, R11 ;  /* 0x0000000f0f0f7c23 */ /* 0x000fe2000801000b */
[----:B------:R-:W-:Y:S02]  /*28b0*/  FFMA.FTZ R18, R18, UR12, R27 ;  /* 0x0000000c12127c23 */ /* 0x000fe4000801001b */
[----:B------:R-:W-:Y:S01]  /*28c0*/  FFMA.FTZ R14, R14, UR15, R9 ;  /* 0x0000000f0e0e7c23 */ /* 0x000fe20008010009 */
[-C--:B0-----:R-:W-:Y:S01]  /*28d0*/  FMUL.FTZ R26, R17, R8.reuse ;  /* 0x00000008111a7220 */ /* 0x081fe20000410000 */
[-C--:B------:R-:W-:Y:S01]  /*28e0*/  FMUL.FTZ R10, R16, R8.reuse ;  /* 0x00000008100a7220 */ /* 0x080fe20000410000 */
[-C--:B------:R-:W-:Y:S01]  /*28f0*/  FMUL.FTZ R29, R18, R8.reuse ;  /* 0x00000008121d7220 */ /* 0x080fe20000410000 */
[----:B------:R-:W-:-:S03]  /*2900*/  FMUL.FTZ R32, R19, R8 ;  /* 0x0000000813207220 */ /* 0x000fc60000410000 */
[----:B------:R-:W0:Y:S08]  /*2910*/  MUFU.SQRT R26, R26 ;  /* 0x0000001a001a7308 */ /* 0x000e300000002000 */
        /* <DEDUP_REMOVED lines=8> */
[----:B0-----:R-:W-:-:S07]  /*29a0*/  FADD.FTZ R28, R28, UR11 ;  /* 0x0000000b1c1c7e21 */ /* 0x001fce0008010000 */
[----:B------:R-:W0:Y:S01]  /*29b0*/  MUFU.RCP R26, R26 ;  /* 0x0000001a001a7308 */ /* 0x000e220000001000 */
[-C--:B-1----:R-:W-:Y:S01]  /*29c0*/  FMUL.FTZ R9, R12, R10.reuse ;  /* 0x0000000a0c097220 */ /* 0x082fe20000410000 */
[-C--:B------:R-:W-:Y:S01]  /*29d0*/  FMUL.FTZ R11, R14, R10.reuse ;  /* 0x0000000a0e0b7220 */ /* 0x080fe20000410000 */
[-C--:B------:R-:W-:Y:S01]  /*29e0*/  FMUL.FTZ R32, R13, R10.reuse ;  /* 0x0000000a0d207220 */ /* 0x080fe20000410000 */
[----:B------:R-:W-:-:S04]  /*29f0*/  FMUL.FTZ R29, R15, R10 ;  /* 0x0000000a0f1d7220 */ /* 0x000fc80000410000 */
[----:B------:R-:W1:Y:S01]  /*2a00*/  MUFU.RCP R27, R27 ;  /* 0x0000001b001b7308 */ /* 0x000e620000001000 */
[----:B--2---:R-:W-:-:S07]  /*2a10*/  FMUL.FTZ R8, R9, R8 ;  /* 0x0000000809087220 */ /* 0x004fce0000410000 */
[----:B------:R-:W2:Y:S01]  /*2a20*/  MUFU.RCP R28, R28 ;  /* 0x0000001c001c7308 */ /* 0x000ea20000001000 */
[----:B0-----:R-:W-:Y:S01]  /*2a30*/  FMUL.FTZ R10, R11, R26 ;  /* 0x0000001a0b0a7220 */ /* 0x001fe20000410000 */
[----:B-1----:R-:W-:Y:S01]  /*2a40*/  FMUL.FTZ R9, R32, R27 ;  /* 0x0000001b20097220 */ /* 0x002fe20000410000 */
[----:B--2---:R-:W-:-:S07]  /*2a50*/  FMUL.FTZ R11, R29, R28 ;  /* 0x0000001c1d0b7220 */ /* 0x004fce0000410000 */
.L_x_49:
[----:B------:R-:W0:Y:S01]  /*2a60*/  F2F.BF16.F32 R28, R9 ;  /* 0x00000009001c7304 */ /* 0x000e220000202000 */
[----:B------:R-:W-:-:S07]  /*2a70*/  IADD3 R2, R2, UR4, RZ ;  /* 0x0000000402027c10 */ /* 0x000fce000fffe0ff */
[----:B------:R-:W-:Y:S01]  /*2a80*/  F2F.BF16.F32 R27, R10 ;  /* 0x0000000a001b7304 */ /* 0x000fe20000202000 */
[----:B0-----:R-:W-:-:S07]  /*2a90*/  IMAD.WIDE.U32 R28, R28, 0x10000, RZ ;  /* 0x000100001c1c7825 */ /* 0x001fce00078e00ff */
[----:B------:R-:W0:Y:S08]  /*2aa0*/  F2F.BF16.F32 R32, R11 ;  /* 0x0000000b00207304 */ /* 0x000e300000202000 */
[----:B------:R-:W1:Y:S01]  /*2ab0*/  F2F.BF16.F32 R26, R8 ;  /* 0x00000008001a7304 */ /* 0x000e620000202000 */
[----:B0-----:R-:W-:-:S04]  /*2ac0*/  PRMT R27, R27, 0x5410, R32 ;  /* 0x000054101b1b7816 */ /* 0x001fc80000000020 */
[----:B------:R-:W-:Y:S02]  /*2ad0*/  LOP3.LUT R27, R27, R29, RZ, 0xfc, !PT ;  /* 0x0000001d1b1b7212 */ /* 0x000fe400078efcff */
[----:B-1----:R-:W-:Y:S02]  /*2ae0*/  LOP3.LUT R26, R28, R26, RZ, 0xfc, !PT ;  /* 0x0000001a1c1a7212 */ /* 0x002fe400078efcff */
[----:B------:R-:W-:-:S03]  /*2af0*/  SHF.L.U32 R28, R2, 0x2, RZ ;  /* 0x00000002021c7819 */ /* 0x000fc600000006ff */
[----:B------:R0:W-:Y:S01]  /*2b00*/  STG.E.64 desc[UR6][R20.64], R26 ;  /* 0x0000001a14007986 */ /* 0x0001e2000c101b06 */
[C---:B------:R-:W-:Y:S02]  /*2b10*/  ISETP.GE.AND P1, PT, R28.reuse, UR16, PT ;  /* 0x000000101c007c0c */ /* 0x040fe4000bf26270 */
[----:B------:R-:W-:Y:S01]  /*2b20*/  ISETP.LT.AND P2, PT, R28, R3, PT ;  /* 0x000000031c00720c */ /* 0x000fe20003f41270 */
[----:B------:R0:W-:Y:S04]  /*2b30*/  STG.E.128 desc[UR6][R6.64], R12 ;  /* 0x0000000c06007986 */ /* 0x0001e8000c101d06 */
[----:B------:R0:W-:Y:S08]  /*2b40*/  STG.E.128 desc[UR6][R4.64], R16 ;  /* 0x0000001004007986 */ /* 0x0001f0000c101d06 */
[----:B------:R-:W-:Y:S05]  /*2b50*/  @!P1 BRA P2, `(.L_x_50) ;  /* 0xfffffff400849947 */ /* 0x000fea000103ffff */
[----:B------:R-:W-:Y:S05]  /*2b60*/  BSYNC B0 ;  /* 0x0000000000007941 */ /* 0x000fea0003800000 */
.L_x_47:
[----:B------:R-:W-:Y:S05]  /*2b70*/  EXIT ;  /* 0x000000000000794d */ /* 0x000fea0003800000 */
        .type           $_Z25multi_tensor_apply_kernelI18TensorListMetadataILi4EE17LAMBStage1FunctorIN3c108BFloat16EfEJfffPiif10adamMode_tfPfS8_S8_S8_EEvlPViT_T0_DpT1_$__internal_accurate_pow,@function
        .size           $_Z25multi_tensor_apply_kernelI18TensorListMetadataILi4EE17LAMBStage1FunctorIN3c108BFloat16EfEJfffPiif10adamMode_tfPfS8_S8_S8_EEvlPViT_T0_DpT1_$__internal_accurate_pow,(.L_x_138 - $_Z25multi_tensor_apply_kernelI18TensorListMetadataILi4EE17LAMBStage1FunctorIN3c108BFloat16EfEJfffPiif10adamMode_tfPfS8_S8_S8_EEvlPViT_T0_DpT1_$__internal_accurate_pow)
$_Z25multi_tensor_apply_kernelI18TensorListMetadataILi4EE17LAMBStage1FunctorIN3c108BFloat16EfEJfffPiif10adamMode_tfPfS8_S8_S8_EEvlPViT_T0_DpT1_$__internal_accurate_pow:
[----:B------:R-:W-:Y:S01]  /*2b80*/  SHF.R.U32.HI R32, RZ, 0x14, R7 ;  /* 0x00000014ff207819 */ /* 0x000fe20000011607 */
[----:B------:R-:W-:Y:S01]  /*2b90*/  HFMA2.MMA R17, -RZ, RZ, 1.703125, -23840 ;  /* 0x3ed0f5d2ff117435 */ /* 0x000fe200000001ff */
[----:B------:R-:W-:Y:S01]  /*2ba0*/  MOV R6, R8 ;  /* 0x0000000800067202 */ /* 0x000fe20000000f00 */
[----:B------:R-:W-:Y:S01]  /*2bb0*/  UMOV UR8, 0x7d2cafe2 ;  /* 0x7d2cafe200087882 */ /* 0x000fe20000000000 */
[----:B------:R-:W-:Y:S01]  /*2bc0*/  ISETP.NE.AND P1, PT, R32, RZ, PT ;  /* 0x000000ff2000720c */ /* 0x000fe20003f25270 */
[----:B------:R-:W-:Y:S01]  /*2bd0*/  UMOV UR9, 0x3eb0f5ff ;  /* 0x3eb0f5ff00097882 */ /* 0x000fe20000000000 */
[----:B------:R-:W-:Y:S02]  /*2be0*/  MOV R10, RZ ;  /* 0x000000ff000a7202 */ /* 0x000fe40000000f00 */
[----:B------:R-:W-:-:S09]  /*2bf0*/  MOV R16, 0x41ad3b5a ;  /* 0x41ad3b5a00107802 */ /* 0x000fd20000000f00 */
[----:B------:R-:W-:Y:S01]  /*2c00*/  @!P1 DMUL R30, R6, 1.80143985094819840000e+16 ;  /* 0x43500000061e9828 */ /* 0x000fe20000000000 */
[----:B------:R-:W-:-:S09]  /*2c10*/  MOV R6, R7 ;  /* 0x0000000700067202 */ /* 0x000fd20000000f00 */
[----:B------:R-:W-:Y:S01]  /*2c20*/  @!P1 IMAD.MOV.U32 R6, RZ, RZ, R31 ;  /* 0x000000ffff069224 */ /* 0x000fe200078e001f */
[----:B------:R-:W-:-:S04]  /*2c30*/  @!P1 LEA.HI R32, R31, 0xffffffca, RZ, 0xc ;  /* 0xffffffca1f209811 */ /* 0x000fc800078f60ff */
[----:B------:R-:W-:-:S04]  /*2c40*/  LOP3.LUT R6, R6, 0x800fffff, RZ, 0xc0, !PT ;  /* 0x800fffff06067812 */ /* 0x000fc800078ec0ff */
[----:B------:R-:W-:Y:S02]  /*2c50*/  LOP3.LUT R7, R6, 0x3ff00000, RZ, 0xfc, !PT ;  /* 0x3ff0000006077812 */ /* 0x000fe400078efcff */
[----:B------:R-:W-:Y:S02]  /*2c60*/  MOV R6, R8 ;  /* 0x0000000800067202 */ /* 0x000fe40000000f00 */
[----:B------:R-:W-:Y:S02]  /*2c70*/  ISETP.GE.U32.AND P2, PT, R7, 0x3ff6a09f, PT ;  /* 0x3ff6a09f0700780c */ /* 0x000fe40003f46070 */
[----:B------:R-:W-:-:S11]  /*2c80*/  @!P1 MOV R6, R30 ;  /* 0x0000001e00069202 */ /* 0x000fd60000000f00 */
[----:B------:R-:W-:-:S04]  /*2c90*/  @P2 IADD3 R9, R7, -0x100000, RZ ;  /* 0xfff0000007092810 */ /* 0x000fc80007ffe0ff */
[----:B------:R-:W-:-:S06]  /*2ca0*/  @P2 MOV R7, R9 ;  /* 0x0000000900072202 */ /* 0x000fcc0000000f00 */
[C---:B------:R-:W-:Y:S02]  /*2cb0*/  DADD R14, R6.reuse, 1 ;  /* 0x3ff00000060e7429 */ /* 0x040fe40000000000 */
[----:B------:R-:W-:-:S04]  /*2cc0*/  DADD R6, R6, -1 ;  /* 0xbff0000006067429 */ /* 0x000fc80000000000 */
[----:B------:R-:W0:Y:S02]  /*2cd0*/  MUFU.RCP64H R11, R15 ;  /* 0x0000000f000b7308 */ /* 0x000e240000001800 */
[----:B0-----:R-:W-:-:S08]  /*2ce0*/  DFMA R8, -R14, R10, 1 ;  /* 0x3ff000000e08742b */ /* 0x001fd0000000010a */
[----:B------:R-:W-:-:S08]  /*2cf0*/  DFMA R8, R8, R8, R8 ;  /* 0x000000080808722b */ /* 0x000fd00000000008 */
[----:B------:R-:W-:-:S08]  /*2d00*/  DFMA R10, R10, R8, R10 ;  /* 0x000000080a0a722b */ /* 0x000fd0000000000a */
[----:B------:R-:W-:-:S08]  /*2d10*/  DMUL R8, R10, R6 ;  /* 0x000000060a087228 */ /* 0x000fd00000000000 */
[----:B------:R-:W-:-:S08]  /*2d20*/  DFMA R8, R10, R6, R8 ;  /* 0x000000060a08722b */ /* 0x000fd00000000008 */
[CC--:B------:R-:W-:Y:S02]  /*2d30*/  DMUL R12, R8.reuse, R8.reuse ;  /* 0x00000008080c7228 */ /* 0x0c0fe40000000000 */
[----:B------:R-:W-:-:S06]  /*2d40*/  DMUL R22, R8, R8 ;  /* 0x0000000808167228 */ /* 0x000fcc0000000000 */
[----:B------:R-:W-:Y:S01]  /*2d50*/  DFMA R14, R12, UR8, R16 ;  /* 0x000000080c0e7c2b */ /* 0x000fe20008000010 */
[----:B------:R-:W-:Y:S01]  /*2d60*/  UMOV UR8, 0x75488a3f ;  /* 0x75488a3f00087882 */ /* 0x000fe20000000000 */
[----:B------:R-:W-:-:S06]  /*2d70*/  UMOV UR9, 0x3ef3b20a ;  /* 0x3ef3b20a00097882 */ /* 0x000fcc0000000000 */
[----:B------:R-:W-:Y:S01]  /*2d80*/  DFMA R14, R12, R14, UR8 ;  /* 0x000000080c0e7e2b */ /* 0x000fe2000800000e */
        /* <DEDUP_REMOVED lines=13> */
[----:B------:R-:W-:Y:S01]  /*2e60*/  UMOV UR9, 0x3fb55555 ;  /* 0x3fb5555500097882 */ /* 0x000fe20000000000 */
[----:B------:R-:W-:-:S05]  /*2e70*/  DADD R14, R6, -R8 ;  /* 0x00000000060e7229 */ /* 0x000fca0000000808 */
[----:B------:R-:W-:-:S03]  /*2e80*/  DFMA R16, R12, R18, UR8 ;  /* 0x000000080c107e2b */ /* 0x000fc60008000012 */
[----:B------:R-:W-:-:S05]  /*2e90*/  DADD R14, R14, R14 ;  /* 0x000000000e0e7229 */ /* 0x000fca000000000e */
[----:B------:R-:W-:Y:S01]  /*2ea0*/  DADD R20, -R16, UR8 ;  /* 0x0000000810147e29 */ /* 0x000fe20008000100 */
[----:B------:R-:W-:Y:S01]  /*2eb0*/  UMOV UR8, 0xb9e7b0 ;  /* 0x00b9e7b000087882 */ /* 0x000fe20000000000 */
[----:B------:R-:W-:Y:S01]  /*2ec0*/  UMOV UR9, 0x3c46a4cb ;  /* 0x3c46a4cb00097882 */ /* 0x000fe20000000000 */
[----:B------:R-:W-:-:S05]  /*2ed0*/  DFMA R6, R6, -R8, R14 ;  /* 0x800000080606722b */ /* 0x000fca000000000e */
[----:B------:R-:W-:Y:S02]  /*2ee0*/  DFMA R20, R12, R18, R20 ;  /* 0x000000120c14722b */ /* 0x000fe40000000014 */
[----:B------:R-:W-:Y:S02]  /*2ef0*/  DMUL R12, R8, R22 ;  /* 0x00000016080c7228 */ /* 0x000fe40000000000 */
[----:B------:R-:W-:Y:S02]  /*2f00*/  DMUL R6, R10, R6 ;  /* 0x000000060a067228 */ /* 0x000fe40000000000 */
[C---:B------:R-:W-:Y:S02]  /*2f10*/  DFMA R18, R8.reuse, R8, -R22 ;  /* 0x000000080812722b */ /* 0x040fe40000000816 */
[----:B------:R-:W-:Y:S02]  /*2f20*/  DADD R20, RZ, R20 ;  /* 0x00000000ff147229 */ /* 0x000fe40000000014 */
[----:B------:R-:W-:-:S06]  /*2f30*/  DFMA R24, R8, R22, -R12 ;  /* 0x000000160818722b */ /* 0x000fcc000000080c */
[----:B------:R-:W-:Y:S01]  /*2f40*/  DADD R10, R20, -UR8 ;  /* 0x80000008140a7e29 */ /* 0x000fe20008000000 */
[----:B------:R-:W-:Y:S01]  /*2f50*/  UMOV UR8, 0x80000000 ;  /* 0x8000000000087882 */ /* 0x000fe20000000000 */
[----:B------:R-:W-:Y:S01]  /*2f60*/  IADD3 R21, R7, 0x100000, RZ ;  /* 0x0010000007157810 */ /* 0x000fe20007ffe0ff */
[----:B------:R-:W-:Y:S01]  /*2f70*/  DFMA R24, R6, R22, R24 ;  /* 0x000000160618722b */ /* 0x000fe20000000018 */
[----:B------:R-:W-:Y:S01]  /*2f80*/  MOV R20, R6 ;  /* 0x0000000600147202 */ /* 0x000fe20000000f00 */
[----:B------:R-:W-:-:S03]  /*2f90*/  UMOV UR9, 0x43300000 ;  /* 0x4330000000097882 */ /* 0x000fc60000000000 */
[----:B------:R-:W-:Y:S02]  /*2fa0*/  DADD R14, R16, R10 ;  /* 0x00000000100e7229 */ /* 0x000fe4000000000a */
[----:B------:R-:W-:-:S06]  /*2fb0*/  DFMA R20, R8, R20, R18 ;  /* 0x000000140814722b */ /* 0x000fcc0000000012 */
[----:B------:R-:W-:Y:S02]  /*2fc0*/  DMUL R18, R14, R12 ;  /* 0x0000000c0e127228 */ /* 0x000fe40000000000 */
[----:B------:R-:W-:Y:S02]  /*2fd0*/  DFMA R24, R8, R20, R24 ;  /* 0x000000140818722b */ /* 0x000fe40000000018 */
[----:B------:R-:W-:-:S04]  /*2fe0*/  DADD R20, R16, -R14 ;  /* 0x0000000010147229 */ /* 0x000fc8000000080e */
[----:B------:R-:W-:-:S04]  /*2ff0*/  DFMA R16, R14, R12, -R18 ;  /* 0x0000000c0e10722b */ /* 0x000fc80000000812 */
[----:B------:R-:W-:-:S04]  /*3000*/  DADD R20, R10, R20 ;  /* 0x000000000a147229 */ /* 0x000fc80000000014 */
[----:B------:R-:W-:-:S08]  /*3010*/  DFMA R16, R14, R24, R16 ;  /* 0x000000180e10722b */ /* 0x000fd00000000010 */
[----:B------:R-:W-:-:S08]  /*3020*/  DFMA R16, R20, R12, R16 ;  /* 0x0000000c1410722b */ /* 0x000fd00000000010 */
[----:B------:R-:W-:-:S08]  /*3030*/  DADD R12, R18, R16 ;  /* 0x00000000120c7229 */ /* 0x000fd00000000010 */
[--C-:B------:R-:W-:Y:S02]  /*3040*/  DADD R10, R8, R12.reuse ;  /* 0x00000000080a7229 */ /* 0x100fe4000000000c */
[----:B------:R-:W-:-:S06]  /*3050*/  DADD R18, R18, -R12 ;  /* 0x0000000012127229 */ /* 0x000fcc000000080c */
[----:B------:R-:W-:Y:S02]  /*3060*/  DADD R8, R8, -R10 ;  /* 0x0000000008087229 */ /* 0x000fe4000000080a */
[----:B------:R-:W-:-:S06]  /*3070*/  DADD R18, R16, R18 ;  /* 0x0000000010127229 */ /* 0x000fcc0000000012 */
[----:B------:R-:W-:Y:S01]  /*3080*/  DADD R8, R12, R8 ;  /* 0x000000000c087229 */ /* 0x000fe20000000008 */
[C---:B------:R-:W-:Y:S02]  /*3090*/  IADD3 R12, R32.reuse, -0x3ff, RZ ;  /* 0xfffffc01200c7810 */ /* 0x040fe40007ffe0ff */
[----:B------:R-:W-:-:S05]  /*30a0*/  @P2 IADD3 R12, R32, -0x3fe, RZ ;  /* 0xfffffc02200c2810 */ /* 0x000fca0007ffe0ff */
[----:B------:R-:W-:-:S08]  /*30b0*/  DADD R8, R18, R8 ;  /* 0x0000000012087229 */ /* 0x000fd00000000008 */
[----:B------:R-:W-:Y:S02]  /*30c0*/  DADD R8, R6, R8 ;  /* 0x0000000006087229 */ /* 0x000fe40000000008 */
[----:B------:R-:W-:Y:S01]  /*30d0*/  HFMA2.MMA R7, -RZ, RZ, 3.59375, 0 ;  /* 0x43300000ff077435 */ /* 0x000fe200000001ff */
[----:B------:R-:W-:-:S05]  /*30e0*/  LOP3.LUT R6, R12, 0x80000000, RZ, 0x3c, !PT ;  /* 0x800000000c067812 */ /* 0x000fca00078e3cff */
[----:B------:R-:W-:Y:S02]  /*30f0*/  DADD R12, R10, R8 ;  /* 0x000000000a0c7229 */ /* 0x000fe40000000008 */
[----:B------:R-:W-:Y:S01]  /*3100*/  DADD R14, R6, -UR8 ;  /* 0x80000008060e7e29 */ /* 0x000fe20008000000 */
[----:B------:R-:W-:Y:S01]  /*3110*/  UMOV UR8, 0xfefa39ef ;  /* 0xfefa39ef00087882 */ /* 0x000fe20000000000 */
[----:B------:R-:W-:-:S04]  /*3120*/  UMOV UR9, 0x3fe62e42 ;  /* 0x3fe62e4200097882 */ /* 0x000fc80000000000 */
[--C-:B------:R-:W-:Y:S02]  /*3130*/  DADD R10, R10, -R12.reuse ;  /* 0x000000000a0a7229 */ /* 0x100fe4000000080c */
[----:B------:R-:W-:-:S06]  /*3140*/  DFMA R6, R14, UR8, R12 ;  /* 0x000000080e067c2b */ /* 0x000fcc000800000c */
[----:B------:R-:W-:Y:S02]  /*3150*/  DADD R10, R8, R10 ;  /* 0x00000000080a7229 */ /* 0x000fe4000000000a */
[----:B------:R-:W-:Y:S01]  /*3160*/  DFMA R16, -R14, UR8, R6 ;  /* 0x000000080e107c2b */ /* 0x000fe20008000106 */
[----:B------:R-:W-:Y:S01]  /*3170*/  UMOV UR8, 0x3b39803f ;  /* 0x3b39803f00087882 */ /* 0x000fe20000000000 */
[----:B------:R-:W-:-:S06]  /*3180*/  UMOV UR9, 0x3c7abc9e ;  /* 0x3c7abc9e00097882 */ /* 0x000fcc0000000000 */
[----:B------:R-:W-:-:S08]  /*3190*/  DADD R16, -R12, R16 ;  /* 0x000000000c107229 */ /* 0x000fd00000000110 */
[----:B------:R-:W-:-:S08]  /*31a0*/  DADD R10, R10, -R16 ;  /* 0x000000000a0a7229 */ /* 0x000fd00000000810 */
[----:B------:R-:W-:Y:S01]  /*31b0*/  DFMA R10, R14, UR8, R10 ;  /* 0x000000080e0a7c2b */ /* 0x000fe2000800000a */
[----:B------:R-:W-:Y:S01]  /*31c0*/  UMOV UR8, 0xfefa39ef ;  /* 0xfefa39ef00087882 */ /* 0x000fe20000000000 */
[----:B------:R-:W-:Y:S01]  /*31d0*/  IMAD.MOV.U32 R15, RZ, RZ, R27 ;  /* 0x000000ffff0f7224 */ /* 0x000fe200078e001b */
[----:B------:R-:W-:Y:S01]  /*31e0*/  MOV R14, R28 ;  /* 0x0000001c000e7202 */ /* 0x000fe20000000f00 */
[----:B------:R-:W-:-:S03]  /*31f0*/  UMOV UR9, 0x3fe62e42 ;  /* 0x3fe62e4200097882 */ /* 0x000fc60000000000 */
[C---:B------:R-:W-:Y:S02]  /*3200*/  SHF.L.U32 R8, R15.reuse, 0x1, RZ ;  /* 0x000000010f087819 */ /* 0x040fe400000006ff */
[----:B------:R-:W-:Y:S02]  /*3210*/  LOP3.LUT R13, R15, 0xff0fffff, RZ, 0xc0, !PT ;  /* 0xff0fffff0f0d7812 */ /* 0x000fe400078ec0ff */
[----:B------:R-:W-:Y:S01]  /*3220*/  ISETP.GT.U32.AND P1, PT, R8, -0x2000001, PT ;  /* 0xfdffffff0800780c */ /* 0x000fe20003f24070 */
[----:B------:R-:W-:-:S03]  /*3230*/  DADD R8, R6, R10 ;  /* 0x0000000006087229 */ /* 0x000fc6000000000a */
[----:B------:R-:W-:-:S05]  /*3240*/  SEL R15, R13, R15, P1 ;  /* 0x0000000f0d0f7207 */ /* 0x000fca0000800000 */
[----:B------:R-:W-:Y:S02]  /*3250*/  DADD R12, R6, -R8 ;  /* 0x00000000060c7229 */ /* 0x000fe40000000808 */
[----:B------:R-:W-:-:S06]  /*3260*/  DMUL R6, R8, R14 ;  /* 0x0000000e08067228 */ /* 0x000fcc0000000000 */
[----:B------:R-:W-:Y:S02]  /*3270*/  DADD R12, R10, R12 ;  /* 0x000000000a0c7229 */ /* 0x000fe4000000000c */
[----:B------:R-:W-:-:S08]  /*3280*/  DFMA R8, R8, R14, -R6 ;  /* 0x0000000e0808722b */ /* 0x000fd00000000806 */
[----:B------:R-:W-:Y:S02]  /*3290*/  DFMA R8, R12, R14, R8 ;  /* 0x0000000e0c08722b */ /* 0x000fe40000000008 */
[----:B------:R-:W-:Y:S01]  /*32a0*/  HFMA2.MMA R13, -RZ, RZ, 1.9912109375, 0.00128841400146484375 ;  /* 0x3ff71547ff0d7435 */ /* 0x000fe200000001ff */
[----:B------:R-:W-:-:S05]  /*32b0*/  MOV R12, 0x652b82fe ;  /* 0x652b82fe000c7802 */ /* 0x000fca0000000f00 */
[----:B------:R-:W-:-:S08]  /*32c0*/  DADD R10, R6, R8 ;  /* 0x00000000060a7229 */ /* 0x000fd00000000008 */
[----:B------:R-:W-:Y:S02]  /*32d0*/  DFMA R12, R10, R12, 6.75539944105574400000e+15 ;  /* 0x433800000a0c742b */ /* 0x000fe4000000000c */
[----:B------:R-:W-:Y:S01]  /*32e0*/  FSETP.GEU.FTZ.AND P1, PT, |R11|, 4.1917929649353027344, PT ;  /* 0x4086232b0b00780b */ /* 0x000fe20003f3e200 */
[----:B------:R-:W-:-:S05]  /*32f0*/  DADD R6, R6, -R10 ;  /* 0x0000000006067229 */ /* 0x000fca000000080a */
[----:B------:R-:W-:-:S08]  /*3300*/  DADD R14, R12, -6.75539944105574400000e+15 ;  /* 0xc33800000c0e7429 */ /* 0x000fd00000000000 */
[----:B------:R-:W-:Y:S01]  /*3310*/  DFMA R16, R14, -UR8, R10 ;  /* 0x800000080e107c2b */ /* 0x000fe2000800000a */
[----:B------:R-:W-:Y:S01]  /*3320*/  UMOV UR8, 0x3b39803f ;  /* 0x3b39803f00087882 */ /* 0x000fe20000000000 */
[----:B------:R-:W-:-:S06]  /*3330*/  UMOV UR9, 0x3c7abc9e ;  /* 0x3c7abc9e00097882 */ /* 0x000fcc0000000000 */
[----:B------:R-:W-:Y:S01]  /*3340*/  DFMA R14, R14, -UR8, R16 ;  /* 0x800000080e0e7c2b */ /* 0x000fe20008000010 */
[----:B------:R-:W-:Y:S01]  /*3350*/  UMOV UR8, 0x69ce2bdf ;  /* 0x69ce2bdf00087882 */ /* 0x000fe20000000000 */
[----:B------:R-:W-:Y:S01]  /*3360*/  HFMA2.MMA R17, -RZ, RZ, 1.642578125, -0.00021207332611083984375 ;  /* 0x3e928af3ff117435 */ /* 0x000fe200000001ff */
[----:B------:R-:W-:Y:S01]  /*3370*/  MOV R16, 0xfca213ea ;  /* 0xfca213ea00107802 */ /* 0x000fe20000000f00 */
[----:B------:R-:W-:-:S06]  /*3380*/  UMOV UR9, 0x3e5ade15 ;  /* 0x3e5ade1500097882 */ /* 0x000fcc0000000000 */
        /* <DEDUP_REMOVED lines=24> */
[----:B------:R-:W-:-:S08]  /*3510*/  DFMA R16, R14, R16, UR8 ;  /* 0x000000080e107e2b */ /* 0x000fd00008000010 */
[----:B------:R-:W-:-:S08]  /*3520*/  DFMA R16, R14, R16, 1 ;  /* 0x3ff000000e10742b */ /* 0x000fd00000000010 */
[----:B------:R-:W-:-:S10]  /*3530*/  DFMA R16, R14, R16, 1 ;  /* 0x3ff000000e10742b */ /* 0x000fd40000000010 */
[----:B------:R-:W-:Y:S02]  /*3540*/  LEA R15, R12, R17, 0x14 ;  /* 0x000000110c0f7211 */ /* 0x000fe400078ea0ff */
[----:B------:R-:W-:Y:S01]  /*3550*/  MOV R14, R16 ;  /* 0x00000010000e7202 */ /* 0x000fe20000000f00 */
[----:B------:R-:W-:Y:S06]  /*3560*/  @!P1 BRA `(.L_x_51) ;  /* 0x0000000000389947 */ /* 0x000fec0003800000 */
[----:B------:R-:W-:Y:S01]  /*3570*/  FSETP.GEU.FTZ.AND P1, PT, |R11|, 4.2275390625, PT ;  /* 0x408748000b00780b */ /* 0x000fe20003f3e200 */
[C---:B------:R-:W-:Y:S02]  /*3580*/  DADD R14, R10.reuse, +INF ;  /* 0x7ff000000a0e7429 */ /* 0x040fe40000000000 */
[----:B------:R-:W-:-:S08]  /*3590*/  DSETP.GEU.AND P2, PT, R10, RZ, PT ;  /* 0x000000ff0a00722a */ /* 0x000fd00003f4e000 */
[----:B------:R-:W-:Y:S02]  /*35a0*/  FSEL R14, R14, RZ, P2 ;  /* 0x000000ff0e0e7208 */ /* 0x000fe40001000000 */
[----:B------:R-:W-:Y:S01]  /*35b0*/  FSEL R15, R15, RZ, P2 ;  /* 0x000000ff0f0f7208 */ /* 0x000fe20001000000 */
[----:B------:R-:W-:Y:S06]  /*35c0*/  @P1 BRA `(.L_x_51) ;  /* 0x0000000000201947 */ /* 0x000fec0003800000 */
[----:B------:R-:W-:Y:S02]  /*35d0*/  LEA.HI R10, R12, R12, RZ, 0x1 ;  /* 0x0000000c0c0a7211 */ /* 0x000fe400078f08ff */
[----:B------:R-:W-:Y:S02]  /*35e0*/  MOV R14, R16 ;  /* 0x00000010000e7202 */ /* 0x000fe40000000f00 */
[----:B------:R-:W-:-:S04]  /*35f0*/  SHF.R.S32.HI R15, RZ, 0x1, R10 ;  /* 0x00000001ff0f7819 */ /* 0x000fc8000001140a */
[----:B------:R-:W-:Y:S02]  /*3600*/  IADD3 R10, R12, -R15, RZ ;  /* 0x8000000f0c0a7210 */ /* 0x000fe40007ffe0ff */
[----:B------:R-:W-:Y:S02]  /*3610*/  LEA R15, R15, R17, 0x14 ;  /* 0x000000110f0f7211 */ /* 0x000fe400078ea0ff */
[----:B------:R-:W-:Y:S02]  /*3620*/  LEA R11, R10, 0x3ff00000, 0x14 ;  /* 0x3ff000000a0b7811 */ /* 0x000fe400078ea0ff */
[----:B------:R-:W-:-:S06]  /*3630*/  MOV R10, RZ ;  /* 0x000000ff000a7202 */ /* 0x000fcc0000000f00 */
[----:B------:R-:W-:-:S11]  /*3640*/  DMUL R14, R14, R10 ;  /* 0x0000000a0e0e7228 */ /* 0x000fd60000000000 */
.L_x_51:
[----:B------:R-:W-:Y:S02]  /*3650*/  DSETP.NEU.AND P1, PT, |R14|, +INF , PT ;  /* 0x7ff000000e00742a */ /* 0x000fe40003f2d200 */
[----:B------:R-:W-:-:S12]  /*3660*/  DADD R6, R8, R6 ;  /* 0x0000000008067229 */ /* 0x000fd80000000006 */
[----:B------:R-:W-:Y:S01]  /*3670*/  @P1 DFMA R14, R6, R14, R14 ;  /* 0x0000000e060e122b */ /* 0x000fe2000000000e */
[----:B------:R-:W-:Y:S02]  /*3680*/  MOV R6, R0 ;  /* 0x0000000000067202 */ /* 0x000fe40000000f00 */
[----:B------:R-:W-:-:S04]  /*3690*/  MOV R7, 0x0 ;  /* 0x0000000000077802 */ /* 0x000fc80000000f00 */
[----:B------:R-:W-:Y:S05]  /*36a0*/  RET.REL.NODEC R6 `(_Z25multi_tensor_apply_kernelI18TensorListMetadataILi4EE17LAMBStage1FunctorIN3c108BFloat16EfEJfffPiif10adamMode_tfPfS8_S8_S8_EEvlPViT_T0_DpT1_) ;  /* 0xffffffc806547950 */ /* 0x000fea0003c3ffff */
.L_x_52:
        /* <DEDUP_REMOVED lines=13> */
.L_x_138:


//--------------------- .text._Z25multi_tensor_apply_kernelI18TensorListMetadataILi4EE17LAMBStage1FunctorIN3c104HalfEfEJfffPiif10adamMode_tfPfS8_S8_S8_EEvlPViT_T0_DpT1_ --------------------------
	.section	.text._Z25multi_tensor_apply_kernelI18TensorListMetadataILi4EE17LAMBStage1FunctorIN3c104HalfEfEJfffPiif10adamMode_tfPfS8_S8_S8_EEvlPViT_T0_DpT1_,"ax",@progbits
	.align	128
        .global         _Z25multi_tensor_apply_kernelI18TensorListMetadataILi4EE17LAMBStage1FunctorIN3c104HalfEfEJfffPiif10adamMode_tfPfS8_S8_S8_EEvlPViT_T0_DpT1_
        .type           _Z25multi_tensor_apply_kernelI18TensorListMetadataILi4EE17LAMBStage1FunctorIN3c104HalfEfEJfffPiif10adamMode_tfPfS8_S8_S8_EEvlPViT_T0_DpT1_,@function
        .size           _Z25multi_tensor_apply_kernelI18TensorListMetadataILi4EE17LAMBStage1FunctorIN3c104HalfEfEJfffPiif10adamMode_tfPfS8_S8_S8_EEvlPViT_T0_DpT1_,(.L_x_139 - _Z25multi_tensor_apply_kernelI18TensorListMetadataILi4EE17LAMBStage1FunctorIN3c104HalfEfEJfffPiif10adamMode_tfPfS8_S8_S8_EEvlPViT_T0_DpT1_)
        .other          _Z25multi_tensor_apply_kernelI18TensorListMetadataILi4EE17LAMBStage1FunctorIN3c104HalfEfEJfffPiif10adamMode_tfPfS8_S8_S8_EEvlPViT_T0_DpT1_,@"STO_CUDA_ENTRY STV_DEFAULT"
_Z25multi_tensor_apply_kernelI18TensorListMetadataILi4EE17LAMBStage1FunctorIN3c104HalfEfEJfffPiif10adamMode_tfPfS8_S8_S8_EEvlPViT_T0_DpT1_:
.text._Z25multi_tensor_apply_kernelI18TensorListMetadataILi4EE17LAMBStage1FunctorIN3c104HalfEfEJfffPiif10adamMode_tfPfS8_S8_S8_EEvlPViT_T0_DpT1_:
        /* <DEDUP_REMOVED lines=31> */
[----:B------:R-:W-:Y:S05]  /*01f0*/  CALL.REL.NOINC `($_Z25multi_tensor_apply_kernelI18TensorListMetadataILi4EE17LAMBStage1FunctorIN3c104HalfEfEJfffPiif10adamMode_tfPfS8_S8_S8_EEvlPViT_T0_DpT1_$__internal_accurate_pow) ;  /* 0x0000002800607944 */ /* 0x000fea0003c00000 */
        /* <DEDUP_REMOVED lines=22> */
.L_x_54:
[----:B------:R-:W-:Y:S01]  /*0360*/  ISETP.GE.AND P2, PT, R3, RZ, PT ;  /* 0x000000ff0300720c */ /* 0x000fe20003f46270 */
[----:B------:R-:W-:Y:S01]  /*0370*/  DSETP.NEU.AND P1, PT, |R2|, 0.5, !P0 ;  /* 0x3fe000000200742a */ /* 0x000fe2000472d200 */
[----:B------:R-:W-:-:S05]  /*0380*/  MOV R4, RZ ;  /* 0x000000ff00047202 */ /* 0x000fca0000000f00 */
[----:B0-----:R-:W-:-:S06]  /*0390*/  SEL R5, R9, RZ, P1 ;  /* 0x000000ff09057207 */ /* 0x001fcc0000800000 */
[----:B------:R-:W-:-:S07]  /*03a0*/  @!P2 LOP3.LUT R5, R5, 0x7ff00000, RZ, 0xfc, !PT ;  /* 0x7ff000000505a812 */ /* 0x000fce00078efcff */
.L_x_55:
        /* <DEDUP_REMOVED lines=17> */
.L_x_58:
        /* <DEDUP_REMOVED lines=10> */
.L_x_57:
[----:B------:R-:W-:-:S11]  /*0560*/  DADD R4, R2, R8 ;  /* 0x0000000002047229 */ /* 0x000fd60000000008 */
.L_x_56:
[----:B------:R-:W0:Y:S01]  /*0570*/  LDC R0, c[0x0][0xe10] ;  /* 0x00038400ff007b82 */ /* 0x000e220000000800 */
[----:B------:R-:W-:Y:S02]  /*0580*/  MOV R28, R2 ;  /* 0x00000002001c7202 */ /* 0x000fe40000000f00 */
[----:B------:R-:W-:Y:S01]  /*0590*/  MOV R27, R3 ;  /* 0x00000003001b7202 */ /* 0x000fe20000000f00 */
[----:B0-----:R-:W-:-:S04]  /*05a0*/  FMUL.FTZ R0, R0, 1 ;  /* 0x3f80000000007820 */ /* 0x001fc80000410000 */
[----:B------:R0:W1:Y:S02]  /*05b0*/  F2F.F64.F32 R6, R0 ;  /* 0x0000000000067310 */ /* 0x0000640000201800 */
[----:B0-----:R-:W-:Y:S01]  /*05c0*/  MOV R0, 0x600 ;  /* 0x0000060000007802 */ /* 0x001fe20000000f00 */
[----:B-1----:R-:W-:-:S10]  /*05d0*/  DADD R6, -RZ, |R6| ;  /* 0x00000000ff067229 */ /* 0x002fd40000000506 */
[----:B------:R-:W-:-:S07]  /*05e0*/  MOV R8, R6 ;  /* 0x0000000600087202 */ /* 0x000fce0000000f00 */
        /* <DEDUP_REMOVED lines=20> */
.L_x_59:
[----:B------:R-:W-:Y:S01]  /*0730*/  ISETP.GE.AND P1, PT, R3, RZ, PT ;  /* 0x000000ff0300720c */ /* 0x000fe20003f26270 */
[----:B------:R-:W-:Y:S01]  /*0740*/  DSETP.NEU.AND P0, PT, |R2|, 0.5, !P0 ;  /* 0x3fe000000200742a */ /* 0x000fe2000470d200 */
[----:B------:R-:W-:-:S05]  /*0750*/  MOV R6, RZ ;  /* 0x000000ff00067202 */ /* 0x000fca0000000f00 */
[----:B0-----:R-:W-:Y:S02]  /*0760*/  SEL R7, R11, RZ, P0 ;  /* 0x000000ff0b077207 */ /* 0x001fe40000000000 */
[----:B------:R-:W-:-:S04]  /*0770*/  SEL R29, RZ, 0x1, !P0 ;  /* 0x00000001ff1d7807 */ /* 0x000fc80004000000 */
[----:B------:R-:W-:-:S07]  /*0780*/  @!P1 LOP3.LUT R7, R7, 0x7ff00000, RZ, 0xfc, !PT ;  /* 0x7ff0000007079812 */ /* 0x000fce00078efcff */
.L_x_60:
        /* <DEDUP_REMOVED lines=17> */
.L_x_63:
        /* <DEDUP_REMOVED lines=11> */
.L_x_62:
[----:B------:R-:W-:-:S11]  /*0950*/  DADD R6, R2, R10 ;  /* 0x0000000002067229 */ /* 0x000fd6000000000a */
.L_x_61:
        /* <DEDUP_REMOVED lines=19> */
.L_x_53:
        /* <DEDUP_REMOVED lines=10> */
[----:B-1----:R-:W-:-:S07]  /*0b30*/  LEA R6, R6, R8, 0x3 ;  /* 0x0000000806067211 */ /* 0x002fce00078e18ff */
        /* <DEDUP_REMOVED lines=27> */
.L_x_64:
        /* <DEDUP_REMOVED lines=16> */
.L_x_71:
        /* <DEDUP_REMOVED lines=53> */
[----:B-1----:R-:W-:Y:S01]  /*1140*/  MOV R15, RZ ;  /* 0x000000ff000f7202 */ /* 0x002fe20000000f00 */
[----:B---3--:R-:W-:Y:S01]  /*1150*/  @P0 HADD2.F32 R14, -RZ, R27.H0_H0 ;  /* 0x2000001bff0e0230 */ /* 0x008fe20000004100 */
[----:B------:R-:W-:-:S04]  /*1160*/  MOV R27, RZ ;  /* 0x000000ff001b7202 */ /* 0x000fc80000000f00 */
[----:B------:R-:W-:Y:S01]  /*1170*/  @P0 FMUL.FTZ R28, R9, R14 ;  /* 0x0000000e091c0220 */ /* 0x000fe20000410000 */
[----:B------:R-:W-:Y:S01]  /*1180*/  MOV R9, RZ ;  /* 0x000000ff00097202 */ /* 0x000fe20000000f00 */
[----:B--2---:R-:W-:-:S05]  /*1190*/  @!P1 HADD2.F32 R34, -RZ, R34.H0_H0 ;  /* 0x20000022ff229230 */ /* 0x004fca0000004100 */
[----:B------:R-:W-:Y:S01]  /*11a0*/  @!P1 FMUL.FTZ R4, R32, R34 ;  /* 0x0000002220049220 */ /* 0x000fe20000410000 */
[----:B----4-:R-:W-:-:S05]  /*11b0*/  @!P2 HADD2.F32 R35, -RZ, R35.H0_H0 ;  /* 0x20000023ff23a230 */ /* 0x010fca0000004100 */
        /* <DEDUP_REMOVED lines=12> */
[----:B--2---:R-:W-:-:S05]  /*1280*/  HADD2.F32 R29, -RZ, R34.H0_H0 ;  /* 0x20000022ff1d7230 */ /* 0x004fca0000004100 */
[----:B-1----:R-:W-:Y:S01]  /*1290*/  FMUL.FTZ R17, R32, R29 ;  /* 0x0000001d20117220 */ /* 0x002fe20000410000 */
[----:B------:R-:W-:Y:S06]  /*12a0*/  BRA `(.L_x_68) ;  /* 0x0000000000fc7947 */ /* 0x000fec0003800000 */
.L_x_67:
        /* <DEDUP_REMOVED lines=36> */
[----:B------:R-:W-:Y:S01]  /*14f0*/  @!P1 IMAD.WIDE R32, R33, 0x4, R22 ;  /* 0x0000000421209825 */ /* 0x000fe200078e0216 */
[----:B----4-:R-:W-:-:S02]  /*1500*/  MOV R21, RZ ;  /* 0x000000ff00157202 */ /* 0x010fc40000000f00 */
[----:B--2---:R2:W4:Y:S01]  /*1510*/  @!P2 LDG.E R14, desc[UR6][R14.64] ;  /* 0x000000060e0ea981 */ /* 0x004522000c1e1900 */
[----:B-1----:R-:W-:-:S03]  /*1520*/  @!P4 IMAD.WIDE R18, R7, 0x4, R22 ;  /* 0x000000040712c825 */ /* 0x002fc600078e0216 */
        /* <DEDUP_REMOVED lines=9> */
[----:B0-----:R-:W-:Y:S01]  /*15c0*/  MOV R28, RZ ;  /* 0x000000ff001c7202 */ /* 0x001fe20000000f00 */
[----:B------:R-:W-:Y:S02]  /*15d0*/  @P0 HADD2.F32 R27, -RZ, R27.H0_H0 ;  /* 0x2000001bff1b0230 */ /* 0x000fe40000004100 */
[----:B------:R-:W-:Y:S02]  /*15e0*/  @!P2 HADD2.F32 R29, -RZ, R34.H0_H0 ;  /* 0x20000022ff1da230 */ /* 0x000fe40000004100 */
[----:B------:R-:W-:Y:S02]  /*15f0*/  @!P1 HADD2.F32 R20, -RZ, R20.H0_H0 ;  /* 0x20000014ff149230 */ /* 0x000fe40000004100 */
[----:B------:R-:W-:Y:S01]  /*1600*/  @P0 FMUL.FTZ R28, R35, R27 ;  /* 0x0000001b231c0220 */ /* 0x000fe20000410000 */
[----:B------:R-:W-:Y:S01]  /*1610*/  @!P4 HADD2.F32 R35, -RZ, R10.H0_H0 ;  /* 0x2000000aff23c230 */ /* 0x000fe20000004100 */
[----:B------:R-:W-:-:S02]  /*1620*/  MOV R27, RZ ;  /* 0x000000ff001b7202 */ /* 0x000fc40000000f00 */
[----:B------:R-:W-:Y:S01]  /*1630*/  MOV R10, RZ ;  /* 0x000000ff000a7202 */ /* 0x000fe20000000f00 */
[----:B----4-:R-:W-:Y:S01]  /*1640*/  @!P2 FMUL.FTZ R27, R29, R14 ;  /* 0x0000000e1d1ba220 */ /* 0x010fe20000410000 */
[----:B------:R-:W-:Y:S01]  /*1650*/  @!P4 FMUL.FTZ R4, R35, R16 ;  /* 0x000000102304c220 */ /* 0x000fe20000410000 */
[----:B------:R-:W-:Y:S01]  /*1660*/  MOV R16, RZ ;  /* 0x000000ff00107202 */ /* 0x000fe20000000f00 */
[----:B---3--:R-:W-:Y:S01]  /*1670*/  @!P1 FMUL.FTZ R17, R20, R13 ;  /* 0x0000000d14119220 */ /* 0x008fe20000410000 */
[----:B------:R-:W-:Y:S02]  /*1680*/  MOV R20, RZ ;  /* 0x000000ff00147202 */ /* 0x000fe40000000f00 */
[----:B------:R-:W-:-:S07]  /*1690*/  MOV R13, RZ ;  /* 0x000000ff000d7202 */ /* 0x000fce0000000f00 */
.L_x_68:
[----:B------:R-:W-:Y:S05]  /*16a0*/  BSYNC B0 ;  /* 0x0000000000007941 */ /* 0x000fea0003800000 */
.L_x_66:
        /* <DEDUP_REMOVED lines=58> */
.L_x_69:
        /* <DEDUP_REMOVED lines=53> */
.L_x_70:
[----:B------:R-:W-:Y:S01]  /*1da0*/  IADD3 R27, R7, UR10, RZ ;  /* 0x0000000a071b7c10 */ /* 0x000fe2000fffe0ff */
[----:B------:R-:W-:Y:S01]  /*1db0*/  @P0 IMAD.WIDE R16, R5, 0x2, R36 ;  /* 0x0000000205100825 */ /* 0x000fe200078e0224 */
[----:B------:R-:W-:Y:S01]  /*1dc0*/  ISETP.GE.AND P1, PT, R7, UR13, PT ;  /* 0x0000000d07007c0c */ /* 0x000fe2000bf26270 */
[----:B------:R-:W-:Y:S02]  /*1dd0*/  ULEA UR4, UR10, UR4, 0x2 ;  /* 0x000000040a047291 */ /* 0x000fe4000f8e103f */
[----:B------:R-:W-:Y:S02]  /*1de0*/  IADD3 R35, R27, UR10, RZ ;  /* 0x0000000a1b237c10 */ /* 0x000fe4000fffe0ff */
[----:B------:R-:W-:Y:S01]  /*1df0*/  ISETP.GE.OR P1, PT, R7, R3, P1 ;  /* 0x000000030700720c */ /* 0x000fe20000f26670 */
[----:B------:R-:W-:Y:S01]  /*1e00*/  UISETP.GE.AND UP0, UPT, UR4, UR13, UPT ;  /* 0x0000000d0400728c */ /* 0x000fe2000bf06270 */
[----:B------:R-:W-:Y:S02]  /*1e10*/  @P0 F2FP.F16.F32.PACK_AB R11, RZ, R11 ;  /* 0x0000000bff0b023e */ /* 0x000fe400000000ff */
        /* <DEDUP_REMOVED lines=10> */
[----:B------:R-:W-:Y:S02]  /*1ec0*/  @!P4 F2FP.F16.F32.PACK_AB R13, RZ, R13 ;  /* 0x0000000dff0dc23e */ /* 0x000fe400000000ff */
[----:B0-----:R-:W-:Y:S01]  /*1ed0*/  @!P1 F2FP.F16.F32.PACK_AB R17, RZ, R18 ;  /* 0x00000012ff11923e */ /* 0x001fe200000000ff */
[----:B------:R-:W-:Y:S01]  /*1ee0*/  @P0 IMAD.WIDE R18, R5, 0x4, R22 ;  /* 0x0000000405120825 */ /* 0x000fe200078e0216 */
[----:B------:R-:W-:-:S03]  /*1ef0*/  @!P2 F2FP.F16.F32.PACK_AB R20, RZ, R20 ;  /* 0x00000014ff14a23e */ /* 0x000fc600000000ff */
        /* <DEDUP_REMOVED lines=22> */
.L_x_65:
[----:B------:R-:W0:Y:S02]  /*2060*/  S2R R2, SR_TID.X ;  /* 0x0000000000027919 */ /* 0x000e240000002100 */
[----:B0-----:R-:W-:-:S04]  /*2070*/  SHF.L.U32 R0, R2, 0x2, RZ ;  /* 0x0000000202007819 */ /* 0x001fc800000006ff */
        /* <DEDUP_REMOVED lines=15> */
.L_x_75:
        /* <DEDUP_REMOVED lines=20> */
[----:B------:R-:W-:-:S02]  /*22b0*/  HADD2.F32 R28, -RZ, R28.H0_H0 ;  /* 0x2000001cff1c7230 */ /* 0x000fc40000004100 */
[----:B------:R-:W-:Y:S02]  /*22c0*/  HADD2.F32 R34, -RZ, R34.H0_H0 ;  /* 0x20000022ff227230 */ /* 0x000fe40000004100 */
[----:B0-----:R-:W-:Y:S02]  /*22d0*/  HADD2.F32 R32, -RZ, R27.H0_H0 ;  /* 0x2000001bff207230 */ /* 0x001fe40000004100 */
[----:B------:R-:W-:Y:S01]  /*22e0*/  HADD2.F32 R26, -RZ, R26.H0_H0 ;  /* 0x2000001aff1a7230 */ /* 0x000fe20000004100 */
[----:B------:R-:W-:Y:S01]  /*22f0*/  ISETP.NE.AND P1, PT, RZ, UR10, PT ;  /* 0x0000000aff007c0c */ /* 0x000fe2000bf25270 */
[C---:B---3--:R-:W-:Y:S01]  /*2300*/  FMUL.FTZ R35, R29.reuse, R28 ;  /* 0x0000001c1d237220 */ /* 0x048fe20000410000 */
[C---:B------:R-:W-:Y:S01]  /*2310*/  FMUL.FTZ R27, R29.reuse, R34 ;  /* 0x000000221d1b7220 */ /* 0x040fe20000410000 */
[C---:B------:R-:W-:Y:S01]  /*2320*/  FMUL.FTZ R33, R29.reuse, R32 ;  /* 0x000000201d217220 */ /* 0x040fe20000410000 */
[----:B------:R-:W-:Y:S02]  /*2330*/  FMUL.FTZ R29, R29, R26 ;  /* 0x0000001a1d1d7220 */ /* 0x000fe40000410000 */
[----:B------:R-:W0:Y:S01]  /*2340*/  MUFU.RCP R26, UR5 ;  /* 0x00000005001a7d08 */ /* 0x000e220008001000 */
[----:B----4-:R-:W-:-:S02]  /*2350*/  FSEL R11, R11, RZ, P0 ;  /* 0x000000ff0b0b7208 */ /* 0x010fc40000000000 */
        /* <DEDUP_REMOVED lines=59> */
.L_x_73:
        /* <DEDUP_REMOVED lines=53> */
.L_x_74:
[----:B------:R-:W0:Y:S01]  /*2a60*/  F2F.F16.F32 R28, R9 ;  /* 0x00000009001c7304 */ /* 0x000e220000200800 */
[----:B------:R-:W-:-:S07]  /*2a70*/  IADD3 R2, R2, UR4, RZ ;  /* 0x0000000402027c10 */ /* 0x000fce000fffe0ff */
[----:B------:R-:W-:Y:S01]  /*2a80*/  F2F.F16.F32 R27, R10 ;  /* 0x0000000a001b7304 */ /* 0x000fe20000200800 */
[----:B0-----:R-:W-:-:S07]  /*2a90*/  IMAD.WIDE.U32 R28, R28, 0x10000, RZ ;  /* 0x000100001c1c7825 */ /* 0x001fce00078e00ff */
[----:B------:R-:W0:Y:S08]  /*2aa0*/  F2F.F16.F32 R32, R11 ;  /* 0x0000000b00207304 */ /* 0x000e300000200800 */
[----:B------:R-:W1:Y:S01]  /*2ab0*/  F2F.F16.F32 R26, R8 ;  /* 0x00000008001a7304 */ /* 0x000e620000200800 */
        /* <DEDUP_REMOVED lines=11> */
.L_x_72:
[----:B------:R-:W-:Y:S05]  /*2b70*/  EXIT ;  /* 0x000000000000794d */ /* 0x000fea0003800000 */
        .type           $_Z25multi_tensor_apply_kernelI18TensorListMetadataILi4EE17LAMBStage1FunctorIN3c104HalfEfEJfffPiif10adamMode_tfPfS8_S8_S8_EEvlPViT_T0_DpT1_$__internal_accurate_pow,@function
        .size           $_Z25multi_tensor_apply_kernelI18TensorListMetadataILi4EE17LAMBStage1FunctorIN3c104HalfEfEJfffPiif10adamMode_tfPfS8_S8_S8_EEvlPViT_T0_DpT1_$__internal_accurate_pow,(.L_x_139 - $_Z25multi_tensor_apply_kernelI18TensorListMetadataILi4EE17LAMBStage1FunctorIN3c104HalfEfEJfffPiif10adamMode_tfPfS8_S8_S8_EEvlPViT_T0_DpT1_$__internal_accurate_pow)
$_Z25multi_tensor_apply_kernelI18TensorListMetadataILi4EE17LAMBStage1FunctorIN3c104HalfEfEJfffPiif10adamMode_tfPfS8_S8_S8_EEvlPViT_T0_DpT1_$__internal_accurate_pow:
        /* <DEDUP_REMOVED lines=10> */
[----:B------:R-:W-:Y:S02]  /*2c20*/  @!P1 MOV R6, R31 ;  /* 0x0000001f00069202 */ /* 0x000fe40000000f00 */
[----:B------:R-:W-:Y:S02]  /*2c30*/  @!P1 LEA.HI R32, R31, 0xffffffca, RZ, 0xc ;  /* 0xffffffca1f209811 */ /* 0x000fe400078f60ff */
        /* <DEDUP_REMOVED lines=89> */
[----:B------:R-:W-:Y:S01]  /*31d0*/  MOV R15, R27 ;  /* 0x0000001b000f7202 */ /* 0x000fe20000000f00 */
[----:B------:R-:W-:Y:S01]  /*31e0*/  UMOV UR9, 0x3fe62e42 ;  /* 0x3fe62e4200097882 */ /* 0x000fe20000000000 */
[----:B------:R-:W-:Y:S02]  /*31f0*/  MOV R14, R28 ;  /* 0x0000001c000e7202 */ /* 0x000fe40000000f00 */
        /* <DEDUP_REMOVED lines=69> */
.L_x_76:
[----:B------:R-:W-:Y:S02]  /*3650*/  DSETP.NEU.AND P1, PT, |R14|, +INF , PT ;  /* 0x7ff000000e00742a */ /* 0x000fe40003f2d200 */
[----:B------:R-:W-:-:S12]  /*3660*/  DADD R6, R8, R6 ;  /* 0x0000000008067229 */ /* 0x000fd80000000006 */
[----:B------:R-:W-:Y:S01]  /*3670*/  @P1 DFMA R14, R6, R14, R14 ;  /* 0x0000000e060e122b */ /* 0x000fe2000000000e */
[----:B------:R-:W-:Y:S02]  /*3680*/  MOV R6, R0 ;  /* 0x0000000000067202 */ /* 0x000fe40000000f00 */
[----:B------:R-:W-:-:S04]  /*3690*/  MOV R7, 0x0 ;  /* 0x0000000000077802 */ /* 0x000fc80000000f00 */
[----:B------:R-:W-:Y:S05]  /*36a0*/  RET.REL.NODEC R6 `(_Z25multi_tensor_apply_kernelI18TensorListMetadataILi4EE17LAMBStage1FunctorIN3c104HalfEfEJfffPiif10adamMode_tfPfS8_S8_S8_EEvlPViT_T0_DpT1_) ;  /* 0xffffffc806547950 */ /* 0x000fea0003c3ffff */
.L_x_77:
        /* <DEDUP_REMOVED lines=13> */
.L_x_139:


//--------------------- .text._Z25multi_tensor_apply_kernelI18TensorListMetadataILi4EE17LAMBStage1FunctorIN3c104HalfES4_EJfffPiif10adamMode_tfPfS8_S8_S8_EEvlPViT_T0_DpT1_ --------------------------
	.section	.text._Z25multi_tensor_apply_kernelI18TensorListMetadataILi4EE17LAMBStage1FunctorIN3c104HalfES4_EJfffPiif10adamMode_tfPfS8_S8_S8_EEvlPViT_T0_DpT1_,"ax",@progbits
	.align	128
        .global         _Z25multi_tensor_apply_kernelI18TensorListMetadataILi4EE17LAMBStage1FunctorIN3c104HalfES4_EJfffPiif10adamMode_tfPfS8_S8_S8_EEvlPViT_T0_DpT1_
        .type           _Z25multi_tensor_apply_kernelI18TensorListMetadataILi4EE17LAMBStage1FunctorIN3c104HalfES4_EJfffPiif10adamMode_tfPfS8_S8_S8_EEvlPViT_T0_DpT1_,@function
        .size           _Z25multi_tensor_apply_kernelI18TensorListMetadataILi4EE17LAMBStage1FunctorIN3c104HalfES4_EJfffPiif10adamMode_tfPfS8_S8_S8_EEvlPViT_T0_DpT1_,(.L_x_140 - _Z25multi_tensor_apply_kernelI18TensorListMetadataILi4EE17LAMBStage1FunctorIN3c104HalfES4_EJfffPiif10adamMode_tfPfS8_S8_S8_EEvlPViT_T0_DpT1_)
        .other          _Z25multi_tensor_apply_kernelI18TensorListMetadataILi4EE17LAMBStage1FunctorIN3c104HalfES4_EJfffPiif10adamMode_tfPfS8_S8_S8_EEvlPViT_T0_DpT1_,@"STO_CUDA_ENTRY STV_DEFAULT"
_Z25multi_tensor_apply_kernelI18TensorListMetadataILi4EE17LAMBStage1FunctorIN3c104HalfES4_EJfffPiif10adamMode_tfPfS8_S8_S8_EEvlPViT_T0_DpT1_:
.text._Z25multi_tensor_apply_kernelI18TensorListMetadataILi4EE17LAMBStage1FunctorIN3c104HalfES4_EJfffPiif10adamMode_tfPfS8_S8_S8_EEvlPViT_T0_DpT1_:
        /* <DEDUP_REMOVED lines=31> */
[----:B------:R-:W-:Y:S05]  /*01f0*/  CALL.REL.NOINC `($_Z25multi_tensor_apply_kernelI18TensorListMetadataILi4EE17LAMBStage1FunctorIN3c104HalfES4_EJfffPiif10adamMode_tfPfS8_S8_S8_EEvlPViT_T0_DpT1_$__internal_accurate_pow) ;  /* 0x0000002c00cc7944 */ /* 0x000fea0003c00000 */
        /* <DEDUP_REMOVED lines=22> */
.L_x_79:
[----:B------:R-:W-:Y:S01]  /*0360*/  ISETP.GE.AND P2, PT, R3, RZ, PT ;  /* 0x000000ff0300720c */ /* 0x000fe20003f46270 */
[----:B------:R-:W-:Y:S01]  /*0370*/  DSETP.NEU.AND P1, PT, |R2|, 0.5, !P0 ;  /* 0x3fe000000200742a */ /* 0x000fe2000472d200 */
[----:B------:R-:W-:-:S05]  /*0380*/  MOV R4, RZ ;  /* 0x000000ff00047202 */ /* 0x000fca0000000f00 */
[----:B0-----:R-:W-:-:S06]  /*0390*/  SEL R5, R9, RZ, P1 ;  /* 0x000000ff09057207 */ /* 0x001fcc0000800000 */
[----:B------:R-:W-:-:S07]  /*03a0*/  @!P2 LOP3.LUT R5, R5, 0x7ff00000, RZ, 0xfc, !PT ;  /* 0x7ff000000505a812 */ /* 0x000fce00078efcff */
.L_x_80:
        /* <DEDUP_REMOVED lines=17> */
.L_x_83:
        /* <DEDUP_REMOVED lines=10> */
.L_x_82:
[----:B------:R-:W-:-:S11]  /*0560*/  DADD R4, R2, R8 ;  /* 0x0000000002047229 */ /* 0x000fd60000000008 */
.L_x_81:
        /* <DEDUP_REMOVED lines=28> */
.L_x_84:
[----:B------:R-:W-:Y:S01]  /*0730*/  ISETP.GE.AND P1, PT, R3, RZ, PT ;  /* 0x000000ff0300720c */ /* 0x000fe20003f26270 */
[----:B------:R-:W-:Y:S01]  /*0740*/  DSETP.NEU.AND P0, PT, |R2|, 0.5, !P0 ;  /* 0x3fe000000200742a */ /* 0x000fe2000470d200 */
[----:B------:R-:W-:-:S05]  /*0750*/  MOV R6, RZ ;  /* 0x000000ff00067202 */ /* 0x000fca0000000f00 */
[----:B0-----:R-:W-:Y:S02]  /*0760*/  SEL R7, R11, RZ, P0 ;  /* 0x000000ff0b077207 */ /* 0x001fe40000000000 */
[----:B------:R-:W-:-:S04]  /*0770*/  SEL R29, RZ, 0x1, !P0 ;  /* 0x00000001ff1d7807 */ /* 0x000fc80004000000 */
[----:B------:R-:W-:-:S07]  /*0780*/  @!P1 LOP3.LUT R7, R7, 0x7ff00000, RZ, 0xfc, !PT ;  /* 0x7ff0000007079812 */ /* 0x000fce00078efcff */
.L_x_85:
        /* <DEDUP_REMOVED lines=17> */
.L_x_88:
        /* <DEDUP_REMOVED lines=11> */
.L_x_87:
[----:B------:R-:W-:-:S11]  /*0950*/  DADD R6, R2, R10 ;  /* 0x0000000002067229 */ /* 0x000fd6000000000a */
.L_x_86:
        /* <DEDUP_REMOVED lines=19> */
.L_x_78:
[----:B------:R-:W0:Y:S08]  /*0a90*/  LDC.64 R2, c[0x0][0xe38] ;  /* 0x00038e00ff027b82 */ /* 0x000e300000000a00 */
[----:B------:R-:W1:Y:S01]  /*0aa0*/  LDC.64 R4, c[0x0][0xe30] ;  /* 0x00038c00ff047b82 */ /* 0x000e620000000a00 */
[----:B------:R-:W2:Y:S01]  /*0ab0*/  S2R R8, SR_CTAID.X ;  /* 0x0000000000087919 */ /* 0x000ea20000002500 */
[----:B------:R-:W-:-:S06]  /*0ac0*/  MOV R7, 0x10 ;  /* 0x0000001000077802 */ /* 0x000fcc0000000f00 */
[----:B------:R-:W3:Y:S01]  /*0ad0*/  LDC R9, c[0x0][0x210] ;  /* 0x00008400ff097b82 */ /* 0x000ee20000000800 */
[----:B0-----:R3:W4:Y:S04]  /*0ae0*/  LDG.E R2, desc[UR6][R2.64] ;  /* 0x0000000602027981 */ /* 0x001728000c1e1900 */
[----:B-1----:R-:W4:Y:S03]  /*0af0*/  LDG.E R5, desc[UR6][R4.64] ;  /* 0x0000000604057981 */ /* 0x002f26000c1e1900 */
[----:B--2---:R-:W0:Y:S01]  /*0b00*/  LDC.U8 R0, c[0x0][R8+0x7c0] ;  /* 0x0001f00008007b82 */ /* 0x004e220000000000 */
[----:B------:R-:W-:-:S07]  /*0b10*/  LEA R6, R8, R7, 0x2 ;  /* 0x0000000708067211 */ /* 0x000fce00078e10ff */
[----:B------:R-:W3:Y:S01]  /*0b20*/  LDC R6, c[0x0][R6+0x8f0] ;  /* 0x00023c0006067b82 */ /* 0x000ee20000000800 */
[----:B0-----:R-:W-:-:S07]  /*0b30*/  LEA R7, R0, R7, 0x3 ;  /* 0x0000000700077211 */ /* 0x001fce00078e18ff */
[----:B------:R-:W0:Y:S01]  /*0b40*/  LDC.64 R12, c[0x0][R7+0x210] ;  /* 0x00008400070c7b82 */ /* 0x000e220000000a00 */
[----:B---3--:R-:W-:-:S07]  /*0b50*/  IMAD R3, R6, R9, RZ ;  /* 0x0000000906037224 */ /* 0x008fce00078e02ff */
[----:B------:R-:W1:Y:S08]  /*0b60*/  LDC R0, c[0x0][R7+0x690] ;  /* 0x0001a40007007b82 */ /* 0x000e700000000800 */
[----:B------:R-:W2:Y:S08]  /*0b70*/  LDC.64 R14, c[0x0][R7+0x330] ;  /* 0x0000cc00070e7b82 */ /* 0x000eb00000000a00 */
[----:B------:R-:W3:Y:S01]  /*0b80*/  LDC.64 R16, c[0x0][R7+0x450] ;  /* 0x0001140007107b82 */ /* 0x000ee20000000a00 */
[----:B0-----:R-:W-:-:S03]  /*0b90*/  IMAD.WIDE R12, R3, 0x2, R12 ;  /* 0x00000002030c7825 */ /* 0x001fc600078e020c */
[----:B------:R-:W-:-:S04]  /*0ba0*/  LOP3.LUT P1, RZ, R12, 0x7, RZ, 0xc0, !PT ;  /* 0x000000070cff7812 */ /* 0x000fc8000782c0ff */
[----:B------:R-:W0:Y:S01]  /*0bb0*/  LDC.64 R18, c[0x0][R7+0x570] ;  /* 0x00015c0007127b82 */ /* 0x000e220000000a00 */
[----:B-1----:R-:W-:Y:S01]  /*0bc0*/  IADD3 R0, R0, -R3, RZ ;  /* 0x8000000300007210 */ /* 0x002fe20007ffe0ff */
[----:B--2---:R-:W-:-:S04]  /*0bd0*/  IMAD.WIDE R14, R3, 0x2, R14 ;  /* 0x00000002030e7825 */ /* 0x004fc800078e020e */
[----:B---3--:R-:W-:-:S04]  /*0be0*/  IMAD.WIDE R16, R3, 0x2, R16 ;  /* 0x0000000203107825 */ /* 0x008fc800078e0210 */
[----:B0-----:R-:W-:Y:S01]  /*0bf0*/  IMAD.WIDE R18, R3, 0x2, R18 ;  /* 0x0000000203127825 */ /* 0x001fe200078e0212 */
        /* <DEDUP_REMOVED lines=15> */
.L_x_89:
        /* <DEDUP_REMOVED lines=16> */
.L_x_104:
[----:B0123--:R-:W-:Y:S01]  /*0df0*/  IADD3 R5, R2, UR4, RZ ;  /* 0x0000000402057c10 */ /* 0x00ffe2000fffe0ff */
[----:B------:R-:W-:Y:S01]  /*0e00*/  BSSY B0, `(.L_x_91) ;  /* 0x000009c000007945 */ /* 0x000fe20003800000 */
[----:B------:R-:W-:Y:S02]  /*0e10*/  HFMA2.MMA R4, -RZ, RZ, 0, 0 ;  /* 0x00000000ff047435 */ /* 0x000fe400000001ff */
[----:B------:R-:W-:-:S04]  /*0e20*/  ISETP.GE.AND P0, PT, R5, UR13, PT ;  /* 0x0000000d05007c0c */ /* 0x000fc8000bf06270 */
[----:B------:R-:W-:Y:S01]  /*0e30*/  ISETP.LT.AND P0, PT, R5, R0, !P0 ;  /* 0x000000000500720c */ /* 0x000fe20004701270 */
[----:B------:R-:W-:-:S12]  /*0e40*/  @!P3 BRA `(.L_x_92) ;  /* 0x00000004004cb947 */ /* 0x000fd80003800000 */
[C---:B------:R-:W-:Y:S01]  /*0e50*/  IADD3 R7, R5.reuse, UR10, RZ ;  /* 0x0000000a05077c10 */ /* 0x040fe2000fffe0ff */
[----:B------:R-:W0:Y:S01]  /*0e60*/  @P0 LDC.64 R10, c[0x0][0xe48] ;  /* 0x00039200ff0a0b82 */ /* 0x000e220000000a00 */
[----:B------:R-:W-:Y:S02]  /*0e70*/  @P0 IMAD.WIDE R28, R5, 0x2, R12 ;  /* 0x00000002051c0825 */ /* 0x000fe400078e020c */
[C---:B------:R-:W-:Y:S02]  /*0e80*/  IADD3 R27, R7.reuse, UR10, RZ ;  /* 0x0000000a071b7c10 */ /* 0x040fe4000fffe0ff */
[----:B------:R-:W-:Y:S01]  /*0e90*/  ISETP.GE.AND P1, PT, R7, UR13, PT ;  /* 0x0000000d07007c0c */ /* 0x000fe2000bf26270 */
[----:B------:R1:W2:Y:S01]  /*0ea0*/  @P0 LDG.E.U16 R6, desc[UR6][R28.64] ;  /* 0x000000061c060981 */ /* 0x0002a2000c1e1500 */
[----:B------:R-:W-:Y:S02]  /*0eb0*/  ISETP.GE.AND P2, PT, R27, UR13, PT ;  /* 0x0000000d1b007c0c */ /* 0x000fe4000bf46270 */
[----:B------:R-:W-:-:S02]  /*0ec0*/  ISETP.GE.OR P1, PT, R7, R0, P1 ;  /* 0x000000000700720c */ /* 0x000fc40000f26670 */
[----:B------:R-:W-:-:S11]  /*0ed0*/  ISETP.GE.OR P2, PT, R27, R0, P2 ;  /* 0x000000001b00720c */ /* 0x000fd60001746670 */
[----:B------:R-:W3:Y:S01]  /*0ee0*/  @!P1 LDC.64 R20, c[0x0][0xe48] ;  /* 0x00039200ff149b82 */ /* 0x000ee20000000a00 */
[--C-:B------:R-:W-:Y:S01]  /*0ef0*/  @!P1 IMAD.WIDE R36, R7, 0x2, R12.reuse ;  /* 0x0000000207249825 */ /* 0x100fe200078e020c */
[----:B0-----:R-:W4:Y:S03]  /*0f00*/  @P0 LDG.E R10, desc[UR6][R10.64] ;  /* 0x000000060a0a0981 */ /* 0x001f26000c1e1900 */
[----:B------:R-:W-:Y:S02]  /*0f10*/  @!P2 IMAD.WIDE R24, R27, 0x2, R12 ;  /* 0x000000021b18a825 */ /* 0x000fe400078e020c */
[----:B------:R-:W5:Y:S01]  /*0f20*/  @!P1 LDG.E.U16 R36, desc[UR6][R36.64] ;  /* 0x0000000624249981 */ /* 0x000f62000c1e1500 */
[----:B------:R-:W0:Y:S01]  /*0f30*/  @!P2 LDC.64 R22, c[0x0][0xe48] ;  /* 0x00039200ff16ab82 */ /* 0x000e220000000a00 */
[----:B------:R-:W-:-:S04]  /*0f40*/  @P0 IMAD.WIDE R34, R5, 0x2, R18 ;  /* 0x0000000205220825 */ /* 0x000fc800078e0212 */
[C---:B------:R-:W-:Y:S01]  /*0f50*/  @!P1 IMAD.WIDE R30, R7.reuse, 0x2, R14 ;  /* 0x00000002071e9825 */ /* 0x040fe200078e020e */
[----:B------:R3:W4:Y:S03]  /*0f60*/  @P0 LDG.E.U16 R11, desc[UR6][R34.64] ;  /* 0x00000006220b0981 */ /* 0x000726000c1e1500 */
[----:B-1----:R-:W-:Y:S01]  /*0f70*/  @!P1 IMAD.WIDE R28, R7, 0x2, R16 ;  /* 0x00000002071c9825 */ /* 0x002fe200078e0210 */
[----:B------:R1:W4:Y:S03]  /*0f80*/  @!P2 LDG.E.U16 R37, desc[UR6][R24.64] ;  /* 0x000000061825a981 */ /* 0x000326000c1e1500 */
[--C-:B------:R-:W-:Y:S01]  /*0f90*/  @P0 IMAD.WIDE R8, R5, 0x2, R14.reuse ;  /* 0x0000000205080825 */ /* 0x100fe200078e020e */
[----:B------:R0:W4:Y:S03]  /*0fa0*/  @!P1 LDG.E.U16 R26, desc[UR6][R30.64] ;  /* 0x000000061e1a9981 */ /* 0x000126000c1e1500 */
[----:B---3--:R-:W-:Y:S01]  /*0fb0*/  @!P2 IMAD.WIDE R34, R27, 0x2, R14 ;  /* 0x000000021b22a825 */ /* 0x008fe200078e020e */
[----:B------:R3:W4:Y:S03]  /*0fc0*/  @!P1 LDG.E.U16 R32, desc[UR6][R28.64] ;  /* 0x000000061c209981 */ /* 0x000726000c1e1500 */
[--C-:B-1----:R-:W-:Y:S01]  /*0fd0*/  @P0 IMAD.WIDE R24, R5, 0x2, R16.reuse ;  /* 0x0000000205180825 */ /* 0x102fe200078e0210 */
[----:B------:R-:W4:Y:S04]  /*0fe0*/  @!P1 LDG.E R20, desc[UR6][R20.64] ;  /* 0x0000000614149981 */ /* 0x000f28000c1e1900 */
[----:B0-----:R0:W4:Y:S01]  /*0ff0*/  @!P2 LDG.E R33, desc[UR6][R22.64] ;  /* 0x000000061621a981 */ /* 0x001122000c1e1900 */
[----:B------:R-:W-:-:S03]  /*1000*/  @!P2 IMAD.WIDE R30, R27, 0x2, R16 ;  /* 0x000000021b1ea825 */ /* 0x000fc600078e0210 */
[----:B------:R-:W4:Y:S01]  /*1010*/  @P0 LDG.E.U16 R8, desc[UR6][R8.64] ;  /* 0x0000000608080981 */ /* 0x000f22000c1e1500 */
[----:B---3--:R-:W-:-:S04]  /*1020*/  @!P2 IMAD.WIDE R28, R27, 0x2, R18 ;  /* 0x000000021b1ca825 */ /* 0x008fc800078e0212 */
[----:B0-----:R-:W-:Y:S01]  /*1030*/  @!P1 IMAD.WIDE R22, R7, 0x2, R18 ;  /* 0x0000000207169825 */ /* 0x001fe200078e0212 */
[----:B------:R-:W3:Y:S05]  /*1040*/  @P0 LDG.E.U16 R9, desc[UR6][R24.64] ;  /* 0x0000000618090981 */ /* 0x000eea000c1e1500 */
[----:B------:R-:W3:Y:S04]  /*1050*/  @!P1 LDG.E.U16 R22, desc[UR6][R22.64] ;  /* 0x0000000616169981 */ /* 0x000ee8000c1e1500 */
[----:B------:R-:W3:Y:S04]  /*1060*/  @!P2 LDG.E.U16 R24, desc[UR6][R30.64] ;  /* 0x000000061e18a981 */ /* 0x000ee8000c1e1500 */
[----:B------:R0:W3:Y:S04]  /*1070*/  @!P2 LDG.E.U16 R23, desc[UR6][R34.64] ;  /* 0x000000062217a981 */ /* 0x0000e8000c1e1500 */
[----:B------:R-:W3:Y:S01]  /*1080*/  @!P2 LDG.E.U16 R25, desc[UR6][R28.64] ;  /* 0x000000061c19a981 */ /* 0x000ee2000c1e1500 */
[----:B------:R-:W-:-:S04]  /*1090*/  IADD3 R27, R27, UR10, RZ ;  /* 0x0000000a1b1b7c10 */ /* 0x000fc8000fffe0ff */
[----:B------:R-:W-:-:S04]  /*10a0*/  ISETP.GE.AND P4, PT, R27, UR13, PT ;  /* 0x0000000d1b007c0c */ /* 0x000fc8000bf86270 */
[----:B------:R-:W-:Y:S02]  /*10b0*/  ISETP.GE.OR P4, PT, R27, R0, P4 ;  /* 0x000000001b00720c */ /* 0x000fe40002786670 */
[----:B------:R-:W-:Y:S02]  /*10c0*/  MOV R21, RZ ;  /* 0x000000ff00157202 */ /* 0x000fe40000000f00 */
[----:B0-----:R-:W-:Y:S01]  /*10d0*/  CS2R R34, SRZ ;  /* 0x0000000000227805 */ /* 0x001fe2000001ff00 */
[----:B--2---:R-:W-:Y:S01]  /*10e0*/  @P0 HADD2.F32 R31, -RZ, R6.H0_H0 ;  /* 0x20000006ff1f0230 */ /* 0x004fe20000004100 */
[----:B------:R-:W-:Y:S01]  /*10f0*/  MOV R6, RZ ;  /* 0x000000ff00067202 */ /* 0x000fe20000000f00 */
[----:B-----5:R-:W-:-:S03]  /*1100*/  @!P1 HADD2.F32 R36, -RZ, R36.H0_H0 ;  /* 0x20000024ff249230 */ /* 0x020fc60000004100 */
[----:B----4-:R-:W-:Y:S01]  /*1110*/  @P0 FMUL.FTZ R21, R10, R31 ;  /* 0x0000001f0a150220 */ /* 0x010fe20000410000 */
[----:B------:R-:W-:Y:S01]  /*1120*/  MOV R10, RZ ;  /* 0x000000ff000a7202 */ /* 0x000fe20000000f00 */
[----:B------:R-:W-:Y:S01]  /*1130*/  @!P2 HADD2.F32 R37, -RZ, R37.H0_H0 ;  /* 0x20000025ff25a230 */ /* 0x000fe20000004100 */
[----:B------:R-:W-:Y:S01]  /*1140*/  MOV R31, RZ ;  /* 0x000000ff001f7202 */ /* 0x000fe20000000f00 */
[----:B------:R-:W-:Y:S02]  /*1150*/  @!P1 HADD2.F32 R34, -RZ, R26.H0_H0 ;  /* 0x2000001aff229230 */ /* 0x000fe40000004100 */
[----:B------:R-:W-:Y:S01]  /*1160*/  @!P1 FMUL.FTZ R4, R20, R36 ;  /* 0x0000002414049220 */ /* 0x000fe20000410000 */
[----:B------:R-:W-:Y:S01]  /*1170*/  MOV R20, RZ ;  /* 0x000000ff00147202 */ /* 0x000fe20000000f00 */
[----:B------:R-:W-:Y:S02]  /*1180*/  @!P1 HADD2.F32 R20, -RZ, R32.H0_H0 ;  /* 0x20000020ff149230 */ /* 0x000fe40000004100 */
[----:B------:R-:W-:Y:S01]  /*1190*/  @!P2 FMUL.FTZ R6, R33, R37 ;  /* 0x000000252106a220 */ /* 0x000fe20000410000 */
[----:B------:R-:W-:Y:S01]  /*11a0*/  MOV R33, RZ ;  /* 0x000000ff00217202 */ /* 0x000fe20000000f00 */
[----:B------:R-:W-:Y:S01]  /*11b0*/  @P0 HADD2.F32 R33, -RZ, R11.H0_H0 ;  /* 0x2000000bff210230 */ /* 0x000fe20000004100 */
[----:B------:R-:W-:Y:S01]  /*11c0*/  MOV R32, RZ ;  /* 0x000000ff00207202 */ /* 0x000fe20000000f00 */
[----:B------:R-:W-:Y:S01]  /*11d0*/  @P0 HADD2.F32 R35, -RZ, R8.H0_H0 ;  /* 0x20000008ff230230 */ /* 0x000fe20000004100 */
[----:B------:R-:W-:-:S02]  /*11e0*/  MOV R11, RZ ;  /* 0x000000ff000b7202 */ /* 0x000fc40000000f00 */
[----:B------:R-:W-:Y:S01]  /*11f0*/  CS2R R36, SRZ ;  /* 0x0000000000247805 */ /* 0x000fe2000001ff00 */
[----:B---3--:R-:W-:Y:S01]  /*1200*/  @P0 HADD2.F32 R10, -RZ, R9.H0_H0 ;  /* 0x20000009ff0a0230 */ /* 0x008fe20000004100 */
[----:B------:R-:W-:Y:S01]  /*1210*/  CS2R R8, SRZ ;  /* 0x0000000000087805 */ /* 0x000fe2000001ff00 */
[----:B------:R-:W-:Y:S02]  /*1220*/  @!P1 HADD2.F32 R11, -RZ, R22.H0_H0 ;  /* 0x20000016ff0b9230 */ /* 0x000fe40000004100 */
[----:B------:R-:W-:Y:S02]  /*1230*/  @!P2 HADD2.F32 R8, -RZ, R24.H0_H0 ;  /* 0x20000018ff08a230 */ /* 0x000fe40000004100 */
[----:B------:R-:W-:Y:S01]  /*1240*/  @!P2 HADD2.F32 R32, -RZ, R23.H0_H0 ;  /* 0x20000017ff20a230 */ /* 0x000fe20000004100 */
[----:B------:R-:W-:Y:S01]  /*1250*/  MOV R23, RZ ;  /* 0x000000ff00177202 */ /* 0x000fe20000000f00 */
[----:B------:R-:W-:Y:S01]  /*1260*/  @!P2 HADD2.F32 R9, -RZ, R25.H0_H0 ;  /* 0x20000019ff09a230 */ /* 0x000fe20000004100 */
[----:B------:R-:W-:Y:S06]  /*1270*/  @P4 BRA `(.L_x_93) ;  /* 0x0000000400504947 */ /* 0x000fec0003800000 */
[----:B------:R-:W0:Y:S01]  /*1280*/  LDC.64 R28, c[0x0][0xe48] ;  /* 0x00039200ff1c7b82 */ /* 0x000e220000000a00 */
[----:B------:R-:W-:-:S04]  /*1290*/  IMAD.WIDE R30, R27, 0x2, R12 ;  /* 0x000000021b1e7825 */ /* 0x000fc800078e020c */
[C---:B------:R-:W-:Y:S02]  /*12a0*/  IMAD.WIDE R22, R27.reuse, 0x2, R14 ;  /* 0x000000021b167825 */ /* 0x040fe400078e020e */
[----:B------:R-:W2:Y:S02]  /*12b0*/  LDG.E.U16 R30, desc[UR6][R30.64] ;  /* 0x000000061e1e7981 */ /* 0x000ea4000c1e1500 */
[C---:B------:R-:W-:Y:S02]  /*12c0*/  IMAD.WIDE R24, R27.reuse, 0x2, R16 ;  /* 0x000000021b187825 */ /* 0x040fe400078e0210 */
[----:B------:R1:W3:Y:S02]  /*12d0*/  LDG.E.U16 R22, desc[UR6][R22.64] ;  /* 0x0000000616167981 */ /* 0x0002e4000c1e1500 */
[----:B------:R-:W-:Y:S02]  /*12e0*/  IMAD.WIDE R26, R27, 0x2, R18 ;  /* 0x000000021b1a7825 */ /* 0x000fe400078e0212 */
[----:B------:R-:W4:Y:S04]  /*12f0*/  LDG.E.U16 R24, desc[UR6][R24.64] ;  /* 0x0000000618187981 */ /* 0x000f28000c1e1500 */
[----:B------:R-:W5:Y:S04]  /*1300*/  LDG.E.U16 R26, desc[UR6][R26.64] ;  /* 0x000000061a1a7981 */ /* 0x000f68000c1e1500 */
[----:B0-----:R-:W1:Y:S01]  /*1310*/  LDG.E R28, desc[UR6][R28.64] ;  /* 0x000000061c1c7981 */ /* 0x001e62000c1e1900 */
[----:B--2---:R-:W-:-:S02]  /*1320*/  HADD2.F32 R37, -RZ, R30.H0_H0 ;  /* 0x2000001eff257230 */ /* 0x004fc40000004100 */
[----:B----4-:R-:W-:Y:S02]  /*1330*/  HADD2.F32 R31, -RZ, R24.H0_H0 ;  /* 0x20000018ff1f7230 */ /* 0x010fe40000004100 */
[----:B-----5:R-:W-:Y:S02]  /*1340*/  HADD2.F32 R36, -RZ, R26.H0_H0 ;  /* 0x2000001aff247230 */ /* 0x020fe40000004100 */
[----:B-1----:R-:W-:Y:S01]  /*1350*/  FMUL.FTZ R23, R28, R37 ;  /* 0x000000251c177220 */ /* 0x002fe20000410000 */
[----:B---3--:R-:W-:Y:S01]  /*1360*/  HADD2.F32 R37, -RZ, R22.H0_H0 ;  /* 0x20000016ff257230 */ /* 0x008fe20000004100 */
[----:B------:R-:W-:Y:S06]  /*1370*/  BRA `(.L_x_93) ;  /* 0x0000000400107947 */ /* 0x000fec0003800000 */
.L_x_92:
[C---:B------:R-:W-:Y:S01]  /*1380*/  IADD3 R7, R5.reuse, UR10, RZ ;  /* 0x0000000a05077c10 */ /* 0x040fe2000fffe0ff */
[----:B------:R-:W0:Y:S01]  /*1390*/  @P0 LDC.64 R26, c[0x0][0xe48] ;  /* 0x00039200ff1a0b82 */ /* 0x000e220000000a00 */
[----:B------:R-:W-:Y:S02]  /*13a0*/  @P0 IMAD.WIDE R28, R5, 0x2, R12 ;  /* 0x00000002051c0825 */ /* 0x000fe400078e020c */
[C---:B------:R-:W-:Y:S02]  /*13b0*/  IADD3 R37, R7.reuse, UR10, RZ ;  /* 0x0000000a07257c10 */ /* 0x040fe4000fffe0ff */
[----:B------:R-:W-:Y:S01]  /*13c0*/  ISETP.GE.AND P1, PT, R7, UR13, PT ;  /* 0x0000000d07007c0c */ /* 0x000fe2000bf26270 */
[----:B------:R1:W2:Y:S01]  /*13d0*/  @P0 LDG.E.U16 R6, desc[UR6][R28.64] ;  /* 0x000000061c060981 */ /* 0x0002a2000c1e1500 */
[C---:B------:R-:W-:Y:S02]  /*13e0*/  ISETP.GE.AND P2, PT, R37.reuse, UR13, PT ;  /* 0x0000000d25007c0c */ /* 0x040fe4000bf46270 */
[----:B------:R-:W-:-:S02]  /*13f0*/  IADD3 R33, R37, UR10, RZ ;  /* 0x0000000a25217c10 */ /* 0x000fc4000fffe0ff */
[-C--:B------:R-:W-:Y:S02]  /*1400*/  ISETP.GE.OR P2, PT, R37, R0.reuse, P2 ;  /* 0x000000002500720c */ /* 0x080fe40001746670 */
[----:B------:R-:W-:Y:S02]  /*1410*/  ISETP.GE.OR P1, PT, R7, R0, P1 ;  /* 0x000000000700720c */ /* 0x000fe40000f26670 */
[----:B------:R-:W-:-:S04]  /*1420*/  ISETP.GE.AND P4, PT, R33, UR13, PT ;  /* 0x0000000d21007c0c */ /* 0x000fc8000bf86270 */
[----:B------:R-:W-:-:S05]  /*1430*/  ISETP.GE.OR P4, PT, R33, R0, P4 ;  /* 0x000000002100720c */ /* 0x000fca0002786670 */
[----:B------:R-:W3:Y:S01]  /*1440*/  @!P2 LDC.64 R34, c[0x0][0xe48] ;  /* 0x00039200ff22ab82 */ /* 0x000ee20000000a00 */
[--C-:B------:R-:W-:Y:S01]  /*1450*/  @!P2 IMAD.WIDE R24, R37, 0x2, R12.reuse ;  /* 0x000000022518a825 */ /* 0x100fe200078e020c */
[----:B0-----:R0:W4:Y:S03]  /*1460*/  @P0 LDG.E R10, desc[UR6][R26.64] ;  /* 0x000000061a0a0981 */ /* 0x001126000c1e1900 */
[----:B------:R-:W-:-:S03]  /*1470*/  @!P1 IMAD.WIDE R8, R7, 0x2, R12 ;  /* 0x0000000207089825 */ /* 0x000fc600078e020c */
[----:B------:R-:W5:Y:S01]  /*1480*/  @!P1 LDC.64 R22, c[0x0][0xe48] ;  /* 0x00039200ff169b82 */ /* 0x000f620000000a00 */
[C---:B------:R-:W-:Y:S02]  /*1490*/  @!P2 IMAD.WIDE R30, R37.reuse, 0x2, R16 ;  /* 0x00000002251ea825 */ /* 0x040fe400078e0210 */
[----:B------:R-:W4:Y:S05]  /*14a0*/  @!P1 LDG.E.U16 R8, desc[UR6][R8.64] ;  /* 0x0000000608089981 */ /* 0x000f2a000c1e1500 */
[----:B------:R-:W5:Y:S01]  /*14b0*/  @!P4 LDC.64 R20, c[0x0][0xe48] ;  /* 0x00039200ff14cb82 */ /* 0x000f620000000a00 */
[----:B------:R-:W-:-:S04]  /*14c0*/  @!P2 IMAD.WIDE R36, R37, 0x2, R18 ;  /* 0x000000022524a825 */ /* 0x000fc800078e0212 */
[----:B-1----:R-:W-:Y:S01]  /*14d0*/  @!P4 IMAD.WIDE R28, R33, 0x2, R12 ;  /* 0x00000002211cc825 */ /* 0x002fe200078e020c */
[----:B------:R1:W4:Y:S04]  /*14e0*/  @!P2 LDG.E.U16 R9, desc[UR6][R24.64] ;  /* 0x000000061809a981 */ /* 0x000328000c1e1500 */
[----:B---3--:R-:W3:Y:S01]  /*14f0*/  @!P2 LDG.E R34, desc[UR6][R34.64] ;  /* 0x000000062222a981 */ /* 0x008ee2000c1e1900 */
[----:B0-----:R-:W-:-:S03]  /*1500*/  @!P1 IMAD.WIDE R26, R7, 0x2, R16 ;  /* 0x00000002071a9825 */ /* 0x001fc600078e0210 */
[----:B------:R-:W3:Y:S01]  /*1510*/  @!P2 LDG.E.U16 R36, desc[UR6][R36.64] ;  /* 0x000000062424a981 */ /* 0x000ee2000c1e1500 */
[----:B-1----:R-:W-:-:S03]  /*1520*/  @P0 IMAD.WIDE R24, R5, 0x2, R18 ;  /* 0x0000000205180825 */ /* 0x002fc600078e0212 */
[----:B-----5:R0:W5:Y:S04]  /*1530*/  @!P1 LDG.E R11, desc[UR6][R22.64] ;  /* 0x00000006160b9981 */ /* 0x020168000c1e1900 */
[----:B------:R1:W5:Y:S04]  /*1540*/  @!P2 LDG.E.U16 R35, desc[UR6][R30.64] ;  /* 0x000000061e23a981 */ /* 0x000368000c1e1500 */
[----:B------:R1:W5:Y:S01]  /*1550*/  @!P4 LDG.E.U16 R37, desc[UR6][R28.64] ;  /* 0x000000061c25c981 */ /* 0x000362000c1e1500 */
[----:B0-----:R-:W-:-:S03]  /*1560*/  @P0 IMAD.WIDE R22, R5, 0x2, R16 ;  /* 0x0000000205160825 */ /* 0x001fc600078e0210 */
[----:B------:R0:W5:Y:S01]  /*1570*/  @!P4 LDG.E R20, desc[UR6][R20.64] ;  /* 0x000000061414c981 */ /* 0x000162000c1e1900 */
[----:B-1----:R-:W-:-:S03]  /*1580*/  @!P4 IMAD.WIDE R30, R33, 0x2, R16 ;  /* 0x00000002211ec825 */ /* 0x002fc600078e0210 */
[----:B------:R-:W5:Y:S01]  /*1590*/  @P0 LDG.E.U16 R22, desc[UR6][R22.64] ;  /* 0x0000000616160981 */ /* 0x000f62000c1e1500 */
[----:B------:R-:W-:-:S03]  /*15a0*/  @!P4 IMAD.WIDE R32, R33, 0x2, R18 ;  /* 0x000000022120c825 */ /* 0x000fc600078e0212 */
[----:B------:R-:W5:Y:S01]  /*15b0*/  @P0 LDG.E.U16 R24, desc[UR6][R24.64] ;  /* 0x0000000618180981 */ /* 0x000f62000c1e1500 */
[----:B------:R-:W-:-:S03]  /*15c0*/  @!P1 IMAD.WIDE R28, R7, 0x2, R18 ;  /* 0x00000002071c9825 */ /* 0x000fc600078e0212 */
[----:B------:R1:W5:Y:S04]  /*15d0*/  @!P4 LDG.E.U16 R32, desc[UR6][R32.64] ;  /* 0x000000062020c981 */ /* 0x000368000c1e1500 */
[----:B------:R-:W5:Y:S04]  /*15e0*/  @!P1 LDG.E.U16 R26, desc[UR6][R26.64] ;  /* 0x000000061a1a9981 */ /* 0x000f68000c1e1500 */
[----:B------:R-:W5:Y:S04]  /*15f0*/  @!P1 LDG.E.U16 R28, desc[UR6][R28.64] ;  /* 0x000000061c1c9981 */ /* 0x000f68000c1e1500 */
[----:B------:R1:W5:Y:S01]  /*1600*/  @!P4 LDG.E.U16 R30, desc[UR6][R30.64] ;  /* 0x000000061e1ec981 */ /* 0x000362000c1e1500 */
[----:B0-----:R-:W-:-:S02]  /*1610*/  MOV R21, RZ ;  /* 0x000000ff00157202 */ /* 0x001fc40000000f00 */
[----:B-1----:R-:W-:Y:S02]  /*1620*/  MOV R33, RZ ;  /* 0x000000ff00217202 */ /* 0x002fe40000000f00 */
[----:B------:R-:W-:Y:S01]  /*1630*/  MOV R31, RZ ;  /* 0x000000ff001f7202 */ /* 0x000fe20000000f00 */
[----:B--2---:R-:W-:Y:S01]  /*1640*/  @P0 HADD2.F32 R23, -RZ, R6.H0_H0 ;  /* 0x20000006ff170230 */ /* 0x004fe20000004100 */
[----:B------:R-:W-:-:S04]  /*1650*/  MOV R6, RZ ;  /* 0x000000ff00067202 */ /* 0x000fc80000000f00 */
[----:B----4-:R-:W-:Y:S01]  /*1660*/  @P0 FMUL.FTZ R21, R10, R23 ;  /* 0x000000170a150220 */ /* 0x010fe20000410000 */
[----:B------:R-:W-:Y:S01]  /*1670*/  MOV R23, RZ ;  /* 0x000000ff00177202 */ /* 0x000fe20000000f00 */
[----:B------:R-:W-:Y:S02]  /*1680*/  @!P1 HADD2.F32 R8, -RZ, R8.H0_H0 ;  /* 0x20000008ff089230 */ /* 0x000fe40000004100 */
[----:B------:R-:W-:-:S05]  /*1690*/  @!P2 HADD2.F32 R9, -RZ, R9.H0_H0 ;  /* 0x20000009ff09a230 */ /* 0x000fca0000004100 */
[----:B---3--:R-:W-:Y:S01]  /*16a0*/  @!P2 FMUL.FTZ R6, R9, R34 ;  /* 0x000000220906a220 */ /* 0x008fe20000410000 */
[----:B-----5:R-:W-:Y:S01]  /*16b0*/  @!P1 FMUL.FTZ R4, R8, R11 ;  /* 0x0000000b08049220 */ /* 0x020fe20000410000 */
[----:B------:R-:W-:Y:S01]  /*16c0*/  CS2R R8, SRZ ;  /* 0x0000000000087805 */ /* 0x000fe2000001ff00 */
[----:B------:R-:W-:Y:S02]  /*16d0*/  @!P2 HADD2.F32 R9, -RZ, R36.H0_H0 ;  /* 0x20000024ff09a230 */ /* 0x000fe40000004100 */
[----:B------:R-:W-:Y:S01]  /*16e0*/  @!P4 HADD2.F32 R37, -RZ, R37.H0_H0 ;  /* 0x20000025ff25c230 */ /* 0x000fe20000004100 */
[----:B------:R-:W-:Y:S01]  /*16f0*/  CS2R R10, SRZ ;  /* 0x00000000000a7805 */ /* 0x000fe2000001ff00 */
[----:B------:R-:W-:-:S03]  /*1700*/  @!P2 HADD2.F32 R8, -RZ, R35.H0_H0 ;  /* 0x20000023ff08a230 */ /* 0x000fc60000004100 */
[----:B------:R-:W-:Y:S01]  /*1710*/  @!P4 FMUL.FTZ R23, R37, R20 ;  /* 0x000000142517c220 */ /* 0x000fe20000410000 */
[----:B------:R-:W-:Y:S02]  /*1720*/  CS2R R36, SRZ ;  /* 0x0000000000247805 */ /* 0x000fe4000001ff00 */
[----:B------:R-:W-:Y:S01]  /*1730*/  MOV R20, RZ ;  /* 0x000000ff00147202 */ /* 0x000fe20000000f00 */
[----:B------:R-:W-:Y:S01]  /*1740*/  @P0 HADD2.F32 R10, -RZ, R22.H0_H0 ;  /* 0x20000016ff0a0230 */ /* 0x000fe20000004100 */
[----:B------:R-:W-:Y:S01]  /*1750*/  CS2R R34, SRZ ;  /* 0x0000000000227805 */ /* 0x000fe2000001ff00 */
[----:B------:R-:W-:Y:S02]  /*1760*/  @P0 HADD2.F32 R33, -RZ, R24.H0_H0 ;  /* 0x20000018ff210230 */ /* 0x000fe40000004100 */
[----:B------:R-:W-:Y:S01]  /*1770*/  @!P4 HADD2.F32 R36, -RZ, R32.H0_H0 ;  /* 0x20000020ff24c230 */ /* 0x000fe20000004100 */
[----:B------:R-:W-:Y:S01]  /*1780*/  MOV R32, RZ ;  /* 0x000000ff00207202 */ /* 0x000fe20000000f00 */
[----:B------:R-:W-:-:S02]  /*1790*/  @!P1 HADD2.F32 R20, -RZ, R26.H0_H0 ;  /* 0x2000001aff149230 */ /* 0x000fc40000004100 */
[----:B------:R-:W-:Y:S02]  /*17a0*/  @!P1 HADD2.F32 R11, -RZ, R28.H0_H0 ;  /* 0x2000001cff0b9230 */ /* 0x000fe40000004100 */
[----:B------:R-:W-:-:S07]  /*17b0*/  @!P4 HADD2.F32 R31, -RZ, R30.H0_H0 ;  /* 0x2000001eff1fc230 */ /* 0x000fce0000004100 */
.L_x_93:
[----:B------:R-:W-:Y:S05]  /*17c0*/  BSYNC B0 ;  /* 0x0000000000007941 */ /* 0x000fea0003800000 */
.L_x_91:
[----:B------:R-:W0:Y:S01]  /*17d0*/  MUFU.RCP R25, UR5 ;  /* 0x0000000500197d08 */ /* 0x000e220008001000 */
[----:B------:R-:W-:Y:S01]  /*17e0*/  ISETP.NE.AND P1, PT, RZ, UR11, PT ;  /* 0x0000000bff007c0c */ /* 0x000fe2000bf25270 */
[----:B0-----:R-:W-:-:S12]  /*17f0*/  FMUL.FTZ R22, R25, R21 ;  /* 0x0000001519167220 */ /* 0x001fd80000410000 */
[----:B------:R-:W-:Y:S05]  /*1800*/  @!P1 BRA `(.L_x_94) ;  /* 0x0000000000d89947 */ /* 0x000fea0003800000 */
[----:B------:R-:W0:Y:S01]  /*1810*/  MUFU.RCP R26, UR9 ;  /* 0x00000009001a7d08 */ /* 0x000e220008001000 */
[----:B------:R-:W-:Y:S01]  /*1820*/  FMUL.FTZ R21, R33, UR16 ;  /* 0x0000001021157c20 */ /* 0x000fe20008410000 */
[----:B------:R-:W-:Y:S01]  /*1830*/  FMUL.FTZ R33, R3, R22 ;  /* 0x0000001603217220 */ /* 0x000fe20000410000 */
[C---:B------:R-:W-:Y:S01]  /*1840*/  FMUL.FTZ R6, R25.reuse, R6 ;  /* 0x0000000619067220 */ /* 0x040fe20000410000 */
[C---:B------:R-:W-:Y:S01]  /*1850*/  FMUL.FTZ R4, R25.reuse, R4 ;  /* 0x0000000419047220 */ /* 0x040fe20000410000 */
[----:B------:R-:W-:Y:S01]  /*1860*/  FMUL.FTZ R24, R25, R23 ;  /* 0x0000001719187220 */ /* 0x000fe20000410000 */
[----:B------:R-:W-:Y:S01]  /*1870*/  FMUL.FTZ R23, R9, UR16 ;  /* 0x0000001009177c20 */ /* 0x000fe20008410000 */
[----:B------:R-:W-:Y:S01]  /*1880*/  FFMA.FTZ R33, R22, R33, R21 ;  /* 0x0000002116217223 */ /* 0x000fe20000010015 */
[----:B------:R-:W-:Y:S01]  /*1890*/  FMUL.FTZ R9, R3, R6 ;  /* 0x0000000603097220 */ /* 0x000fe20000410000 */
[----:B------:R-:W-:Y:S01]  /*18a0*/  FMUL.FTZ R21, R11, UR16 ;  /* 0x000000100b157c20 */ /* 0x000fe20008410000 */
[C---:B------:R-:W-:Y:S01]  /*18b0*/  FMUL.FTZ R11, R3.reuse, R4 ;  /* 0x00000004030b7220 */ /* 0x040fe20000410000 */
[----:B------:R-:W-:Y:S01]  /*18c0*/  FMUL.FTZ R29, R36, UR16 ;  /* 0x00000010241d7c20 */ /* 0x000fe20008410000 */
[----:B------:R-:W-:Y:S01]  /*18d0*/  FMUL.FTZ R27, R3, R24 ;  /* 0x00000018031b7220 */ /* 0x000fe20000410000 */
[----:B------:R-:W-:Y:S01]  /*18e0*/  FFMA.FTZ R9, R6, R9, R23 ;  /* 0x0000000906097223 */ /* 0x000fe20000010017 */
[----:B------:R-:W-:Y:S01]  /*18f0*/  FFMA.FTZ R11, R4, R11, R21 ;  /* 0x0000000b040b7223 */ /* 0x000fe20000010015 */
[----:B------:R-:W-:Y:S01]  /*1900*/  FMUL.FTZ R31, R31, UR14 ;  /* 0x0000000e1f1f7c20 */ /* 0x000fe20008410000 */
[----:B------:R-:W-:Y:S01]  /*1910*/  FFMA.FTZ R36, R24, R27, R29 ;  /* 0x0000001b18247223 */ /* 0x000fe2000001001d */
[-C--:B0-----:R-:W-:Y:S01]  /*1920*/  FMUL.FTZ R21, R33, R26.reuse ;  /* 0x0000001a21157220 */ /* 0x081fe20000410000 */
[-C--:B------:R-:W-:Y:S01]  /*1930*/  FMUL.FTZ R28, R9, R26.reuse ;  /* 0x0000001a091c7220 */ /* 0x080fe20000410000 */
[-C--:B------:R-:W-:Y:S01]  /*1940*/  FMUL.FTZ R25, R11, R26.reuse ;  /* 0x0000001a0b197220 */ /* 0x080fe20000410000 */
[----:B------:R-:W-:Y:S01]  /*1950*/  FMUL.FTZ R27, R36, R26 ;  /* 0x0000001a241b7220 */ /* 0x000fe20000410000 */
[----:B------:R-:W-:Y:S01]  /*1960*/  FMUL.FTZ R29, R10, UR14 ;  /* 0x0000000e0a1d7c20 */ /* 0x000fe20008410000 */
[----:B------:R-:W-:Y:S01]  /*1970*/  FFMA.FTZ R24, R24, UR17, R31 ;  /* 0x0000001118187c23 */ /* 0x000fe2000801001f */
[----:B------:R-:W0:Y:S02]  /*1980*/  MUFU.SQRT R21, R21 ;  /* 0x0000001500157308 */ /* 0x000e240000002000 */
[----:B------:R-:W-:Y:S01]  /*1990*/  FFMA.FTZ R10, R22, UR17, R29 ;  /* 0x00000011160a7c23 */ /* 0x000fe2000801001d */
[----:B------:R-:W-:-:S04]  /*19a0*/  FMUL.FTZ R29, R8, UR14 ;  /* 0x0000000e081d7c20 */ /* 0x000fc80008410000 */
[----:B------:R-:W-:Y:S01]  /*19b0*/  FFMA.FTZ R6, R6, UR17, R29 ;  /* 0x0000001106067c23 */ /* 0x000fe2000801001d */
        /* <DEDUP_REMOVED lines=20> */
[----:B------:R-:W-:-:S03]  /*1b00*/  FFMA.FTZ R23, R35, UR15, R20 ;  /* 0x0000000f23177c23 */ /* 0x000fc60008010014 */
[----:B------:R-:W-:Y:S01]  /*1b10*/  FFMA.FTZ R35, R34, UR15, R21 ;  /* 0x0000000f22237c23 */ /* 0x000fe20008010015 */
[----:B-1----:R-:W-:Y:S01]  /*1b20*/  FMUL.FTZ R27, R27, R26 ;  /* 0x0000001a1b1b7220 */ /* 0x002fe20000410000 */
[----:B--2---:R-:W-:-:S03]  /*1b30*/  FMUL.FTZ R8, R25, R8 ;  /* 0x0000000819087220 */ /* 0x004fc60000410000 */
[----:B------:R-:W-:Y:S01]  /*1b40*/  FFMA.FTZ R25, R32, UR15, R27 ;  /* 0x0000000f20197c23 */ /* 0x000fe2000801001b */
[----:B------:R-:W-:Y:S01]  /*1b50*/  FFMA.FTZ R37, R37, UR15, R8 ;  /* 0x0000000f25257c23 */ /* 0x000fe20008010008 */
[----:B------:R-:W-:Y:S06]  /*1b60*/  BRA `(.L_x_95) ;  /* 0x0000000000d47947 */ /* 0x000fec0003800000 */
.L_x_94:
[----:B------:R-:W-:Y:S01]  /*1b70*/  FFMA.FTZ R22, R35, UR15, R22 ;  /* 0x0000000f23167c23 */ /* 0x000fe20008010016 */
[C---:B------:R-:W-:Y:S01]  /*1b80*/  FMUL.FTZ R27, R25.reuse, R4 ;  /* 0x00000004191b7220 */ /* 0x040fe20000410000 */
[C---:B------:R-:W-:Y:S01]  /*1b90*/  FMUL.FTZ R29, R25.reuse, R6 ;  /* 0x00000006191d7220 */ /* 0x040fe20000410000 */
[----:B------:R-:W-:Y:S01]  /*1ba0*/  FMUL.FTZ R26, R25, R23 ;  /* 0x00000017191a7220 */ /* 0x000fe20000410000 */
[C---:B------:R-:W-:Y:S01]  /*1bb0*/  FMUL.FTZ R21, R3.reuse, R22 ;  /* 0x0000001603157220 */ /* 0x040fe20000410000 */
[----:B------:R-:W-:Y:S01]  /*1bc0*/  FFMA.FTZ R34, R34, UR15, R27 ;  /* 0x0000000f22227c23 */ /* 0x000fe2000801001b */
[----:B------:R-:W-:Y:S01]  /*1bd0*/  FFMA.FTZ R32, R32, UR15, R29 ;  /* 0x0000000f20207c23 */ /* 0x000fe2000801001d */
[----:B------:R-:W0:Y:S01]  /*1be0*/  MUFU.RCP R24, UR9 ;  /* 0x0000000900187d08 */ /* 0x000e220008001000 */
[----:B------:R-:W-:Y:S01]  /*1bf0*/  FMUL.FTZ R4, R22, R21 ;  /* 0x0000001516047220 */ /* 0x000fe20000410000 */
[C---:B------:R-:W-:Y:S01]  /*1c00*/  FMUL.FTZ R27, R3.reuse, R34 ;  /* 0x00000022031b7220 */ /* 0x040fe20000410000 */
[----:B------:R-:W-:Y:S01]  /*1c10*/  FMUL.FTZ R23, R3, R32 ;  /* 0x0000002003177220 */ /* 0x000fe20000410000 */
[C---:B------:R-:W-:Y:S01]  /*1c20*/  FMUL.FTZ R29, R34.reuse, UR17 ;  /* 0x00000011221d7c20 */ /* 0x040fe20008410000 */
[----:B------:R-:W-:Y:S01]  /*1c30*/  FFMA.FTZ R33, R33, UR16, R4 ;  /* 0x0000001021217c23 */ /* 0x000fe20008010004 */
[----:B------:R-:W-:Y:S01]  /*1c40*/  FMUL.FTZ R4, R34, R27 ;  /* 0x0000001b22047220 */ /* 0x000fe20000410000 */
[----:B------:R-:W-:Y:S01]  /*1c50*/  FMUL.FTZ R27, R22, UR17 ;  /* 0x00000011161b7c20 */ /* 0x000fe20008410000 */
[----:B------:R-:W-:Y:S02]  /*1c60*/  MUFU.RCP R21, UR8 ;  /* 0x0000000800157d08 */ /* 0x000fe40008001000 */
[----:B------:R-:W-:Y:S01]  /*1c70*/  FFMA.FTZ R11, R11, UR16, R4 ;  /* 0x000000100b0b7c23 */ /* 0x000fe20008010004 */
[----:B------:R-:W-:Y:S01]  /*1c80*/  FFMA.FTZ R4, R37, UR15, R26 ;  /* 0x0000000f25047c23 */ /* 0x000fe2000801001a */
[C---:B------:R-:W-:Y:S01]  /*1c90*/  FMUL.FTZ R26, R32.reuse, R23 ;  /* 0x00000017201a7220 */ /* 0x040fe20000410000 */
[----:B------:R-:W-:Y:S01]  /*1ca0*/  FMUL.FTZ R32, R32, UR17 ;  /* 0x0000001120207c20 */ /* 0x000fe20008410000 */
[----:B------:R-:W-:Y:S01]  /*1cb0*/  FFMA.FTZ R10, R10, UR14, R27 ;  /* 0x0000000e0a0a7c23 */ /* 0x000fe2000801001b */
[----:B------:R-:W-:Y:S01]  /*1cc0*/  FMUL.FTZ R23, R3, R4 ;  /* 0x0000000403177220 */ /* 0x000fe20000410000 */
[----:B------:R-:W-:Y:S01]  /*1cd0*/  FFMA.FTZ R9, R9, UR16, R26 ;  /* 0x0000001009097c23 */ /* 0x000fe2000801001a */
[-C--:B0-----:R-:W-:Y:S01]  /*1ce0*/  FMUL.FTZ R6, R33, R24.reuse ;  /* 0x0000001821067220 */ /* 0x081fe20000410000 */
[-C--:B------:R-:W-:Y:S01]  /*1cf0*/  FMUL.FTZ R25, R11, R24.reuse ;  /* 0x000000180b197220 */ /* 0x080fe20000410000 */
[----:B------:R-:W-:Y:S01]  /*1d00*/  FMUL.FTZ R23, R4, R23 ;  /* 0x0000001704177220 */ /* 0x000fe20000410000 */
[----:B------:R-:W-:-:S03]  /*1d10*/  FMUL.FTZ R26, R9, R24 ;  /* 0x00000018091a7220 */ /* 0x000fc60000410000 */
[----:B------:R-:W-:Y:S01]  /*1d20*/  FFMA.FTZ R36, R36, UR16, R23 ;  /* 0x0000001024247c23 */ /* 0x000fe20008010017 */
[----:B------:R-:W0:Y:S03]  /*1d30*/  MUFU.SQRT R25, R25 ;  /* 0x0000001900197308 */ /* 0x000e260000002000 */
[----:B------:R-:W-:-:S05]  /*1d40*/  FMUL.FTZ R24, R36, R24 ;  /* 0x0000001824187220 */ /* 0x000fca0000410000 */
[----:B------:R-:W1:Y:S08]  /*1d50*/  MUFU.SQRT R26, R26 ;  /* 0x0000001a001a7308 */ /* 0x000e700000002000 */
[----:B------:R-:W2:Y:S01]  /*1d60*/  MUFU.SQRT R24, R24 ;  /* 0x0000001800187308 */ /* 0x000ea20000002000 */
[----:B0-----:R-:W-:-:S07]  /*1d70*/  FADD.FTZ R35, R25, UR12 ;  /* 0x0000000c19237e21 */ /* 0x001fce0008010000 */
[----:B------:R-:W0:Y:S01]  /*1d80*/  MUFU.SQRT R6, R6 ;  /* 0x0000000600067308 */ /* 0x000e220000002000 */
[----:B-1----:R-:W-:-:S07]  /*1d90*/  FADD.FTZ R25, R26, UR12 ;  /* 0x0000000c1a197e21 */ /* 0x002fce0008010000 */
[----:B------:R-:W1:Y:S01]  /*1da0*/  MUFU.RCP R35, R35 ;  /* 0x0000002300237308 */ /* 0x000e620000001000 */
[----:B--2---:R-:W-:Y:S01]  /*1db0*/  FADD.FTZ R37, R24, UR12 ;  /* 0x0000000c18257e21 */ /* 0x004fe20008010000 */
[----:B------:R-:W-:Y:S01]  /*1dc0*/  FMUL.FTZ R24, R4, UR17 ;  /* 0x0000001104187c20 */ /* 0x000fe20008410000 */
[----:B------:R-:W-:-:S03]  /*1dd0*/  FFMA.FTZ R4, R20, UR14, R29 ;  /* 0x0000000e14047c23 */ /* 0x000fc6000801001d */
[----:B------:R-:W-:Y:S01]  /*1de0*/  FFMA.FTZ R24, R31, UR14, R24 ;  /* 0x0000000e1f187c23 */ /* 0x000fe20008010018 */
[-C--:B------:R-:W-:Y:S01]  /*1df0*/  FMUL.FTZ R20, R4, R21.reuse ;  /* 0x0000001504147220 */ /* 0x080fe20000410000 */
[----:B------:R-:W-:Y:S01]  /*1e00*/  MUFU.RCP R25, R25 ;  /* 0x0000001900197308 */ /* 0x000fe20000001000 */
[----:B0-----:R-:W-:Y:S01]  /*1e10*/  FADD.FTZ R6, R6, UR12 ;  /* 0x0000000c06067e21 */ /* 0x001fe20008010000 */
[----:B------:R-:W-:-:S06]  /*1e20*/  FMUL.FTZ R26, R24, R21 ;  /* 0x00000015181a7220 */ /* 0x000fcc0000410000 */
[----:B------:R0:W2:Y:S01]  /*1e30*/  MUFU.RCP R23, R6 ;  /* 0x0000000600177308 */ /* 0x0000a20000001000 */
[----:B-1----:R-:W-:-:S07]  /*1e40*/  FMUL.FTZ R35, R20, R35 ;  /* 0x0000002314237220 */ /* 0x002fce0000410000 */
[----:B------:R-:W1:Y:S01]  /*1e50*/  MUFU.RCP R37, R37 ;  /* 0x0000002500257308 */ /* 0x000e620000001000 */
[----:B0-----:R-:W-:Y:S01]  /*1e60*/  FFMA.FTZ R6, R8, UR14, R32 ;  /* 0x0000000e08067c23 */ /* 0x001fe20008010020 */
[----:B------:R-:W-:-:S03]  /*1e70*/  FMUL.FTZ R8, R10, R21 ;  /* 0x000000150a087220 */ /* 0x000fc60000410000 */
[----:B------:R-:W-:Y:S01]  /*1e80*/  FMUL.FTZ R22, R6, R21 ;  /* 0x0000001506167220 */ /* 0x000fe20000410000 */
[----:B--2---:R-:W-:-:S03]  /*1e90*/  FMUL.FTZ R23, R8, R23 ;  /* 0x0000001708177220 */ /* 0x004fc60000410000 */
[----:B------:R-:W-:Y:S01]  /*1ea0*/  FMUL.FTZ R25, R22, R25 ;  /* 0x0000001916197220 */ /* 0x000fe20000410000 */
[----:B-1----:R-:W-:-:S07]  /*1eb0*/  FMUL.FTZ R37, R26, R37 ;  /* 0x000000251a257220 */ /* 0x002fce0000410000 */
.L_x_95:
[C---:B------:R-:W-:Y:S01]  /*1ec0*/  IADD3 R29, R7.reuse, UR10, RZ ;  /* 0x0000000a071d7c10 */ /* 0x040fe2000fffe0ff */
[----:B------:R-:W-:Y:S01]  /*1ed0*/  BSSY B0, `(.L_x_96) ;  /* 0x0000012000007945 */ /* 0x000fe20003800000 */
[----:B------:R-:W-:Y:S02]  /*1ee0*/  ISETP.GE.AND P1, PT, R7, UR13, PT ;  /* 0x0000000d07007c0c */ /* 0x000fe4000bf26270 */
[C---:B------:R-:W-:Y:S02]  /*1ef0*/  IADD3 R31, R29.reuse, UR10, RZ ;  /* 0x0000000a1d1f7c10 */ /* 0x040fe4000fffe0ff */
[----:B------:R-:W-:Y:S02]  /*1f00*/  ISETP.GE.AND P4, PT, R29, UR13, PT ;  /* 0x0000000d1d007c0c */ /* 0x000fe4000bf86270 */
[----:B------:R-:W-:Y:S02]  /*1f10*/  ISETP.GE.AND P2, PT, R31, UR13, PT ;  /* 0x0000000d1f007c0c */ /* 0x000fe4000bf46270 */
[----:B------:R-:W-:-:S02]  /*1f20*/  ISETP.GE.OR P1, PT, R7, R0, P1 ;  /* 0x000000000700720c */ /* 0x000fc40000f26670 */
[-C--:B------:R-:W-:Y:S02]  /*1f30*/  ISETP.GE.OR P4, PT, R29, R0.reuse, P4 ;  /* 0x000000001d00720c */ /* 0x080fe40002786670 */
[----:B------:R-:W-:Y:S01]  /*1f40*/  ISETP.GE.OR P2, PT, R31, R0, P2 ;  /* 0x000000001f00720c */ /* 0x000fe20001746670 */
[----:B------:R-:W-:-:S12]  /*1f50*/  @!P0 BRA `(.L_x_97) ;  /* 0x0000000000248947 */ /* 0x000fd80003800000 */
[----:B------:R-:W-:Y:S01]  /*1f60*/  F2FP.F16.F32.PACK_AB R10, R10, R23 ;  /* 0x000000170a0a723e */ /* 0x000fe200000000ff */
[----:B------:R-:W-:Y:S01]  /*1f70*/  IMAD.WIDE R20, R5, 0x2, R12 ;  /* 0x0000000205147825 */ /* 0x000fe200078e020c */
[----:B------:R-:W-:-:S03]  /*1f80*/  F2FP.F16.F32.PACK_AB R33, RZ, R33 ;  /* 0x00000021ff21723e */ /* 0x000fc600000000ff */
[C---:B------:R-:W-:Y:S01]  /*1f90*/  IMAD.WIDE R22, R5.reuse, 0x2, R16 ;  /* 0x0000000205167825 */ /* 0x040fe200078e0210 */
[----:B------:R0:W-:Y:S03]  /*1fa0*/  STG.E.U16 desc[UR6][R20.64], R10 ;  /* 0x0000000a14007986 */ /* 0x0001e6000c101506 */
[----:B------:R-:W-:Y:S01]  /*1fb0*/  IMAD.WIDE R26, R5, 0x2, R18 ;  /* 0x00000002051a7825 */ /* 0x000fe200078e0212 */
[----:B------:R-:W-:-:S05]  /*1fc0*/  PRMT R5, R10, 0x7632, R5 ;  /* 0x000076320a057816 */ /* 0x000fca0000000005 */
[----:B------:R0:W-:Y:S04]  /*1fd0*/  STG.E.U16 desc[UR6][R22.64], R5 ;  /* 0x0000000516007986 */ /* 0x0001e8000c101506 */
[----:B------:R0:W-:Y:S02]  /*1fe0*/  STG.E.U16 desc[UR6][R26.64], R33 ;  /* 0x000000211a007986 */ /* 0x0001e4000c101506 */
.L_x_97:
[----:B------:R-:W-:Y:S05]  /*1ff0*/  BSYNC B0 ;  /* 0x0000000000007941 */ /* 0x000fea0003800000 */
.L_x_96:
[----:B------:R-:W-:Y:S04]  /*2000*/  BSSY B0, `(.L_x_98) ;  /* 0x000000b000007945 */ /* 0x000fe80003800000 */
[----:B------:R-:W-:Y:S05]  /*2010*/  @P1 BRA `(.L_x_99) ;  /* 0x0000000000241947 */ /* 0x000fea0003800000 */
[----:B------:R-:W-:Y:S01]  /*2020*/  F2FP.F16.F32.PACK_AB R35, R4, R35 ;  /* 0x000000230423723e */ /* 0x000fe200000000ff */
[----:B0-----:R-:W-:Y:S01]  /*2030*/  IMAD.WIDE R4, R7, 0x2, R12 ;  /* 0x0000000207047825 */ /* 0x001fe200078e020c */
[----:B------:R-:W-:-:S03]  /*2040*/  F2FP.F16.F32.PACK_AB R8, RZ, R11 ;  /* 0x0000000bff08723e */ /* 0x000fc600000000ff */
[C---:B------:R-:W-:Y:S01]  /*2050*/  IMAD.WIDE R10, R7.reuse, 0x2, R16 ;  /* 0x00000002070a7825 */ /* 0x040fe200078e0210 */
[----:B------:R1:W-:Y:S03]  /*2060*/  STG.E.U16 desc[UR6][R4.64], R35 ;  /* 0x0000002304007986 */ /* 0x0003e6000c101506 */
[----:B------:R-:W-:Y:S01]  /*2070*/  IMAD.WIDE R20, R7, 0x2, R18 ;  /* 0x0000000207147825 */ /* 0x000fe200078e0212 */
[----:B------:R-:W-:-:S05]  /*2080*/  PRMT R7, R35, 0x7632, R7 ;  /* 0x0000763223077816 */ /* 0x000fca0000000007 */
[----:B------:R1:W-:Y:S04]  /*2090*/  STG.E.U16 desc[UR6][R10.64], R7 ;  /* 0x000000070a007986 */ /* 0x0003e8000c101506 */
[----:B------:R1:W-:Y:S02]  /*20a0*/  STG.E.U16 desc[UR6][R20.64], R8 ;  /* 0x0000000814007986 */ /* 0x0003e4000c101506 */
.L_x_99:
[----:B------:R-:W-:Y:S05]  /*20b0*/  BSYNC B0 ;  /* 0x0000000000007941 */ /* 0x000fea0003800000 */
.L_x_98:
[----:B------:R-:W-:Y:S04]  /*20c0*/  BSSY B0, `(.L_x_100) ;  /* 0x000000b000007945 */ /* 0x000fe80003800000 */
[----:B------:R-:W-:Y:S05]  /*20d0*/  @P4 BRA `(.L_x_101) ;  /* 0x0000000000244947 */ /* 0x000fea0003800000 */
[----:B------:R-:W-:Y:S01]  /*20e0*/  F2FP.F16.F32.PACK_AB R25, R6, R25 ;  /* 0x000000190619723e */ /* 0x000fe200000000ff */
[----:B01----:R-:W-:Y:S01]  /*20f0*/  IMAD.WIDE R4, R29, 0x2, R12 ;  /* 0x000000021d047825 */ /* 0x003fe200078e020c */
[----:B------:R-:W-:Y:S02]  /*2100*/  F2FP.F16.F32.PACK_AB R10, RZ, R9 ;  /* 0x00000009ff0a723e */ /* 0x000fe400000000ff */
[----:B------:R-:W-:Y:S01]  /*2110*/  PRMT R11, R25, 0x7632, R11 ;  /* 0x00007632190b7816 */ /* 0x000fe2000000000b */
[C---:B------:R-:W-:Y:S01]  /*2120*/  IMAD.WIDE R6, R29.reuse, 0x2, R16 ;  /* 0x000000021d067825 */ /* 0x040fe200078e0210 */
[----:B------:R2:W-:Y:S03]  /*2130*/  STG.E.U16 desc[UR6][R4.64], R25 ;  /* 0x0000001904007986 */ /* 0x0005e6000c101506 */
[----:B------:R-:W-:Y:S01]  /*2140*/  IMAD.WIDE R8, R29, 0x2, R18 ;  /* 0x000000021d087825 */ /* 0x000fe200078e0212 */
[----:B------:R2:W-:Y:S04]  /*2150*/  STG.E.U16 desc[UR6][R6.64], R11 ;  /* 0x0000000b06007986 */ /* 0x0005e8000c101506 */
[----:B------:R2:W-:Y:S02]  /*2160*/  STG.E.U16 desc[UR6][R8.64], R10 ;  /* 0x0000000a08007986 */ /* 0x0005e4000c101506 */
.L_x_101:
[----:B------:R-:W-:Y:S05]  /*2170*/  BSYNC B0 ;  /* 0x0000000000007941 */ /* 0x000fea0003800000 */
.L_x_100:
[----:B------:R-:W-:Y:S04]  /*2180*/  BSSY B0, `(.L_x_102) ;  /* 0x000000b000007945 */ /* 0x000fe80003800000 */
[----:B------:R-:W-:Y:S05]  /*2190*/  @P2 BRA `(.L_x_103) ;  /* 0x0000000000242947 */ /* 0x000fea0003800000 */
[----:B------:R-:W-:Y:S01]  /*21a0*/  F2FP.F16.F32.PACK_AB R37, R24, R37 ;  /* 0x000000251825723e */ /* 0x000fe200000000ff */
[----:B012---:R-:W-:Y:S01]  /*21b0*/  IMAD.WIDE R4, R31, 0x2, R12 ;  /* 0x000000021f047825 */ /* 0x007fe200078e020c */
[----:B------:R-:W-:Y:S02]  /*21c0*/  F2FP.F16.F32.PACK_AB R36, RZ, R36 ;  /* 0x00000024ff24723e */ /* 0x000fe400000000ff */
[----:B------:R-:W-:Y:S01]  /*21d0*/  PRMT R10, R37, 0x7632, R10 ;  /* 0x00007632250a7816 */ /* 0x000fe2000000000a */
[C---:B------:R-:W-:Y:S01]  /*21e0*/  IMAD.WIDE R6, R31.reuse, 0x2, R16 ;  /* 0x000000021f067825 */ /* 0x040fe200078e0210 */
[----:B------:R3:W-:Y:S03]  /*21f0*/  STG.E.U16 desc[UR6][R4.64], R37 ;  /* 0x0000002504007986 */ /* 0x0007e6000c101506 */
[----:B------:R-:W-:Y:S01]  /*2200*/  IMAD.WIDE R8, R31, 0x2, R18 ;  /* 0x000000021f087825 */ /* 0x000fe200078e0212 */
[----:B------:R3:W-:Y:S04]  /*2210*/  STG.E.U16 desc[UR6][R6.64], R10 ;  /* 0x0000000a06007986 */ /* 0x0007e8000c101506 */
[----:B------:R3:W-:Y:S02]  /*2220*/  STG.E.U16 desc[UR6][R8.64], R36 ;  /* 0x0000002408007986 */ /* 0x0007e4000c101506 */
.L_x_103:
[----:B------:R-:W-:Y:S05]  /*2230*/  BSYNC B0 ;  /* 0x0000000000007941 */ /* 0x000fea0003800000 */
.L_x_102:
[----:B------:R-:W-:-:S04]  /*2240*/  ULEA UR4, UR10, UR4, 0x2 ;  /* 0x000000040a047291 */ /* 0x000fc8000f8e103f */
[----:B------:R-:W-:Y:S02]  /*2250*/  UISETP.GE.AND UP0, UPT, UR4, UR13, UPT ;  /* 0x0000000d0400728c */ /* 0x000fe4000bf06270 */
[----:B------:R-:W-:-:S04]  /*2260*/  ISETP.GT.AND P1, PT, R0, UR4, PT ;  /* 0x0000000400007c0c */ /* 0x000fc8000bf24270 */
[----:B------:R-:W-:-:S13]  /*2270*/  PLOP3.LUT P0, PT, PT, PT, UP0, 0x80, 0x0 ;  /* 0x000000000000781c */ /* 0x000fda0003f0f008 */
[----:B------:R-:W-:Y:S05]  /*2280*/  @!P0 BRA P1, `(.L_x_104) ;  /* 0xffffffe800d88947 */ /* 0x000fea000083ffff */
[----:B------:R-:W-:Y:S05]  /*2290*/  EXIT ;  /* 0x000000000000794d */ /* 0x000fea0003800000 */
.L_x_90:
        /* <DEDUP_REMOVED lines=17> */
.L_x_110:
[----:B------:R-:W-:Y:S02]  /*23b0*/  SHF.R.S32.HI R2, RZ, 0x1f, R27 ;  /* 0x0000001fff027819 */ /* 0x000fe4000001141b */
[C---:B0-----:R-:W-:Y:S02]  /*23c0*/  @P0 LEA R20, P1, R27.reuse, R14, 0x3 ;  /* 0x0000000e1b140211 */ /* 0x041fe400078218ff */
[C---:B------:R-:W-:Y:S02]  /*23d0*/  SHF.L.U32 R7, R27.reuse, 0x3, RZ ;  /* 0x000000031b077819 */ /* 0x040fe400000006ff */
[C---:B------:R-:W-:Y:S01]  /*23e0*/  @P0 LEA.HI.X R21, R27.reuse, R15, R2, 0x3, P1 ;  /* 0x0000000f1b150211 */ /* 0x040fe200008f1c02 */
[C---:B------:R-:W-:Y:S01]  /*23f0*/  IMAD.WIDE R10, R27.reuse, 0x8, R12 ;  /* 0x000000081b0a7825 */ /* 0x040fe200078e020c */
[----:B------:R-:W-:-:S04]  /*2400*/  SHF.L.U64.HI R3, R27, 0x3, R2 ;  /* 0x000000031b037819 */ /* 0x000fc80000010202 */
[----:B------:R-:W2:Y:S01]  /*2410*/  @P0 LDG.E.64 R20, desc[UR6][R20.64] ;  /* 0x0000000614140981 */ /* 0x000ea2000c1e1b00 */
[-C--:B------:R-:W-:Y:S01]  /*2420*/  IADD3 R8, P1, R16, R7.reuse, RZ ;  /* 0x0000000710087210 */ /* 0x080fe20007f3e0ff */
[----:B------:R-:W0:Y:S01]  /*2430*/  LDC.64 R22, c[0x0][0xe48] ;  /* 0x00039200ff167b82 */ /* 0x000e220000000a00 */
[----:B------:R-:W-:Y:S01]  /*2440*/  IADD3 R6, P2, R18, R7, RZ ;  /* 0x0000000712067210 */ /* 0x000fe20007f5e0ff */
[----:B------:R-:W3:Y:S01]  /*2450*/  LDG.E.64 R24, desc[UR6][R10.64] ;  /* 0x000000060a187981 */ /* 0x000ee2000c1e1b00 */
[-C--:B------:R-:W-:Y:S02]  /*2460*/  IADD3.X R9, R17, R3.reuse, RZ, P1, !PT ;  /* 0x0000000311097210 */ /* 0x080fe40000ffe4ff */
[----:B------:R-:W-:-:S03]  /*2470*/  IADD3.X R7, R19, R3, RZ, P2, !PT ;  /* 0x0000000313077210 */ /* 0x000fc600017fe4ff */
[----:B------:R-:W4:Y:S04]  /*2480*/  LDG.E.64 R4, desc[UR6][R8.64] ;  /* 0x0000000608047981 */ /* 0x000f28000c1e1b00 */
[----:B------:R-:W4:Y:S04]  /*2490*/  LDG.E.64 R2, desc[UR6][R6.64] ;  /* 0x0000000606027981 */ /* 0x000f28000c1e1b00 */
[----:B0-----:R4:W5:Y:S01]  /*24a0*/  LDG.E R22, desc[UR6][R22.64] ;  /* 0x0000000616167981 */ /* 0x001962000c1e1900 */
[--C-:B--2---:R-:W-:Y:S02]  /*24b0*/  @P0 SHF.R.U64 R31, R20, 0x10, R21.reuse ;  /* 0x00000010141f0819 */ /* 0x104fe40000001215 */
[----:B------:R-:W-:-:S02]  /*24c0*/  @P0 SHF.R.U32.HI R30, RZ, 0x10, R21 ;  /* 0x00000010ff1e0819 */ /* 0x000fc40000011615 */
[----:B------:R-:W-:Y:S02]  /*24d0*/  @P0 PRMT R28, R28, 0x5410, R31 ;  /* 0x000054101c1c0816 */ /* 0x000fe4000000001f */
[----:B------:R-:W-:Y:S02]  /*24e0*/  @P0 PRMT R29, R29, 0x5410, R20 ;  /* 0x000054101d1d0816 */ /* 0x000fe40000000014 */
[----:B------:R-:W-:Y:S02]  /*24f0*/  @P0 PRMT R28, R30, 0x7610, R28 ;  /* 0x000076101e1c0816 */ /* 0x000fe4000000001c */
[--C-:B---3--:R-:W-:Y:S02]  /*2500*/  SHF.R.U64 R20, R24, 0x10, R25.reuse ;  /* 0x0000001018147819 */ /* 0x108fe40000001219 */
[----:B------:R-:W-:Y:S02]  /*2510*/  MOV R30, R25 ;  /* 0x00000019001e7202 */ /* 0x000fe40000000f00 */
[----:B------:R-:W-:-:S02]  /*2520*/  SHF.R.U32.HI R31, RZ, 0x10, R25 ;  /* 0x00000010ff1f7819 */ /* 0x000fc40000011619 */
[----:B------:R-:W-:Y:S02]  /*2530*/  @P0 PRMT R29, R21, 0x7610, R29 ;  /* 0x00007610151d0816 */ /* 0x000fe4000000001d */
[----:B------:R-:W-:Y:S02]  /*2540*/  MOV R21, R24 ;  /* 0x0000001800157202 */ /* 0x000fe40000000f00 */
[----:B------:R-:W-:Y:S02]  /*2550*/  PRMT R25, R20, 0x7610, R25 ;  /* 0x0000761014197816 */ /* 0x000fe40000000019 */
[----:B------:R-:W-:Y:S01]  /*2560*/  PRMT R24, R31, 0x5410, R30 ;  /* 0x000054101f187816 */ /* 0x000fe2000000001e */
[----:B------:R-:W-:Y:S01]  /*2570*/  HADD2.F32 R21, -RZ, R21.H0_H0 ;  /* 0x20000015ff157230 */ /* 0x000fe20000004100 */
[--C-:B----4-:R-:W-:Y:S02]  /*2580*/  SHF.R.U64 R23, R4, 0x10, R5.reuse ;  /* 0x0000001004177819 */ /* 0x110fe40000001205 */
[----:B------:R-:W-:-:S02]  /*2590*/  SHF.R.U32.HI R20, RZ, 0x10, R5 ;  /* 0x00000010ff147819 */ /* 0x000fc40000011605 */
[--C-:B------:R-:W-:Y:S02]  /*25a0*/  SHF.R.U64 R30, R2, 0x10, R3.reuse ;  /* 0x00000010021e7819 */ /* 0x100fe40000001203 */
[----:B------:R-:W-:Y:S02]  /*25b0*/  SHF.R.U32.HI R31, RZ, 0x10, R3 ;  /* 0x00000010ff1f7819 */ /* 0x000fe40000011603 */
[----:B------:R-:W-:Y:S02]  /*25c0*/  PRMT R23, R20, 0x5410, R23 ;  /* 0x0000541014177816 */ /* 0x000fe40000000017 */
[----:B------:R-:W-:Y:S01]  /*25d0*/  PRMT R20, R31, 0x5410, R30 ;  /* 0x000054101f147816 */ /* 0x000fe2000000001e */
[----:B------:R-:W-:Y:S06]  /*25e0*/  @!P0 BRA `(.L_x_106) ;  /* 0x0000000000408947 */ /* 0x000fec0003800000 */
[----:B------:R-:W-:Y:S02]  /*25f0*/  HADD2.F32 R30, -RZ, R29.H1_H1 ;  /* 0x3000001dff1e7230 */ /* 0x000fe40000004100 */
[----:B------:R-:W-:Y:S02]  /*2600*/  HADD2.F32 R31, -RZ, R28.H1_H1 ;  /* 0x3000001cff1f7230 */ /* 0x000fe40000004100 */
[----:B------:R-:W-:Y:S02]  /*2610*/  HADD2.F32 R32, -RZ, R23.H1_H1 ;  /* 0x30000017ff207230 */ /* 0x000fe40000004100 */
[--C-:B------:R-:W-:Y:S02]  /*2620*/  HADD2.F32 R35, -RZ, R24.reuse.H1_H1 ;  /* 0x30000018ff237230 */ /* 0x100fe40000004100 */
[----:B------:R-:W-:Y:S02]  /*2630*/  HADD2.F32 R37, -RZ, R24.H0_H0 ;  /* 0x20000018ff257230 */ /* 0x000fe40000004100 */
[----:B------:R-:W-:-:S02]  /*2640*/  HADD2.F32 R4, -RZ, R4.H0_H0 ;  /* 0x20000004ff047230 */ /* 0x000fc40000004100 */
[----:B------:R-:W-:Y:S02]  /*2650*/  HADD2.F32 R5, -RZ, R5.H0_H0 ;  /* 0x20000005ff057230 */ /* 0x000fe40000004100 */
[----:B------:R-:W-:Y:S02]  /*2660*/  HADD2.F32 R2, -RZ, R2.H0_H0 ;  /* 0x20000002ff027230 */ /* 0x000fe40000004100 */
[----:B------:R-:W-:Y:S02]  /*2670*/  HADD2.F32 R3, -RZ, R3.H0_H0 ;  /* 0x20000003ff037230 */ /* 0x000fe40000004100 */
[----:B------:R-:W-:Y:S02]  /*2680*/  HADD2.F32 R25, -RZ, R25.H0_H0 ;  /* 0x20000019ff197230 */ /* 0x000fe40000004100 */
[----:B------:R-:W-:Y:S02]  /*2690*/  HADD2.F32 R33, -RZ, R20.H1_H1 ;  /* 0x30000014ff217230 */ /* 0x000fe40000004100 */
[----:B------:R-:W-:-:S02]  /*26a0*/  HADD2.F32 R29, -RZ, R29.H0_H0 ;  /* 0x2000001dff1d7230 */ /* 0x000fc40000004100 */
[----:B------:R-:W-:Y:S02]  /*26b0*/  HADD2.F32 R28, -RZ, R28.H0_H0 ;  /* 0x2000001cff1c7230 */ /* 0x000fe40000004100 */
[----:B------:R-:W-:Y:S02]  /*26c0*/  HADD2.F32 R23, -RZ, R23.H0_H0 ;  /* 0x20000017ff177230 */ /* 0x000fe40000004100 */
[----:B------:R-:W-:Y:S01]  /*26d0*/  HADD2.F32 R24, -RZ, R20.H0_H0 ;  /* 0x20000014ff187230 */ /* 0x000fe20000004100 */
[----:B------:R-:W-:Y:S06]  /*26e0*/  BRA `(.L_x_107) ;  /* 0x0000000000347947 */ /* 0x000fec0003800000 */
.L_x_106:
[----:B------:R-:W-:Y:S01]  /*26f0*/  HADD2.F32 R32, -RZ, R23.H1_H1 ;  /* 0x30000017ff207230 */ /* 0x000fe20000004100 */
[----:B------:R-:W-:Y:S01]  /*2700*/  CS2R R28, SRZ ;  /* 0x00000000001c7805 */ /* 0x000fe2000001ff00 */
[--C-:B------:R-:W-:Y:S01]  /*2710*/  HADD2.F32 R35, -RZ, R24.reuse.H1_H1 ;  /* 0x30000018ff237230 */ /* 0x100fe20000004100 */
[----:B------:R-:W-:Y:S01]  /*2720*/  CS2R R30, SRZ ;  /* 0x00000000001e7805 */ /* 0x000fe2000001ff00 */
[----:B------:R-:W-:Y:S02]  /*2730*/  HADD2.F32 R37, -RZ, R24.H0_H0 ;  /* 0x20000018ff257230 */ /* 0x000fe40000004100 */
[----:B------:R-:W-:Y:S02]  /*2740*/  HADD2.F32 R4, -RZ, R4.H0_H0 ;  /* 0x20000004ff047230 */ /* 0x000fe40000004100 */
[----:B------:R-:W-:Y:S02]  /*2750*/  HADD2.F32 R5, -RZ, R5.H0_H0 ;  /* 0x20000005ff057230 */ /* 0x000fe40000004100 */
[----:B------:R-:W-:-:S02]  /*2760*/  HADD2.F32 R2, -RZ, R2.H0_H0 ;  /* 0x20000002ff027230 */ /* 0x000fc40000004100 */
[----:B------:R-:W-:Y:S02]  /*2770*/  HADD2.F32 R3, -RZ, R3.H0_H0 ;  /* 0x20000003ff037230 */ /* 0x000fe40000004100 */
[----:B------:R-:W-:Y:S02]  /*2780*/  HADD2.F32 R25, -RZ, R25.H0_H0 ;  /* 0x20000019ff197230 */ /* 0x000fe40000004100 */
[--C-:B------:R-:W-:Y:S02]  /*2790*/  HADD2.F32 R33, -RZ, R20.reuse.H1_H1 ;  /* 0x30000014ff217230 */ /* 0x100fe40000004100 */
[----:B------:R-:W-:Y:S02]  /*27a0*/  HADD2.F32 R23, -RZ, R23.H0_H0 ;  /* 0x20000017ff177230 */ /* 0x000fe40000004100 */
[----:B------:R-:W-:-:S07]  /*27b0*/  HADD2.F32 R24, -RZ, R20.H0_H0 ;  /* 0x20000014ff187230 */ /* 0x000fce0000004100 */
.L_x_107:
[C---:B-----5:R-:W-:Y:S01]  /*27c0*/  FMUL.FTZ R20, R22.reuse, R37 ;  /* 0x0000002516147220 */ /* 0x060fe20000410000 */
[C---:B------:R-:W-:Y:S01]  /*27d0*/  FMUL.FTZ R25, R22.reuse, R25 ;  /* 0x0000001916197220 */ /* 0x040fe20000410000 */
[C---:B------:R-:W-:Y:S01]  /*27e0*/  FMUL.FTZ R35, R22.reuse, R35 ;  /* 0x0000002316237220 */ /* 0x040fe20000410000 */
[----:B------:R-:W-:Y:S01]  /*27f0*/  FMUL.FTZ R21, R22, R21 ;  /* 0x0000001516157220 */ /* 0x000fe20000410000 */
[----:B------:R-:W-:Y:S01]  /*2800*/  ISETP.NE.AND P1, PT, RZ, UR10, PT ;  /* 0x0000000aff007c0c */ /* 0x000fe2000bf25270 */
[----:B------:R-:W0:Y:S02]  /*2810*/  MUFU.RCP R22, UR5 ;  /* 0x0000000500167d08 */ /* 0x000e240008001000 */
[----:B0-----:R-:W-:-:S10]  /*2820*/  FMUL.FTZ R21, R21, R22 ;  /* 0x0000001615157220 */ /* 0x001fd40000410000 */
[----:B------:R-:W-:Y:S05]  /*2830*/  @!P1 BRA `(.L_x_108) ;  /* 0x0000000000d89947 */ /* 0x000fea0003800000 */
[----:B------:R-:W-:Y:S01]  /*2840*/  FMUL.FTZ R37, R2, UR12 ;  /* 0x0000000c02257c20 */ /* 0x000fe20008410000 */
[----:B------:R-:W-:Y:S01]  /*2850*/  FMUL.FTZ R4, R4, UR15 ;  /* 0x0000000f04047c20 */ /* 0x000fe20008410000 */
[----:B------:R-:W-:Y:S01]  /*2860*/  FMUL.FTZ R2, R26, R21 ;  /* 0x000000151a027220 */ /* 0x000fe20000410000 */
[----:B------:R-:W-:Y:S01]  /*2870*/  FMUL.FTZ R35, R35, R22 ;  /* 0x0000001623237220 */ /* 0x000fe20000410000 */
[----:B------:R-:W-:Y:S01]  /*2880*/  FMUL.FTZ R34, R5, UR15 ;  /* 0x0000000f05227c20 */ /* 0x000fe20008410000 */
[C---:B------:R-:W-:Y:S01]  /*2890*/  FFMA.FTZ R4, R21.reuse, UR13, R4 ;  /* 0x0000000d15047c23 */ /* 0x040fe20008010004 */
[----:B------:R-:W-:Y:S01]  /*28a0*/  FFMA.FTZ R2, R21, R2, R37 ;  /* 0x0000000215027223 */ /* 0x000fe20000010025 */
[-C--:B------:R-:W-:Y:S01]  /*28b0*/  FMUL.FTZ R37, R25, R22.reuse ;  /* 0x0000001619257220 */ /* 0x080fe20000410000 */
[----:B------:R-:W0:Y:S01]  /*28c0*/  MUFU.RCP R21, UR9 ;  /* 0x0000000900157d08 */ /* 0x000e220008001000 */
[----:B------:R-:W-:Y:S01]  /*28d0*/  FMUL.FTZ R25, R20, R22 ;  /* 0x0000001614197220 */ /* 0x000fe20000410000 */
[----:B------:R-:W-:Y:S01]  /*28e0*/  FMUL.FTZ R22, R33, UR12 ;  /* 0x0000000c21167c20 */ /* 0x000fe20008410000 */
[----:B------:R-:W-:Y:S01]  /*28f0*/  FMUL.FTZ R20, R26, R37 ;  /* 0x000000251a147220 */ /* 0x000fe20000410000 */
[----:B------:R-:W-:Y:S01]  /*2900*/  FMUL.FTZ R36, R3, UR12 ;  /* 0x0000000c03247c20 */ /* 0x000fe20008410000 */
[----:B------:R-:W-:Y:S01]  /*2910*/  FFMA.FTZ R5, R35, UR13, R34 ;  /* 0x0000000d23057c23 */ /* 0x000fe20008010022 */
[----:B------:R-:W-:Y:S01]  /*2920*/  FMUL.FTZ R32, R32, UR15 ;  /* 0x0000000f20207c20 */ /* 0x000fe20008410000 */
[C---:B------:R-:W-:Y:S01]  /*2930*/  FFMA.FTZ R20, R37.reuse, R20, R22 ;  /* 0x0000001425147223 */ /* 0x040fe20000010016 */
[----:B------:R-:W-:Y:S01]  /*2940*/  FMUL.FTZ R22, R26, R35 ;  /* 0x000000231a167220 */ /* 0x000fe20000410000 */
[----:B------:R-:W1:Y:S01]  /*2950*/  MUFU.RCP R3, UR8 ;  /* 0x0000000800037d08 */ /* 0x000e620008001000 */
[----:B------:R-:W-:-:S02]  /*2960*/  FFMA.FTZ R32, R37, UR13, R32 ;  /* 0x0000000d25207c23 */ /* 0x000fc40008010020 */
[----:B------:R-:W-:Y:S01]  /*2970*/  FFMA.FTZ R22, R35, R22, R36 ;  /* 0x0000001623167223 */ /* 0x000fe20000010024 */
[----:B------:R-:W-:Y:S01]  /*2980*/  FMUL.FTZ R36, R23, UR15 ;  /* 0x0000000f17247c20 */ /* 0x000fe20008410000 */
[----:B------:R-:W-:Y:S01]  /*2990*/  FMUL.FTZ R23, R24, UR12 ;  /* 0x0000000c18177c20 */ /* 0x000fe20008410000 */
[----:B------:R-:W-:Y:S01]  /*29a0*/  FMUL.FTZ R24, R26, R25 ;  /* 0x000000191a187220 */ /* 0x000fe20000410000 */
[-C--:B0-----:R-:W-:Y:S01]  /*29b0*/  FMUL.FTZ R33, R2, R21.reuse ;  /* 0x0000001502217220 */ /* 0x081fe20000410000 */
[-C--:B------:R-:W-:Y:S02]  /*29c0*/  FMUL.FTZ R37, R22, R21.reuse ;  /* 0x0000001516257220 */ /* 0x080fe40000410000 */
[C---:B------:R-:W-:Y:S01]  /*29d0*/  FFMA.FTZ R24, R25.reuse, R24, R23 ;  /* 0x0000001819187223 */ /* 0x040fe20000010017 */
[----:B------:R-:W-:Y:S01]  /*29e0*/  FFMA.FTZ R23, R25, UR13, R36 ;  /* 0x0000000d19177c23 */ /* 0x000fe20008010024 */
[-C--:B------:R-:W-:Y:S01]  /*29f0*/  FMUL.FTZ R36, R20, R21.reuse ;  /* 0x0000001514247220 */ /* 0x080fe20000410000 */
[----:B------:R-:W0:Y:S01]  /*2a00*/  MUFU.SQRT R33, R33 ;  /* 0x0000002100217308 */ /* 0x000e220000002000 */
[----:B------:R-:W-:Y:S01]  /*2a10*/  FMUL.FTZ R21, R24, R21 ;  /* 0x0000001518157220 */ /* 0x000fe20000410000 */
[----:B-1----:R-:W-:-:S06]  /*2a20*/  FMUL.FTZ R25, R4, R3 ;  /* 0x0000000304197220 */ /* 0x002fcc0000410000 */
[----:B------:R-:W-:Y:S01]  /*2a30*/  MUFU.SQRT R21, R21 ;  /* 0x0000001500157308 */ /* 0x000fe20000002000 */
[----:B0-----:R-:W-:-:S07]  /*2a40*/  FADD.FTZ R35, R33, UR11 ;  /* 0x0000000b21237e21 */ /* 0x001fce0008010000 */
[----:B------:R0:W1:Y:S08]  /*2a50*/  MUFU.SQRT R33, R36 ;  /* 0x0000002400217308 */ /* 0x0000700000002000 */
[----:B------:R2:W3:Y:S01]  /*2a60*/  MUFU.RCP R34, R35 ;  /* 0x0000002300227308 */ /* 0x0004e20000001000 */
[----:B0-----:R-:W-:Y:S01]  /*2a70*/  FMUL.FTZ R36, R23, R3 ;  /* 0x0000000317247220 */ /* 0x001fe20000410000 */
[----:B-1----:R-:W-:Y:S01]  /*2a80*/  FADD.FTZ R33, R33, UR11 ;  /* 0x0000000b21217e21 */ /* 0x002fe20008010000 */
[----:B--2---:R-:W-:-:S05]  /*2a90*/  FADD.FTZ R35, R21, UR11 ;  /* 0x0000000b15237e21 */ /* 0x004fca0008010000 */
[----:B------:R-:W0:Y:S01]  /*2aa0*/  MUFU.RCP R33, R33 ;  /* 0x0000002100217308 */ /* 0x000e220000001000 */
[----:B---3--:R-:W-:-:S04]  /*2ab0*/  FMUL.FTZ R25, R25, R34 ;  /* 0x0000002219197220 */ /* 0x008fc80000410000 */
[----:B------:R-:W-:Y:S01]  /*2ac0*/  FFMA.FTZ R21, R30, UR14, R25 ;  /* 0x0000000e1e157c23 */ /* 0x000fe20008010019 */
[-C--:B------:R-:W-:Y:S02]  /*2ad0*/  FMUL.FTZ R30, R32, R3.reuse ;  /* 0x00000003201e7220 */ /* 0x080fe40000410000 */
[----:B------:R-:W1:Y:S01]  /*2ae0*/  MUFU.SQRT R34, R37 ;  /* 0x0000002500227308 */ /* 0x000e620000002000 */
[----:B------:R-:W-:-:S07]  /*2af0*/  FMUL.FTZ R25, R5, R3 ;  /* 0x0000000305197220 */ /* 0x000fce0000410000 */
[----:B------:R-:W2:Y:S01]  /*2b00*/  MUFU.RCP R35, R35 ;  /* 0x0000002300237308 */ /* 0x000ea20000001000 */
[----:B0-----:R-:W-:Y:S01]  /*2b10*/  FMUL.FTZ R30, R30, R33 ;  /* 0x000000211e1e7220 */ /* 0x001fe20000410000 */
[----:B-1----:R-:W-:-:S06]  /*2b20*/  FADD.FTZ R34, R34, UR11 ;  /* 0x0000000b22227e21 */ /* 0x002fcc0008010000 */
[----:B------:R-:W0:Y:S01]  /*2b30*/  MUFU.RCP R34, R34 ;  /* 0x0000002200227308 */ /* 0x000e220000001000 */
[----:B--2---:R-:W-:Y:S01]  /*2b40*/  FMUL.FTZ R33, R36, R35 ;  /* 0x0000002324217220 */ /* 0x004fe20000410000 */
[----:B------:R-:W-:Y:S01]  /*2b50*/  FFMA.FTZ R36, R31, UR14, R30 ;  /* 0x0000000e1f247c23 */ /* 0x000fe2000801001e */
[----:B0-----:R-:W-:Y:S02]  /*2b60*/  FMUL.FTZ R25, R25, R34 ;  /* 0x0000002219197220 */ /* 0x001fe40000410000 */
[----:B------:R-:W-:Y:S02]  /*2b70*/  FFMA.FTZ R34, R28, UR14, R33 ;  /* 0x0000000e1c227c23 */ /* 0x000fe40008010021 */
[----:B------:R-:W-:Y:S01]  /*2b80*/  FFMA.FTZ R3, R29, UR14, R25 ;  /* 0x0000000e1d037c23 */ /* 0x000fe20008010019 */
[----:B------:R-:W-:Y:S06]  /*2b90*/  BRA `(.L_x_109) ;  /* 0x0000000000d47947 */ /* 0x000fec0003800000 */
.L_x_108:
[----:B------:R-:W-:Y:S01]  /*2ba0*/  FFMA.FTZ R21, R30, UR14, R21 ;  /* 0x0000000e1e157c23 */ /* 0x000fe20008010015 */
[-C--:B------:R-:W-:Y:S01]  /*2bb0*/  FMUL.FTZ R30, R35, R22.reuse ;  /* 0x00000016231e7220 */ /* 0x080fe20000410000 */
[-C--:B------:R-:W-:Y:S01]  /*2bc0*/  FMUL.FTZ R35, R20, R22.reuse ;  /* 0x0000001614237220 */ /* 0x080fe20000410000 */
[----:B------:R-:W-:Y:S01]  /*2bd0*/  FMUL.FTZ R34, R25, R22 ;  /* 0x0000001619227220 */ /* 0x000fe20000410000 */
[----:B------:R-:W-:Y:S01]  /*2be0*/  FMUL.FTZ R20, R26, R21 ;  /* 0x000000151a147220 */ /* 0x000fe20000410000 */
[----:B------:R-:W-:Y:S01]  /*2bf0*/  FMUL.FTZ R37, R21, UR13 ;  /* 0x0000000d15257c20 */ /* 0x000fe20008410000 */
[----:B------:R-:W0:Y:S01]  /*2c00*/  MUFU.RCP R25, UR9 ;  /* 0x0000000900197d08 */ /* 0x000e220008001000 */
[----:B------:R-:W-:Y:S01]  /*2c10*/  FFMA.FTZ R31, R31, UR14, R34 ;  /* 0x0000000e1f1f7c23 */ /* 0x000fe20008010022 */
[----:B------:R-:W-:Y:S01]  /*2c20*/  FMUL.FTZ R21, R21, R20 ;  /* 0x0000001415157220 */ /* 0x000fe20000410000 */
[----:B------:R-:W-:Y:S01]  /*2c30*/  FFMA.FTZ R29, R29, UR14, R30 ;  /* 0x0000000e1d1d7c23 */ /* 0x000fe2000801001e */
[----:B------:R-:W-:Y:S01]  /*2c40*/  FFMA.FTZ R4, R4, UR15, R37 ;  /* 0x0000000f04047c23 */ /* 0x000fe20008010025 */
[----:B------:R-:W-:Y:S01]  /*2c50*/  FMUL.FTZ R20, R26, R31 ;  /* 0x0000001f1a147220 */ /* 0x000fe20000410000 */
[----:B------:R-:W-:Y:S01]  /*2c60*/  FFMA.FTZ R2, R2, UR12, R21 ;  /* 0x0000000c02027c23 */ /* 0x000fe20008010015 */
[----:B------:R-:W-:Y:S01]  /*2c70*/  FFMA.FTZ R21, R28, UR14, R35 ;  /* 0x0000000e1c157c23 */ /* 0x000fe20008010023 */
[C---:B------:R-:W-:Y:S01]  /*2c80*/  FMUL.FTZ R22, R26.reuse, R29 ;  /* 0x0000001d1a167220 */ /* 0x040fe20000410000 */
[C---:B------:R-:W-:Y:S01]  /*2c90*/  FMUL.FTZ R20, R31.reuse, R20 ;  /* 0x000000141f147220 */ /* 0x040fe20000410000 */
[----:B------:R-:W-:Y:S01]  /*2ca0*/  FMUL.FTZ R31, R31, UR13 ;  /* 0x0000000d1f1f7c20 */ /* 0x000fe20008410000 */
[----:B------:R-:W-:Y:S01]  /*2cb0*/  FMUL.FTZ R30, R26, R21 ;  /* 0x000000151a1e7220 */ /* 0x000fe20000410000 */
[----:B------:R-:W-:Y:S01]  /*2cc0*/  FMUL.FTZ R22, R29, R22 ;  /* 0x000000161d167220 */ /* 0x000fe20000410000 */
[----:B------:R-:W-:Y:S01]  /*2cd0*/  FFMA.FTZ R20, R33, UR12, R20 ;  /* 0x0000000c21147c23 */ /* 0x000fe20008010014 */
[----:B------:R-:W-:Y:S01]  /*2ce0*/  FFMA.FTZ R32, R32, UR15, R31 ;  /* 0x0000000f20207c23 */ /* 0x000fe2000801001f */
[----:B------:R-:W-:Y:S01]  /*2cf0*/  FMUL.FTZ R33, R21, R30 ;  /* 0x0000001e15217220 */ /* 0x000fe20000410000 */
[----:B------:R-:W-:Y:S01]  /*2d00*/  FFMA.FTZ R22, R3, UR12, R22 ;  /* 0x0000000c03167c23 */ /* 0x000fe20008010016 */
[-C--:B0-----:R-:W-:Y:S01]  /*2d10*/  FMUL.FTZ R28, R2, R25.reuse ;  /* 0x00000019021c7220 */ /* 0x081fe20000410000 */
[-C--:B------:R-:W-:Y:S01]  /*2d20*/  FMUL.FTZ R34, R20, R25.reuse ;  /* 0x0000001914227220 */ /* 0x080fe20000410000 */
[----:B------:R-:W-:Y:S01]  /*2d30*/  FFMA.FTZ R24, R24, UR12, R33 ;  /* 0x0000000c18187c23 */ /* 0x000fe20008010021 */
[----:B------:R-:W-:-:S02]  /*2d40*/  FMUL.FTZ R35, R22, R25 ;  /* 0x0000001916237220 */ /* 0x000fc40000410000 */
[----:B------:R0:W1:Y:S01]  /*2d50*/  MUFU.SQRT R3, R34 ;  /* 0x0000002200037308 */ /* 0x0000620000002000 */
[----:B------:R-:W-:-:S07]  /*2d60*/  FMUL.FTZ R33, R24, R25 ;  /* 0x0000001918217220 */ /* 0x000fce0000410000 */
[----:B------:R-:W2:Y:S01]  /*2d70*/  MUFU.SQRT R28, R28 ;  /* 0x0000001c001c7308 */ /* 0x000ea20000002000 */
[----:B0-----:R-:W-:-:S04]  /*2d80*/  FMUL.FTZ R34, R29, UR13 ;  /* 0x0000000d1d227c20 */ /* 0x001fc80008410000 */
[----:B------:R-:W-:Y:S01]  /*2d90*/  FFMA.FTZ R5, R5, UR15, R34 ;  /* 0x0000000f05057c23 */ /* 0x000fe20008010022 */
[----:B------:R-:W-:Y:S02]  /*2da0*/  FMUL.FTZ R34, R21, UR13 ;  /* 0x0000000d15227c20 */ /* 0x000fe40008410000 */
[----:B------:R-:W0:Y:S01]  /*2db0*/  MUFU.SQRT R30, R35 ;  /* 0x00000023001e7308 */ /* 0x000e220000002000 */
[----:B-1----:R-:W-:Y:S01]  /*2dc0*/  FADD.FTZ R3, R3, UR11 ;  /* 0x0000000b03037e21 */ /* 0x002fe20008010000 */
[----:B------:R-:W-:-:S06]  /*2dd0*/  FFMA.FTZ R23, R23, UR15, R34 ;  /* 0x0000000f17177c23 */ /* 0x000fcc0008010022 */
[----:B------:R-:W1:Y:S01]  /*2de0*/  MUFU.SQRT R33, R33 ;  /* 0x0000002100217308 */ /* 0x000e620000002000 */
[----:B--2---:R-:W-:-:S07]  /*2df0*/  FADD.FTZ R28, R28, UR11 ;  /* 0x0000000b1c1c7e21 */ /* 0x004fce0008010000 */
[----:B------:R-:W2:Y:S01]  /*2e00*/  MUFU.RCP R25, UR8 ;  /* 0x0000000800197d08 */ /* 0x000ea20008001000 */
[----:B0-----:R-:W-:-:S07]  /*2e10*/  FADD.FTZ R30, R30, UR11 ;  /* 0x0000000b1e1e7e21 */ /* 0x001fce0008010000 */
[----:B------:R-:W0:Y:S01]  /*2e20*/  MUFU.RCP R3, R3 ;  /* 0x0000000300037308 */ /* 0x000e220000001000 */
[----:B-1----:R-:W-:-:S07]  /*2e30*/  FADD.FTZ R37, R33, UR11 ;  /* 0x0000000b21257e21 */ /* 0x002fce0008010000 */
[----:B------:R-:W1:Y:S01]  /*2e40*/  MUFU.RCP R28, R28 ;  /* 0x0000001c001c7308 */ /* 0x000e620000001000 */
[-C--:B--2---:R-:W-:Y:S01]  /*2e50*/  FMUL.FTZ R36, R32, R25.reuse ;  /* 0x0000001920247220 */ /* 0x084fe20000410000 */
[-C--:B------:R-:W-:Y:S01]  /*2e60*/  FMUL.FTZ R21, R4, R25.reuse ;  /* 0x0000001904157220 */ /* 0x080fe20000410000 */
[-C--:B------:R-:W-:Y:S01]  /*2e70*/  FMUL.FTZ R31, R5, R25.reuse ;  /* 0x00000019051f7220 */ /* 0x080fe20000410000 */
[----:B------:R-:W-:-:S04]  /*2e80*/  FMUL.FTZ R34, R23, R25 ;  /* 0x0000001917227220 */ /* 0x000fc80000410000 */
[----:B------:R-:W2:Y:S01]  /*2e90*/  MUFU.RCP R30, R30 ;  /* 0x0000001e001e7308 */ /* 0x000ea20000001000 */
[----:B0-----:R-:W-:-:S07]  /*2ea0*/  FMUL.FTZ R36, R36, R3 ;  /* 0x0000000324247220 */ /* 0x001fce0000410000 */
[----:B------:R-:W0:Y:S01]  /*2eb0*/  MUFU.RCP R29, R37 ;  /* 0x00000025001d7308 */ /* 0x000e220000001000 */
[----:B-1----:R-:W-:Y:S01]  /*2ec0*/  FMUL.FTZ R21, R21, R28 ;  /* 0x0000001c15157220 */ /* 0x002fe20000410000 */
[----:B--2---:R-:W-:Y:S01]  /*2ed0*/  FMUL.FTZ R3, R31, R30 ;  /* 0x0000001e1f037220 */ /* 0x004fe20000410000 */
[----:B0-----:R-:W-:-:S07]  /*2ee0*/  FMUL.FTZ R34, R34, R29 ;  /* 0x0000001d22227220 */ /* 0x001fce0000410000 */
.L_x_109:
[----:B------:R-:W0:Y:S01]  /*2ef0*/  F2F.F16.F32 R30, R32 ;  /* 0x00000020001e7304 */ /* 0x000e220000200800 */
[----:B------:R-:W-:-:S07]  /*2f00*/  IADD3 R27, R27, UR4, RZ ;  /* 0x000000041b1b7c10 */ /* 0x000fce000fffe0ff */
[----:B------:R-:W-:Y:S01]  /*2f10*/  F2F.F16.F32 R5, R5 ;  /* 0x0000000500057304 */ /* 0x000fe20000200800 */
[----:B0-----:R-:W-:-:S07]  /*2f20*/  IMAD.WIDE.U32 R30, R30, 0x10000, RZ ;  /* 0x000100001e1e7825 */ /* 0x001fce00078e00ff */
[----:B------:R-:W-:Y:S08]  /*2f30*/  F2F.F16.F32 R23, R23 ;  /* 0x0000001700177304 */ /* 0x000ff00000200800 */
[----:B------:R-:W0:Y:S08]  /*2f40*/  F2F.F16.F32 R25, R4 ;  /* 0x0000000400197304 */ /* 0x000e300000200800 */
[----:B------:R-:W-:Y:S01]  /*2f50*/  F2F.F16.F32 R28, R36 ;  /* 0x00000024001c7304 */ /* 0x000fe20000200800 */
[----:B0-----:R-:W-:-:S07]  /*2f60*/  LOP3.LUT R30, R30, R25, RZ, 0xfc, !PT ;  /* 0x000000191e1e7212 */ /* 0x001fce00078efcff */
[----:B------:R-:W-:Y:S08]  /*2f70*/  F2F.F16.F32 R3, R3 ;  /* 0x0000000300037304 */ /* 0x000ff00000200800 */
[----:B------:R-:W0:Y:S08]  /*2f80*/  F2F.F16.F32 R34, R34 ;  /* 0x0000002200227304 */ /* 0x000e300000200800 */
[----:B------:R-:W-:Y:S01]  /*2f90*/  F2F.F16.F32 R33, R20 ;  /* 0x0000001400217304 */ /* 0x000fe20000200800 */
[----:B0-----:R-:W-:-:S07]  /*2fa0*/  PRMT R25, R3, 0x5410, R34 ;  /* 0x0000541003197816 */ /* 0x001fce0000000022 */
[----:B------:R-:W-:Y:S08]  /*2fb0*/  F2F.F16.F32 R22, R22 ;  /* 0x0000001600167304 */ /* 0x000ff00000200800 */
[----:B------:R-:W0:Y:S08]  /*2fc0*/  F2F.F16.F32 R37, R24 ;  /* 0x0000001800257304 */ /* 0x000e300000200800 */
[----:B------:R1:W2:Y:S01]  /*2fd0*/  F2F.F16.F32 R29, R21 ;  /* 0x00000015001d7304 */ /* 0x0002a20000200800 */
[----:B0-----:R-:W-:-:S07]  /*2fe0*/  PRMT R37, R22, 0x5410, R37 ;  /* 0x0000541016257816 */ /* 0x001fce0000000025 */
[----:B------:R-:W0:Y:S01]  /*2ff0*/  F2F.F16.F32 R35, R2 ;  /* 0x0000000200237304 */ /* 0x000e220000200800 */
[----:B-1----:R-:W-:Y:S01]  /*3000*/  PRMT R21, R5, 0x5410, R23 ;  /* 0x0000541005157816 */ /* 0x002fe20000000017 */
[----:B------:R-:W-:Y:S01]  /*3010*/  IMAD.WIDE.U32 R4, R33, 0x10000, RZ ;  /* 0x0001000021047825 */ /* 0x000fe200078e00ff */
[----:B------:R-:W-:Y:S02]  /*3020*/  SHF.L.U32 R23, R27, 0x2, RZ ;  /* 0x000000021b177819 */ /* 0x000fe400000006ff */
[----:B------:R-:W-:Y:S01]  /*3030*/  LOP3.LUT R31, R21, R31, RZ, 0xfc, !PT ;  /* 0x0000001f151f7212 */ /* 0x000fe200078efcff */
[----:B------:R-:W-:Y:S01]  /*3040*/  IMAD.WIDE.U32 R20, R28, 0x10000, RZ ;  /* 0x000100001c147825 */ /* 0x000fe200078e00ff */
[----:B------:R-:W-:Y:S02]  /*3050*/  LOP3.LUT R5, R37, R5, RZ, 0xfc, !PT ;  /* 0x0000000525057212 */ /* 0x000fe400078efcff */
[----:B------:R-:W-:Y:S02]  /*3060*/  ISETP.GE.AND P1, PT, R23, UR16, PT ;  /* 0x0000001017007c0c */ /* 0x000fe4000bf26270 */
[----:B------:R-:W-:-:S02]  /*3070*/  LOP3.LUT R21, R25, R21, RZ, 0xfc, !PT ;  /* 0x0000001519157212 */ /* 0x000fc400078efcff */
[----:B--2---:R-:W-:Y:S02]  /*3080*/  LOP3.LUT R20, R20, R29, RZ, 0xfc, !PT ;  /* 0x0000001d14147212 */ /* 0x004fe400078efcff */
[----:B0-----:R-:W-:Y:S02]  /*3090*/  LOP3.LUT R4, R4, R35, RZ, 0xfc, !PT ;  /* 0x0000002304047212 */ /* 0x001fe400078efcff */
[----:B------:R-:W-:Y:S01]  /*30a0*/  ISETP.LT.AND P2, PT, R23, R0, PT ;  /* 0x000000001700720c */ /* 0x000fe20003f41270 */
[----:B------:R0:W-:Y:S01]  /*30b0*/  STG.E.64 desc[UR6][R10.64], R20 ;  /* 0x000000140a007986 */ /* 0x0001e2000c101b06 */
[----:B------:R-:W-:Y:S02]  /*30c0*/  PRMT R29, R3, 0x5410, R29 ;  /* 0x00005410031d7816 */ /* 0x000fe4000000001d */
[----:B------:R-:W-:Y:S01]  /*30d0*/  PRMT R28, R34, 0x5410, R28 ;  /* 0x00005410221c7816 */ /* 0x000fe2000000001c */
[----:B------:R0:W-:Y:S04]  /*30e0*/  STG.E.64 desc[UR6][R8.64], R30 ;  /* 0x0000001e08007986 */ /* 0x0001e8000c101b06 */
[----:B------:R0:W-:Y:S04]  /*30f0*/  STG.E.64 desc[UR6][R6.64], R4 ;  /* 0x0000000406007986 */ /* 0x0001e8000c101b06 */
[----:B------:R-:W-:Y:S05]  /*3100*/  @!P1 BRA P2, `(.L_x_110) ;  /* 0xfffffff000a89947 */ /* 0x000fea000103ffff */
[----:B------:R-:W-:Y:S05]  /*3110*/  BSYNC B0 ;  /* 0x0000000000007941 */ /* 0x000fea0003800000 */
.L_x_105:
[----:B------:R-:W-:Y:S05]  /*3120*/  EXIT ;  /* 0x000000000000794d */ /* 0x000fea0003800000 */
        .type           $_Z25multi_tensor_apply_kernelI18TensorListMetadataILi4EE17LAMBStage1FunctorIN3c104HalfES4_EJfffPiif10adamMode_tfPfS8_S8_S8_EEvlPViT_T0_DpT1_$__internal_accurate_pow,@function
        .size           $_Z25multi_tensor_apply_kernelI18TensorListMetadataILi4EE17LAMBStage1FunctorIN3c104HalfES4_EJfffPiif10adamMode_tfPfS8_S8_S8_EEvlPViT_T0_DpT1_$__internal_accurate_pow,(.L_x_140 - $_Z25multi_tensor_apply_kernelI18TensorListMetadataILi4EE17LAMBStage1FunctorIN3c104HalfES4_EJfffPiif10adamMode_tfPfS8_S8_S8_EEvlPViT_T0_DpT1_$__internal_accurate_pow)
$_Z25multi_tensor_apply_kernelI18TensorListMetadataILi4EE17LAMBStage1FunctorIN3c104HalfES4_EJfffPiif10adamMode_tfPfS8_S8_S8_EEvlPViT_T0_DpT1_$__internal_accurate_pow:
        /* <DEDUP_REMOVED lines=173> */
.L_x_111:
[----:B------:R-:W-:Y:S02]  /*3c00*/  DSETP.NEU.AND P1, PT, |R14|, +INF , PT ;  /* 0x7ff000000e00742a */ /* 0x000fe40003f2d200 */
[----:B------:R-:W-:-:S12]  /*3c10*/  DADD R6, R8, R6 ;  /* 0x0000000008067229 */ /* 0x000fd80000000006 */
[----:B------:R-:W-:Y:S01]  /*3c20*/  @P1 DFMA R14, R6, R14, R14 ;  /* 0x0000000e060e122b */ /* 0x000fe2000000000e */
[----:B------:R-:W-:Y:S02]  /*3c30*/  MOV R6, R0 ;  /* 0x0000000000067202 */ /* 0x000fe40000000f00 */
[----:B------:R-:W-:-:S04]  /*3c40*/  MOV R7, 0x0 ;  /* 0x0000000000077802 */ /* 0x000fc80000000f00 */
[----:B------:R-:W-:Y:S05]  /*3c50*/  RET.REL.NODEC R6 `(_Z25multi_tensor_apply_kernelI18TensorListMetadataILi4EE17LAMBStage1FunctorIN3c104HalfES4_EJfffPiif10adamMode_tfPfS8_S8_S8_EEvlPViT_T0_DpT1_) ;  /* 0xffffffc006e87950 */ /* 0x000fea0003c3ffff */
.L_x_112:
        /* <DEDUP_REMOVED lines=10> */
.L_x_140:


//--------------------- .text._Z25multi_tensor_apply_kernelI18TensorListMetadataILi4EE17LAMBStage1FunctorIffEJfffPiif10adamMode_tfPfS6_S6_S6_EEvlPViT_T0_DpT1_ --------------------------
	.section	.text._Z25multi_tensor_apply_kernelI18TensorListMetadataILi4EE17LAMBStage1FunctorIffEJfffPiif10adamMode_tfPfS6_S6_S6_EEvlPViT_T0_DpT1_,"ax",@progbits
	.align	128
        .global         _Z25multi_tensor_apply_kernelI18TensorListMetadataILi4EE17LAMBStage1FunctorIffEJfffPiif10adamMode_tfPfS6_S6_S6_EEvlPViT_T0_DpT1_
        .type           _Z25multi_tensor_apply_kernelI18TensorListMetadataILi4EE17LAMBStage1FunctorIffEJfffPiif10adamMode_tfPfS6_S6_S6_EEvlPViT_T0_DpT1_,@function
        .size           _Z25multi_tensor_apply_kernelI18TensorListMetadataILi4EE17LAMBStage1FunctorIffEJfffPiif10adamMode_tfPfS6_S6_S6_EEvlPViT_T0_DpT1_,(.L_x_141 - _Z25multi_tensor_apply_kernelI18TensorListMetadataILi4EE17LAMBStage1FunctorIffEJfffPiif10adamMode_tfPfS6_S6_S6_EEvlPViT_T0_DpT1_)
        .other          _Z25multi_tensor_apply_kernelI18TensorListMetadataILi4EE17LAMBStage1FunctorIffEJfffPiif10adamMode_tfPfS6_S6_S6_EEvlPViT_T0_DpT1_,@"STO_CUDA_ENTRY STV_DEFAULT"
_Z25multi_tensor_apply_kernelI18TensorListMetadataILi4EE17LAMBStage1FunctorIffEJfffPiif10adamMode_tfPfS6_S6_S6_EEvlPViT_T0_DpT1_:
.text._Z25multi_tensor_apply_kernelI18TensorListMetadataILi4EE17LAMBStage1FunctorIffEJfffPiif10adamMode_tfPfS6_S6_S6_EEvlPViT_T0_DpT1_:
        /* <DEDUP_REMOVED lines=31> */
[----:B------:R-:W-:Y:S05]  /*01f0*/  CALL.REL.NOINC `($_Z25multi_tensor_apply_kernelI18TensorListMetadataILi4EE17LAMBStage1FunctorIffEJfffPiif10adamMode_tfPfS6_S6_S6_EEvlPViT_T0_DpT1_$__internal_accurate_pow) ;  /* 0x0000002400e07944 */ /* 0x000fea0003c00000 */
        /* <DEDUP_REMOVED lines=22> */
.L_x_114:
[----:B------:R-:W-:Y:S01]  /*0360*/  ISETP.GE.AND P2, PT, R3, RZ, PT ;  /* 0x000000ff0300720c */ /* 0x000fe20003f46270 */
[----:B------:R-:W-:Y:S01]  /*0370*/  DSETP.NEU.AND P1, PT, |R2|, 0.5, !P0 ;  /* 0x3fe000000200742a */ /* 0x000fe2000472d200 */
[----:B------:R-:W-:-:S05]  /*0380*/  MOV R4, RZ ;  /* 0x000000ff00047202 */ /* 0x000fca0000000f00 */
[----:B0-----:R-:W-:-:S06]  /*0390*/  SEL R5, R9, RZ, P1 ;  /* 0x000000ff09057207 */ /* 0x001fcc0000800000 */
[----:B------:R-:W-:-:S07]  /*03a0*/  @!P2 LOP3.LUT R5, R5, 0x7ff00000, RZ, 0xfc, !PT ;  /* 0x7ff000000505a812 */ /* 0x000fce00078efcff */
.L_x_115:
        /* <DEDUP_REMOVED lines=17> */
.L_x_118:
        /* <DEDUP_REMOVED lines=10> */
.L_x_117:
[----:B------:R-:W-:-:S11]  /*0560*/  DADD R4, R2, R8 ;  /* 0x0000000002047229 */ /* 0x000fd60000000008 */
.L_x_116:
        /* <DEDUP_REMOVED lines=28> */
.L_x_119:
[----:B------:R-:W-:Y:S01]  /*0730*/  ISETP.GE.AND P1, PT, R3, RZ, PT ;  /* 0x000000ff0300720c */ /* 0x000fe20003f26270 */
[----:B------:R-:W-:Y:S01]  /*0740*/  DSETP.NEU.AND P0, PT, |R2|, 0.5, !P0 ;  /* 0x3fe000000200742a */ /* 0x000fe2000470d200 */
[----:B------:R-:W-:-:S05]  /*0750*/  MOV R6, RZ ;  /* 0x000000ff00067202 */ /* 0x000fca0000000f00 */
[----:B0-----:R-:W-:Y:S02]  /*0760*/  SEL R7, R11, RZ, P0 ;  /* 0x000000ff0b077207 */ /* 0x001fe40000000000 */
[----:B------:R-:W-:-:S04]  /*0770*/  SEL R29, RZ, 0x1, !P0 ;  /* 0x00000001ff1d7807 */ /* 0x000fc80004000000 */
[----:B------:R-:W-:-:S07]  /*0780*/  @!P1 LOP3.LUT R7, R7, 0x7ff00000, RZ, 0xfc, !PT ;  /* 0x7ff0000007079812 */ /* 0x000fce00078efcff */
.L_x_120:
        /* <DEDUP_REMOVED lines=17> */
.L_x_123:
        /* <DEDUP_REMOVED lines=11> */
.L_x_122:
[----:B------:R-:W-:-:S11]  /*0950*/  DADD R6, R2, R10 ;  /* 0x0000000002067229 */ /* 0x000fd6000000000a */
.L_x_121:
        /* <DEDUP_REMOVED lines=19> */
.L_x_113:
[----:B------:R-:W0:Y:S08]  /*0a90*/  LDC.64 R2, c[0x0][0xe38] ;  /* 0x00038e00ff027b82 */ /* 0x000e300000000a00 */
[----:B------:R-:W1:Y:S01]  /*0aa0*/  LDC.64 R4, c[0x0][0xe30] ;  /* 0x00038c00ff047b82 */ /* 0x000e620000000a00 */
[----:B------:R-:W2:Y:S01]  /*0ab0*/  S2R R8, SR_CTAID.X ;  /* 0x0000000000087919 */ /* 0x000ea20000002500 */
[----:B------:R-:W-:-:S06]  /*0ac0*/  MOV R9, 0x10 ;  /* 0x0000001000097802 */ /* 0x000fcc0000000f00 */
[----:B------:R-:W3:Y:S01]  /*0ad0*/  LDC R11, c[0x0][0x210] ;  /* 0x00008400ff0b7b82 */ /* 0x000ee20000000800 */
[----:B0-----:R0:W4:Y:S04]  /*0ae0*/  LDG.E R2, desc[UR6][R2.64] ;  /* 0x0000000602027981 */ /* 0x001128000c1e1900 */
[----:B-1----:R1:W4:Y:S03]  /*0af0*/  LDG.E R7, desc[UR6][R4.64] ;  /* 0x0000000604077981 */ /* 0x002326000c1e1900 */
[----:B--2---:R-:W2:Y:S01]  /*0b00*/  LDC.U8 R6, c[0x0][R8+0x7c0] ;  /* 0x0001f00008067b82 */ /* 0x004ea20000000000 */
[----:B------:R-:W-:-:S07]  /*0b10*/  LEA R0, R8, R9, 0x2 ;  /* 0x0000000908007211 */ /* 0x000fce00078e10ff */
[----:B------:R-:W3:Y:S01]  /*0b20*/  LDC R0, c[0x0][R0+0x8f0] ;  /* 0x00023c0000007b82 */ /* 0x000ee20000000800 */
[----:B--2---:R-:W-:-:S07]  /*0b30*/  LEA R6, R6, R9, 0x3 ;  /* 0x0000000906067211 */ /* 0x004fce00078e18ff */
[----:B------:R-:W2:Y:S01]  /*0b40*/  LDC.64 R36, c[0x0][R6+0x210] ;  /* 0x0000840006247b82 */ /* 0x000ea20000000a00 */
[----:B---3--:R-:W-:-:S07]  /*0b50*/  IMAD R9, R0, R11, RZ ;  /* 0x0000000b00097224 */ /* 0x008fce00078e02ff */
[----:B0-----:R-:W0:Y:S08]  /*0b60*/  LDC R3, c[0x0][R6+0x690] ;  /* 0x0001a40006037b82 */ /* 0x001e300000000800 */
[----:B------:R-:W3:Y:S08]  /*0b70*/  LDC.64 R34, c[0x0][R6+0x330] ;  /* 0x0000cc0006227b82 */ /* 0x000ef00000000a00 */
[----:B------:R-:W5:Y:S01]  /*0b80*/  LDC.64 R32, c[0x0][R6+0x450] ;  /* 0x0001140006207b82 */ /* 0x000f620000000a00 */
[----:B--2---:R-:W-:-:S03]  /*0b90*/  IMAD.WIDE R36, R9, 0x4, R36 ;  /* 0x0000000409247825 */ /* 0x004fc600078e0224 */
[----:B------:R-:W-:-:S04]  /*0ba0*/  LOP3.LUT P1, RZ, R36, 0xf, RZ, 0xc0, !PT ;  /* 0x0000000f24ff7812 */ /* 0x000fc8000782c0ff */
[----:B-1----:R-:W1:Y:S01]  /*0bb0*/  LDC.64 R4, c[0x0][R6+0x570] ;  /* 0x00015c0006047b82 */ /* 0x002e620000000a00 */
[----:B0-----:R-:W-:Y:S01]  /*0bc0*/  IADD3 R3, R3, -R9, RZ ;  /* 0x8000000903037210 */ /* 0x001fe20007ffe0ff */
[----:B---3--:R-:W-:-:S04]  /*0bd0*/  IMAD.WIDE R34, R9, 0x4, R34 ;  /* 0x0000000409227825 */ /* 0x008fc800078e0222 */
[----:B-----5:R-:W-:-:S04]  /*0be0*/  IMAD.WIDE R32, R9, 0x4, R32 ;  /* 0x0000000409207825 */ /* 0x020fc800078e0220 */
        /* <DEDUP_REMOVED lines=16> */
.L_x_124:
        /* <DEDUP_REMOVED lines=16> */
.L_x_131:
[----:B-1----:R-:W-:Y:S01]  /*0df0*/  IADD3 R7, R0, UR4, RZ ;  /* 0x0000000400077c10 */ /* 0x002fe2000fffe0ff */
        /* <DEDUP_REMOVED lines=13> */
[-C--:B------:R-:W-:Y:S01]  /*0ed0*/  ISETP.GE.OR P1, PT, R9, R3.reuse, P1 ;  /* 0x000000030900720c */ /* 0x080fe20000f26670 */
[----:B------:R1:W5:Y:S01]  /*0ee0*/  @P0 LDG.E R24, desc[UR6][R14.64] ;  /* 0x000000060e180981 */ /* 0x000362000c1e1900 */
[----:B------:R-:W-:-:S02]  /*0ef0*/  ISETP.GE.OR P2, PT, R21, R3, P2 ;  /* 0x000000031500720c */ /* 0x000fc40001746670 */
[----:B------:R-:W-:Y:S01]  /*0f00*/  MOV R10, RZ ;  /* 0x000000ff000a7202 */ /* 0x000fe20000000f00 */
[C---:B------:R-:W-:Y:S01]  /*0f10*/  @P0 IMAD.WIDE R22, R7.reuse, 0x4, R32 ;  /* 0x0000000407160825 */ /* 0x040fe200078e0220 */
[----:B------:R-:W-:Y:S02]  /*0f20*/  MOV R8, RZ ;  /* 0x000000ff00087202 */ /* 0x000fe40000000f00 */
[----:B------:R-:W-:Y:S01]  /*0f30*/  MOV R20, RZ ;  /* 0x000000ff00147202 */ /* 0x000fe20000000f00 */
[----:B------:R-:W-:Y:S01]  /*0f40*/  @P0 IMAD.WIDE R26, R7, 0x4, R36 ;  /* 0x00000004071a0825 */ /* 0x000fe200078e0224 */
[----:B------:R2:W5:Y:S03]  /*0f50*/  @P0 LDG.E R10, desc[UR6][R18.64] ;  /* 0x00000006120a0981 */ /* 0x000566000c1e1900 */
[----:B------:R-:W3:Y:S01]  /*0f60*/  @!P1 LDC.64 R12, c[0x0][0xe48] ;  /* 0x00039200ff0c9b82 */ /* 0x000ee20000000a00 */
[----:B------:R4:W5:Y:S01]  /*0f70*/  @P0 LDG.E R8, desc[UR6][R22.64] ;  /* 0x0000000616080981 */ /* 0x000962000c1e1900 */
[----:B-1----:R-:W-:Y:S01]  /*0f80*/  CS2R R14, SRZ ;  /* 0x00000000000e7805 */ /* 0x002fe2000001ff00 */
[----:B------:R-:W-:-:S02]  /*0f90*/  @!P1 IMAD.WIDE R28, R9, 0x4, R34 ;  /* 0x00000004091c9825 */ /* 0x000fc400078e0222 */
[----:B------:R1:W3:Y:S03]  /*0fa0*/  @P0 LDG.E R11, desc[UR6][R26.64] ;  /* 0x000000061a0b0981 */ /* 0x0002e6000c1e1900 */
[----:B------:R-:W3:Y:S01]  /*0fb0*/  @!P2 LDC.64 R16, c[0x0][0xe48] ;  /* 0x00039200ff10ab82 */ /* 0x000ee20000000a00 */
[C---:B--2---:R-:W-:Y:S01]  /*0fc0*/  @!P1 IMAD.WIDE R18, R9.reuse, 0x4, R4 ;  /* 0x0000000409129825 */ /* 0x044fe200078e0204 */
[----:B------:R-:W5:Y:S03]  /*0fd0*/  @!P1 LDG.E R25, desc[UR6][R28.64] ;  /* 0x000000061c199981 */ /* 0x000f66000c1e1900 */
[C---:B----4-:R-:W-:Y:S01]  /*0fe0*/  @!P1 IMAD.WIDE R22, R9.reuse, 0x4, R32 ;  /* 0x0000000409169825 */ /* 0x050fe200078e0220 */
[----:B------:R2:W5:Y:S03]  /*0ff0*/  @!P1 LDG.E R20, desc[UR6][R18.64] ;  /* 0x0000000612149981 */ /* 0x000566000c1e1900 */
[--C-:B-1----:R-:W-:Y:S01]  /*1000*/  @!P1 IMAD.WIDE R26, R9, 0x4, R36.reuse ;  /* 0x00000004091a9825 */ /* 0x102fe200078e0224 */
[----:B------:R1:W5:Y:S04]  /*1010*/  @!P1 LDG.E R15, desc[UR6][R22.64] ;  /* 0x00000006160f9981 */ /* 0x000368000c1e1900 */
[----:B0-----:R-:W4:Y:S01]  /*1020*/  @P0 LDG.E R30, desc[UR6][R30.64] ;  /* 0x000000061e1e0981 */ /* 0x001f22000c1e1900 */
[----:B--2---:R-:W-:-:S03]  /*1030*/  @!P2 IMAD.WIDE R18, R21, 0x4, R36 ;  /* 0x000000041512a825 */ /* 0x004fc600078e0224 */
[----:B------:R-:W2:Y:S01]  /*1040*/  @!P1 LDG.E R27, desc[UR6][R26.64] ;  /* 0x000000061a1b9981 */ /* 0x000ea2000c1e1900 */
[----:B-1----:R-:W-:-:S03]  /*1050*/  CS2R R22, SRZ ;  /* 0x0000000000167805 */ /* 0x002fc6000001ff00 */
[----:B------:R0:W2:Y:S04]  /*1060*/  @!P2 LDG.E R28, desc[UR6][R18.64] ;  /* 0x00000006121ca981 */ /* 0x0000a8000c1e1900 */
[----:B---3--:R1:W2:Y:S04]  /*1070*/  @!P1 LDG.E R29, desc[UR6][R12.64] ;  /* 0x000000060c1d9981 */ /* 0x0082a8000c1e1900 */
[----:B------:R-:W3:Y:S01]  /*1080*/  @!P2 LDG.E R31, desc[UR6][R16.64] ;  /* 0x00000006101fa981 */ /* 0x000ee2000c1e1900 */
[----:B0-----:R-:W-:-:S05]  /*1090*/  @!P2 IMAD.WIDE R18, R21, 0x4, R4 ;  /* 0x000000041512a825 */ /* 0x001fca00078e0204 */
[----:B------:R-:W5:Y:S01]  /*10a0*/  @!P2 LDG.E R23, desc[UR6][R18.64] ;  /* 0x000000061217a981 */ /* 0x000f62000c1e1900 */
[----:B-1----:R-:W-:-:S05]  /*10b0*/  @!P2 IMAD.WIDE R12, R21, 0x4, R34 ;  /* 0x00000004150ca825 */ /* 0x002fca00078e0222 */
[----:B------:R0:W5:Y:S02]  /*10c0*/  @!P2 LDG.E R14, desc[UR6][R12.64] ;  /* 0x000000060c0ea981 */ /* 0x000164000c1e1900 */
[----:B0-----:R-:W-:-:S04]  /*10d0*/  IADD3 R13, R21, UR10, RZ ;  /* 0x0000000a150d7c10 */ /* 0x001fc8000fffe0ff */
[----:B------:R-:W-:-:S04]  /*10e0*/  ISETP.GE.AND P4, PT, R13, UR13, PT ;  /* 0x0000000d0d007c0c */ /* 0x000fc8000bf86270 */
[----:B------:R-:W-:Y:S01]  /*10f0*/  ISETP.GE.OR P4, PT, R13, R3, P4 ;  /* 0x000000030d00720c */ /* 0x000fe20002786670 */
[----:B------:R-:W-:Y:S01]  /*1100*/  @!P2 IMAD.WIDE R16, R21, 0x4, R32 ;  /* 0x000000041510a825 */ /* 0x000fe200078e0220 */
[----:B------:R-:W-:Y:S02]  /*1110*/  MOV R26, RZ ;  /* 0x000000ff001a7202 */ /* 0x000fe40000000f00 */
[----:B------:R-:W-:Y:S02]  /*1120*/  MOV R21, RZ ;  /* 0x000000ff00157202 */ /* 0x000fe40000000f00 */
[----:B------:R0:W5:Y:S02]  /*1130*/  @!P2 LDG.E R22, desc[UR6][R16.64] ;  /* 0x000000061016a981 */ /* 0x000164000c1e1900 */
[----:B0-----:R-:W-:Y:S01]  /*1140*/  MOV R17, RZ ;  /* 0x000000ff00117202 */ /* 0x001fe20000000f00 */
[----:B----4-:R-:W-:Y:S01]  /*1150*/  @P0 FMUL.FTZ R26, R30, R11 ;  /* 0x0000000b1e1a0220 */ /* 0x010fe20000410000 */
[----:B------:R-:W-:Y:S01]  /*1160*/  MOV R11, RZ ;  /* 0x000000ff000b7202 */ /* 0x000fe20000000f00 */
[----:B--2---:R-:W-:Y:S01]  /*1170*/  @!P1 FMUL.FTZ R6, R29, R27 ;  /* 0x0000001b1d069220 */ /* 0x004fe20000410000 */
[----:B------:R-:W-:Y:S01]  /*1180*/  MOV R27, RZ ;  /* 0x000000ff001b7202 */ /* 0x000fe20000000f00 */
[----:B---3--:R-:W-:Y:S01]  /*1190*/  @!P2 FMUL.FTZ R21, R31, R28 ;  /* 0x0000001c1f15a220 */ /* 0x008fe20000410000 */
[----:B------:R-:W-:Y:S01]  /*11a0*/  MOV R28, RZ ;  /* 0x000000ff001c7202 */ /* 0x000fe20000000f00 */
[----:B------:R-:W-:Y:S06]  /*11b0*/  @P4 BRA `(.L_x_128) ;  /* 0x0000000400104947 */ /* 0x000fec0003800000 */
[----:B------:R-:W0:Y:S01]  /*11c0*/  LDC.64 R30, c[0x0][0xe48] ;  /* 0x00039200ff1e7b82 */ /* 0x000e220000000a00 */
[----:B------:R-:W-:-:S04]  /*11d0*/  IMAD.WIDE R16, R13, 0x4, R36 ;  /* 0x000000040d107825 */ /* 0x000fc800078e0224 */
[C---:B------:R-:W-:Y:S02]  /*11e0*/  IMAD.WIDE R28, R13.reuse, 0x4, R34 ;  /* 0x000000040d1c7825 */ /* 0x040fe400078e0222 */
[----:B------:R-:W2:Y:S02]  /*11f0*/  LDG.E R16, desc[UR6][R16.64] ;  /* 0x0000000610107981 */ /* 0x000ea4000c1e1900 */
[C---:B------:R-:W-:Y:S02]  /*1200*/  IMAD.WIDE R18, R13.reuse, 0x4, R32 ;  /* 0x000000040d127825 */ /* 0x040fe400078e0220 */
[----:B------:R1:W5:Y:S02]  /*1210*/  LDG.E R28, desc[UR6][R28.64] ;  /* 0x000000061c1c7981 */ /* 0x000364000c1e1900 */
[----:B------:R-:W-:Y:S02]  /*1220*/  IMAD.WIDE R12, R13, 0x4, R4 ;  /* 0x000000040d0c7825 */ /* 0x000fe400078e0204 */
[----:B------:R1:W5:Y:S04]  /*1230*/  LDG.E R11, desc[UR6][R18.64] ;  /* 0x00000006120b7981 */ /* 0x000368000c1e1900 */
[----:B------:R1:W5:Y:S04]  /*1240*/  LDG.E R17, desc[UR6][R12.64] ;  /* 0x000000060c117981 */ /* 0x000368000c1e1900 */
[----:B0-----:R-:W2:Y:S02]  /*1250*/  LDG.E R31, desc[UR6][R30.64] ;  /* 0x000000061e1f7981 */ /* 0x001ea4000c1e1900 */
[----:B--2---:R-:W-:Y:S01]  /*1260*/  FMUL.FTZ R27, R31, R16 ;  /* 0x000000101f1b7220 */ /* 0x004fe20000410000 */
[----:B-1----:R-:W-:Y:S06]  /*1270*/  BRA `(.L_x_128) ;  /* 0x0000000000e07947 */ /* 0x002fec0003800000 */
.L_x_127:
[C---:B------:R-:W-:Y:S02]  /*1280*/  IADD3 R9, R7.reuse, UR10, RZ ;  /* 0x0000000a07097c10 */ /* 0x040fe4000fffe0ff */
[----:B------:R-:W-:Y:S02]  /*1290*/  CS2R R22, SRZ ;  /* 0x0000000000167805 */ /* 0x000fe4000001ff00 */
[----:B------:R-:W-:Y:S01]  /*12a0*/  CS2R R10, SRZ ;  /* 0x00000000000a7805 */ /* 0x000fe2000001ff00 */
[----:B------:R-:W-:Y:S01]  /*12b0*/  @P0 IMAD.WIDE R24, R7, 0x4, R36 ;  /* 0x0000000407180825 */ /* 0x000fe200078e0224 */
[C---:B------:R-:W-:Y:S02]  /*12c0*/  IADD3 R27, R9.reuse, UR10, RZ ;  /* 0x0000000a091b7c10 */ /* 0x040fe4000fffe0ff */
[----:B------:R-:W-:Y:S01]  /*12d0*/  ISETP.GE.AND P4, PT, R9, UR13, PT ;  /* 0x0000000d09007c0c */ /* 0x000fe2000bf86270 */
[----:B------:R-:W-:Y:S01]  /*12e0*/  @P0 IMAD.WIDE R30, R7, 0x4, R32 ;  /* 0x00000004071e0825 */ /* 0x000fe200078e0220 */
[C---:B------:R-:W-:Y:S01]  /*12f0*/  IADD3 R29, R27.reuse, UR10, RZ ;  /* 0x0000000a1b1d7c10 */ /* 0x040fe2000fffe0ff */
[----:B------:R-:W2:Y:S01]  /*1300*/  @P0 LDG.E R24, desc[UR6][R24.64] ;  /* 0x0000000618180981 */ /* 0x000ea2000c1e1900 */
[----:B------:R-:W-:-:S02]  /*1310*/  ISETP.GE.AND P2, PT, R27, UR13, PT ;  /* 0x0000000d1b007c0c */ /* 0x000fc4000bf46270 */
[----:B------:R-:W-:Y:S02]  /*1320*/  ISETP.GE.AND P1, PT, R29, UR13, PT ;  /* 0x0000000d1d007c0c */ /* 0x000fe4000bf26270 */
[-C--:B------:R-:W-:Y:S02]  /*1330*/  ISETP.GE.OR P2, PT, R27, R3.reuse, P2 ;  /* 0x000000031b00720c */ /* 0x080fe40001746670 */
[-C--:B------:R-:W-:Y:S02]  /*1340*/  ISETP.GE.OR P1, PT, R29, R3.reuse, P1 ;  /* 0x000000031d00720c */ /* 0x080fe40000f26670 */
[----:B------:R-:W-:Y:S02]  /*1350*/  ISETP.GE.OR P4, PT, R9, R3, P4 ;  /* 0x000000030900720c */ /* 0x000fe40002786670 */
[----:B------:R-:W-:-:S06]  /*1360*/  MOV R8, RZ ;  /* 0x000000ff00087202 */ /* 0x000fcc0000000f00 */
[----:B------:R-:W5:Y:S01]  /*1370*/  @P0 LDG.E R8, desc[UR6][R30.64] ;  /* 0x000000061e080981 */ /* 0x000f62000c1e1900 */
[----:B------:R-:W-:-:S04]  /*1380*/  @!P2 IMAD.WIDE R12, R27, 0x4, R4 ;  /* 0x000000041b0ca825 */ /* 0x000fc800078e0204 */
[--C-:B------:R-:W-:Y:S01]  /*1390*/  @!P1 IMAD.WIDE R14, R29, 0x4, R32.reuse ;  /* 0x000000041d0e9825 */ /* 0x100fe200078e0220 */
[----:B------:R0:W5:Y:S03]  /*13a0*/  @!P2 LDG.E R23, desc[UR6][R12.64] ;  /* 0x000000060c17a981 */ /* 0x000166000c1e1900 */
[----:B------:R-:W-:Y:S01]  /*13b0*/  @!P2 IMAD.WIDE R16, R27, 0x4, R32 ;  /* 0x000000041b10a825 */ /* 0x000fe200078e0220 */
[----:B------:R1:W5:Y:S01]  /*13c0*/  @!P1 LDG.E R11, desc[UR6][R14.64] ;  /* 0x000000060e0b9981 */ /* 0x000362000c1e1900 */
[----:B------:R-:W3:Y:S03]  /*13d0*/  @!P1 LDC.64 R18, c[0x0][0xe48] ;  /* 0x00039200ff129b82 */ /* 0x000ee60000000a00 */
[----:B------:R4:W5:Y:S05]  /*13e0*/  @!P2 LDG.E R22, desc[UR6][R16.64] ;  /* 0x000000061016a981 */ /* 0x00096a000c1e1900 */
[----:B0-----:R-:W0:Y:S08]  /*13f0*/  @P0 LDC.64 R12, c[0x0][0xe48] ;  /* 0x00039200ff0c0b82 */ /* 0x001e300000000a00 */
[----:B-1----:R-:W1:Y:S08]  /*1400*/  @!P4 LDC.64 R14, c[0x0][0xe48] ;  /* 0x00039200ff0ecb82 */ /* 0x002e700000000a00 */
[----:B----4-:R-:W4:Y:S01]  /*1410*/  @!P2 LDC.64 R16, c[0x0][0xe48] ;  /* 0x00039200ff10ab82 */ /* 0x010f220000000a00 */
[--C-:B------:R-:W-:Y:S01]  /*1420*/  @!P4 IMAD.WIDE R20, R9, 0x4, R36.reuse ;  /* 0x000000040914c825 */ /* 0x100fe200078e0224 */
[----:B---3--:R-:W3:Y:S03]  /*1430*/  @!P1 LDG.E R19, desc[UR6][R18.64] ;  /* 0x0000000612139981 */ /* 0x008ee6000c1e1900 */
[----:B------:R-:W-:Y:S01]  /*1440*/  @!P2 IMAD.WIDE R26, R27, 0x4, R36 ;  /* 0x000000041b1aa825 */ /* 0x000fe200078e0224 */
[----:B------:R0:W2:Y:S04]  /*1450*/  @!P4 LDG.E R25, desc[UR6][R20.64] ;  /* 0x000000061419c981 */ /* 0x0000a8000c1e1900 */
[----:B------:R1:W3:Y:S01]  /*1460*/  @!P2 LDG.E R31, desc[UR6][R26.64] ;  /* 0x000000061a1fa981 */ /* 0x0002e2000c1e1900 */
[----:B0-----:R-:W-:-:S03]  /*1470*/  @P0 IMAD.WIDE R20, R7, 0x4, R4 ;  /* 0x0000000407140825 */ /* 0x001fc600078e0204 */
[----:B-1----:R-:W2:Y:S01]  /*1480*/  @!P4 LDG.E R14, desc[UR6][R14.64] ;  /* 0x000000060e0ec981 */ /* 0x002ea2000c1e1900 */
[----:B------:R-:W-:-:S03]  /*1490*/  @!P1 IMAD.WIDE R26, R29, 0x4, R36 ;  /* 0x000000041d1a9825 */ /* 0x000fc600078e0224 */
[----:B------:R0:W5:Y:S04]  /*14a0*/  @P0 LDG.E R10, desc[UR6][R20.64] ;  /* 0x00000006140a0981 */ /* 0x000168000c1e1900 */
[----:B------:R-:W3:Y:S04]  /*14b0*/  @!P1 LDG.E R30, desc[UR6][R26.64] ;  /* 0x000000061a1e9981 */ /* 0x000ee8000c1e1900 */
[----:B----4-:R-:W4:Y:S01]  /*14c0*/  @!P2 LDG.E R16, desc[UR6][R16.64] ;  /* 0x000000061010a981 */ /* 0x010f22000c1e1900 */
[----:B0-----:R-:W-:-:S03]  /*14d0*/  MOV R20, RZ ;  /* 0x000000ff00147202 */ /* 0x001fc60000000f00 */
[----:B------:R0:W4:Y:S02]  /*14e0*/  @P0 LDG.E R21, desc[UR6][R12.64] ;  /* 0x000000060c150981 */ /* 0x000124000c1e1900 */
[----:B0-----:R-:W-:-:S05]  /*14f0*/  @!P4 IMAD.WIDE R12, R9, 0x4, R4 ;  /* 0x00000004090cc825 */ /* 0x001fca00078e0204 */
[----:B------:R-:W5:Y:S01]  /*1500*/  @!P4 LDG.E R20, desc[UR6][R12.64] ;  /* 0x000000060c14c981 */ /* 0x000f62000c1e1900 */
[----:B------:R-:W-:Y:S01]  /*1510*/  MOV R15, RZ ;  /* 0x000000ff000f7202 */ /* 0x000fe20000000f00 */
[----:B------:R-:W-:Y:S01]  /*1520*/  @!P4 IMAD.WIDE R26, R9, 0x4, R32 ;  /* 0x00000004091ac825 */ /* 0x000fe200078e0220 */
[----:B------:R-:W-:-:S03]  /*1530*/  MOV R17, RZ ;  /* 0x000000ff00117202 */ /* 0x000fc60000000f00 */
[----:B------:R-:W-:Y:S01]  /*1540*/  @!P1 IMAD.WIDE R28, R29, 0x4, R4 ;  /* 0x000000041d1c9825 */ /* 0x000fe200078e0204 */
[----:B------:R0:W5:Y:S04]  /*1550*/  @!P4 LDG.E R15, desc[UR6][R26.64] ;  /* 0x000000061a0fc981 */ /* 0x000168000c1e1900 */
[----:B------:R1:W5:Y:S01]  /*1560*/  @!P1 LDG.E R17, desc[UR6][R28.64] ;  /* 0x000000061c119981 */ /* 0x000362000c1e1900 */
[----:B0-----:R-:W-:Y:S02]  /*1570*/  CS2R R26, SRZ ;  /* 0x00000000001a7805 */ /* 0x001fe4000001ff00 */
[----:B-1----:R-:W-:Y:S01]  /*1580*/  MOV R28, RZ ;  /* 0x000000ff001c7202 */ /* 0x002fe20000000f00 */
[----:B--2---:R-:W-:Y:S01]  /*1590*/  @!P4 FMUL.FTZ R6, R25, R14 ;  /* 0x0000000e1906c220 */ /* 0x004fe20000410000 */
[----:B------:R-:W-:Y:S01]  /*15a0*/  MOV R14, RZ ;  /* 0x000000ff000e7202 */ /* 0x000fe20000000f00 */
[----:B---3--:R-:W-:Y:S01]  /*15b0*/  @!P1 FMUL.FTZ R27, R30, R19 ;  /* 0x000000131e1b9220 */ /* 0x008fe20000410000 */
[----:B----4-:R-:W-:Y:S01]  /*15c0*/  @P0 FMUL.FTZ R26, R21, R24 ;  /* 0x00000018151a0220 */ /* 0x010fe20000410000 */
[----:B------:R-:W-:Y:S01]  /*15d0*/  MOV R21, RZ ;  /* 0x000000ff00157202 */ /* 0x000fe20000000f00 */
[----:B------:R-:W-:Y:S01]  /*15e0*/  @!P2 FMUL.FTZ R21, R31, R16 ;  /* 0x000000101f15a220 */ /* 0x000fe20000410000 */
[----:B------:R-:W-:-:S07]  /*15f0*/  CS2R R24, SRZ ;  /* 0x0000000000187805 */ /* 0x000fce000001ff00 */
.L_x_128:
[----:B------:R-:W-:Y:S05]  /*1600*/  BSYNC B0 ;  /* 0x0000000000007941 */ /* 0x000fea0003800000 */
.L_x_126:
[----:B------:R-:W0:Y:S01]  /*1610*/  MUFU.RCP R16, UR5 ;  /* 0x0000000500107d08 */ /* 0x000e220008001000 */
[----:B------:R-:W-:Y:S01]  /*1620*/  ISETP.NE.AND P1, PT, RZ, UR11, PT ;  /* 0x0000000bff007c0c */ /* 0x000fe2000bf25270 */
[----:B0-----:R-:W-:-:S12]  /*1630*/  FMUL.FTZ R13, R16, R26 ;  /* 0x0000001a100d7220 */ /* 0x001fd80000410000 */
[----:B------:R-:W-:Y:S05]  /*1640*/  @!P1 BRA `(.L_x_129) ;  /* 0x0000000000d89947 */ /* 0x000fea0003800000 */
[----:B-----5:R-:W-:Y:S01]  /*1650*/  FMUL.FTZ R18, R10, UR16 ;  /* 0x000000100a127c20 */ /* 0x020fe20008410000 */
[----:B------:R-:W-:Y:S01]  /*1660*/  FMUL.FTZ R10, R2, R13 ;  /* 0x0000000d020a7220 */ /* 0x000fe20000410000 */
[----:B------:R-:W0:Y:S01]  /*1670*/  MUFU.RCP R12, UR9 ;  /* 0x00000009000c7d08 */ /* 0x000e220008001000 */
[C---:B------:R-:W-:Y:S01]  /*1680*/  FMUL.FTZ R21, R16.reuse, R21 ;  /* 0x0000001510157220 */ /* 0x040fe20000410000 */
[C---:B------:R-:W-:Y:S01]  /*1690*/  FMUL.FTZ R19, R16.reuse, R6 ;  /* 0x0000000610137220 */ /* 0x040fe20000410000 */
[----:B------:R-:W-:Y:S01]  /*16a0*/  FFMA.FTZ R10, R13, R10, R18 ;  /* 0x0000000a0d0a7223 */ /* 0x000fe20000010012 */
[----:B------:R-:W-:Y:S01]  /*16b0*/  FMUL.FTZ R27, R16, R27 ;  /* 0x0000001b101b7220 */ /* 0x000fe20000410000 */
        /* <DEDUP_REMOVED lines=10> */
[----:B------:R-:W-:Y:S01]  /*1760*/  FFMA.FTZ R17, R27, R18, R26 ;  /* 0x000000121b117223 */ /* 0x000fe2000001001a */
[-C--:B0-----:R-:W-:Y:S01]  /*1770*/  FMUL.FTZ R6, R10, R12.reuse ;  /* 0x0000000c0a067220 */ /* 0x081fe20000410000 */
[----:B------:R-:W-:-:S02]  /*1780*/  FMUL.FTZ R16, R20, R12 ;  /* 0x0000000c14107220 */ /* 0x000fc40000410000 */
[-C--:B------:R-:W-:Y:S01]  /*1790*/  FMUL.FTZ R26, R17, R12.reuse ;  /* 0x0000000c111a7220 */ /* 0x080fe20000410000 */
[----:B------:R-:W-:Y:S01]  /*17a0*/  FMUL.FTZ R29, R23, R12 ;  /* 0x0000000c171d7220 */ /* 0x000fe20000410000 */
[----:B------:R-:W-:Y:S01]  /*17b0*/  FFMA.FTZ R8, R13, UR17, R8 ;  /* 0x000000110d087c23 */ /* 0x000fe20008010008 */
[----:B------:R-:W-:Y:S01]  /*17c0*/  FFMA.FTZ R22, R21, UR17, R22 ;  /* 0x0000001115167c23 */ /* 0x000fe20008010016 */
        /* <DEDUP_REMOVED lines=11> */
[----:B------:R-:W-:Y:S01]  /*1880*/  FFMA.FTZ R15, R19, UR17, R26 ;  /* 0x00000011130f7c23 */ /* 0x000fe2000801001a */
[----:B------:R-:W-:Y:S01]  /*1890*/  FMUL.FTZ R26, R11, UR14 ;  /* 0x0000000e0b1a7c20 */ /* 0x000fe20008410000 */
[----:B------:R-:W0:Y:S01]  /*18a0*/  MUFU.RCP R12, R12 ;  /* 0x0000000c000c7308 */ /* 0x000e220000001000 */
[-C--:B-1----:R-:W-:Y:S01]  /*18b0*/  FMUL.FTZ R19, R8, R16.reuse ;  /* 0x0000001008137220 */ /* 0x082fe20000410000 */
[-C--:B------:R-:W-:Y:S01]  /*18c0*/  FMUL.FTZ R21, R15, R16.reuse ;  /* 0x000000100f157220 */ /* 0x080fe20000410000 */
[----:B------:R-:W-:Y:S01]  /*18d0*/  FFMA.FTZ R11, R27, UR17, R26 ;  /* 0x000000111b0b7c23 */ /* 0x000fe2000801001a */
[----:B------:R-:W-:-:S03]  /*18e0*/  FMUL.FTZ R27, R22, R16 ;  /* 0x00000010161b7220 */ /* 0x000fc60000410000 */
[----:B------:R-:W-:Y:S01]  /*18f0*/  FMUL.FTZ R16, R11, R16 ;  /* 0x000000100b107220 */ /* 0x000fe20000410000 */
[----:B------:R-:W1:Y:S01]  /*1900*/  MUFU.RCP R18, R18 ;  /* 0x0000001200127308 */ /* 0x000e620000001000 */
[----:B--2---:R-:W-:-:S07]  /*1910*/  FMUL.FTZ R19, R19, R6 ;  /* 0x0000000613137220 */ /* 0x004fce0000410000 */
        /* <DEDUP_REMOVED lines=9> */
.L_x_129:
[----:B-----5:R-:W-:Y:S01]  /*19b0*/  FFMA.FTZ R13, R24, UR15, R13 ;  /* 0x0000000f180d7c23 */ /* 0x020fe2000801000d */
[C---:B------:R-:W-:Y:S01]  /*19c0*/  FMUL.FTZ R18, R16.reuse, R6 ;  /* 0x0000000610127220 */ /* 0x040fe20000410000 */
[C---:B------:R-:W-:Y:S01]  /*19d0*/  FMUL.FTZ R29, R16.reuse, R21 ;  /* 0x00000015101d7220 */ /* 0x040fe20000410000 */
[----:B------:R-:W-:Y:S01]  /*19e0*/  FMUL.FTZ R27, R16, R27 ;  /* 0x0000001b101b7220 */ /* 0x000fe20000410000 */
[C---:B------:R-:W-:Y:S01]  /*19f0*/  FMUL.FTZ R6, R2.reuse, R13 ;  /* 0x0000000d02067220 */ /* 0x040fe20000410000 */
[----:B------:R-:W-:Y:S01]  /*1a00*/  FFMA.FTZ R25, R25, UR15, R18 ;  /* 0x0000000f19197c23 */ /* 0x000fe20008010012 */
[----:B------:R-:W0:Y:S02]  /*1a10*/  MUFU.RCP R12, UR9 ;  /* 0x00000009000c7d08 */ /* 0x000e240008001000 */
[C---:B------:R-:W-:Y:S01]  /*1a20*/  FMUL.FTZ R19, R13.reuse, R6 ;  /* 0x000000060d137220 */ /* 0x040fe20000410000 */
[----:B------:R-:W-:Y:S01]  /*1a30*/  FMUL.FTZ R18, R2, R25 ;  /* 0x0000001902127220 */ /* 0x000fe20000410000 */
[----:B------:R-:W-:-:S02]  /*1a40*/  FMUL.FTZ R13, R13, UR17 ;  /* 0x000000110d0d7c20 */ /* 0x000fc40008410000 */
[----:B------:R-:W-:Y:S01]  /*1a50*/  FFMA.FTZ R10, R10, UR16, R19 ;  /* 0x000000100a0a7c23 */ /* 0x000fe20008010013 */
[----:B------:R-:W-:Y:S01]  /*1a60*/  FMUL.FTZ R21, R25, R18 ;  /* 0x0000001219157220 */ /* 0x000fe20000410000 */
[----:B------:R-:W-:Y:S01]  /*1a70*/  FFMA.FTZ R19, R14, UR15, R29 ;  /* 0x0000000f0e137c23 */ /* 0x000fe2000801001d */
[----:B------:R-:W1:Y:S01]  /*1a80*/  MUFU.RCP R6, UR8 ;  /* 0x0000000800067d08 */ /* 0x000e620008001000 */
[----:B------:R-:W-:Y:S01]  /*1a90*/  FFMA.FTZ R8, R8, UR14, R13 ;  /* 0x0000000e08087c23 */ /* 0x000fe2000801000d */
[----:B------:R-:W-:Y:S01]  /*1aa0*/  FFMA.FTZ R20, R20, UR16, R21 ;  /* 0x0000001014147c23 */ /* 0x000fe20008010015 */
[----:B------:R-:W-:Y:S01]  /*1ab0*/  FMUL.FTZ R16, R2, R19 ;  /* 0x0000001302107220 */ /* 0x000fe20000410000 */
[----:B------:R-:W-:-:S03]  /*1ac0*/  FFMA.FTZ R21, R28, UR15, R27 ;  /* 0x0000000f1c157c23 */ /* 0x000fc6000801001b */
[----:B------:R-:W-:Y:S01]  /*1ad0*/  FMUL.FTZ R16, R19, R16 ;  /* 0x0000001013107220 */ /* 0x000fe20000410000 */
[----:B------:R-:W-:Y:S01]  /*1ae0*/  FMUL.FTZ R24, R2, R21 ;  /* 0x0000001502187220 */ /* 0x000fe20000410000 */
[-C--:B0-----:R-:W-:Y:S01]  /*1af0*/  FMUL.FTZ R14, R10, R12.reuse ;  /* 0x0000000c0a0e7220 */ /* 0x081fe20000410000 */
[----:B------:R-:W-:Y:S01]  /*1b00*/  FMUL.FTZ R18, R20, R12 ;  /* 0x0000000c14127220 */ /* 0x000fe20000410000 */
[----:B------:R-:W-:Y:S01]  /*1b10*/  FFMA.FTZ R23, R23, UR16, R16 ;  /* 0x0000001017177c23 */ /* 0x000fe20008010010 */
[----:B------:R-:W-:Y:S01]  /*1b20*/  FMUL.FTZ R16, R21, R24 ;  /* 0x0000001815107220 */ /* 0x000fe20000410000 */
[----:B------:R-:W-:Y:S02]  /*1b30*/  FMUL.FTZ R19, R19, UR17 ;  /* 0x0000001113137c20 */ /* 0x000fe40008410000 */
[----:B------:R-:W-:Y:S01]  /*1b40*/  FMUL.FTZ R24, R23, R12 ;  /* 0x0000000c17187220 */ /* 0x000fe20000410000 */
[----:B------:R-:W-:Y:S01]  /*1b50*/  FFMA.FTZ R17, R17, UR16, R16 ;  /* 0x0000001011117c23 */ /* 0x000fe20008010010 */
[----:B------:R-:W0:Y:S01]  /*1b60*/  MUFU.SQRT R14, R14 ;  /* 0x0000000e000e7308 */ /* 0x000e220000002000 */
[----:B------:R-:W-:Y:S01]  /*1b70*/  FFMA.FTZ R22, R22, UR14, R19 ;  /* 0x0000000e16167c23 */ /* 0x000fe20008010013 */
[----:B-1----:R-:W-:Y:S01]  /*1b80*/  FMUL.FTZ R13, R8, R6 ;  /* 0x00000006080d7220 */ /* 0x002fe20000410000 */
[----:B------:R-:W-:-:S02]  /*1b90*/  FMUL.FTZ R26, R17, R12 ;  /* 0x0000000c111a7220 */ /* 0x000fc40000410000 */
[----:B------:R-:W-:-:S03]  /*1ba0*/  FMUL.FTZ R19, R22, R6 ;  /* 0x0000000616137220 */ /* 0x000fc60000410000 */
[----:B------:R-:W1:Y:S08]  /*1bb0*/  MUFU.SQRT R18, R18 ;  /* 0x0000001200127308 */ /* 0x000e700000002000 */
[----:B------:R-:W2:Y:S01]  /*1bc0*/  MUFU.SQRT R24, R24 ;  /* 0x0000001800187308 */ /* 0x000ea20000002000 */
[----:B0-----:R-:W-:-:S07]  /*1bd0*/  FADD.FTZ R16, R14, UR12 ;  /* 0x0000000c0e107e21 */ /* 0x001fce0008010000 */
[----:B------:R-:W0:Y:S01]  /*1be0*/  MUFU.SQRT R26, R26 ;  /* 0x0000001a001a7308 */ /* 0x000e220000002000 */
[----:B-1----:R-:W-:Y:S01]  /*1bf0*/  FADD.FTZ R12, R18, UR12 ;  /* 0x0000000c120c7e21 */ /* 0x002fe20008010000 */
[----:B------:R-:W-:-:S04]  /*1c00*/  FMUL.FTZ R18, R25, UR17 ;  /* 0x0000001119127c20 */ /* 0x000fc80008410000 */
[----:B------:R-:W-:Y:S02]  /*1c10*/  FFMA.FTZ R15, R15, UR14, R18 ;  /* 0x0000000e0f0f7c23 */ /* 0x000fe40008010012 */
[----:B------:R-:W1:Y:S01]  /*1c20*/  MUFU.RCP R16, R16 ;  /* 0x0000001000107308 */ /* 0x000e620000001000 */
[----:B--2---:R-:W-:Y:S01]  /*1c30*/  FADD.FTZ R14, R24, UR12 ;  /* 0x0000000c180e7e21 */ /* 0x004fe20008010000 */
[----:B------:R-:W-:Y:S01]  /*1c40*/  FMUL.FTZ R24, R21, UR17 ;  /* 0x0000001115187c20 */ /* 0x000fe20008410000 */
[----:B------:R-:W-:-:S03]  /*1c50*/  FMUL.FTZ R21, R15, R6 ;  /* 0x000000060f157220 */ /* 0x000fc60000410000 */
[----:B------:R-:W-:Y:S02]  /*1c60*/  FFMA.FTZ R11, R11, UR14, R24 ;  /* 0x0000000e0b0b7c23 */ /* 0x000fe40008010018 */
[----:B------:R-:W2:Y:S01]  /*1c70*/  MUFU.RCP R12, R12 ;  /* 0x0000000c000c7308 */ /* 0x000ea20000001000 */
[----:B0-----:R-:W-:Y:S01]  /*1c80*/  FADD.FTZ R28, R26, UR12 ;  /* 0x0000000c1a1c7e21 */ /* 0x001fe20008010000 */
[----:B------:R-:W-:-:S06]  /*1c90*/  FMUL.FTZ R25, R11, R6 ;  /* 0x000000060b197220 */ /* 0x000fcc0000410000 */
[----:B------:R-:W0:Y:S01]  /*1ca0*/  MUFU.RCP R14, R14 ;  /* 0x0000000e000e7308 */ /* 0x000e220000001000 */
[----:B-1----:R-:W-:-:S07]  /*1cb0*/  FMUL.FTZ R16, R13, R16 ;  /* 0x000000100d107220 */ /* 0x002fce0000410000 */
[----:B------:R-:W1:Y:S01]  /*1cc0*/  MUFU.RCP R28, R28 ;  /* 0x0000001c001c7308 */ /* 0x000e620000001000 */
[----:B--2---:R-:W-:Y:S01]  /*1cd0*/  FMUL.FTZ R21, R21, R12 ;  /* 0x0000000c15157220 */ /* 0x004fe20000410000 */
[----:B0-----:R-:W-:Y:S01]  /*1ce0*/  FMUL.FTZ R14, R19, R14 ;  /* 0x0000000e130e7220 */ /* 0x001fe20000410000 */
[----:B-1----:R-:W-:-:S07]  /*1cf0*/  FMUL.FTZ R28, R25, R28 ;  /* 0x0000001c191c7220 */ /* 0x002fce0000410000 */
.L_x_130:
[----:B------:R-:W-:Y:S01]  /*1d00*/  IADD3 R31, R9, UR10, RZ ;  /* 0x0000000a091f7c10 */ /* 0x000fe2000fffe0ff */
[----:B------:R-:W-:Y:S01]  /*1d10*/  @P0 IMAD.WIDE R12, R7, 0x4, R36 ;  /* 0x00000004070c0825 */ /* 0x000fe200078e0224 */
[----:B------:R-:W-:Y:S01]  /*1d20*/  ISETP.GE.AND P1, PT, R9, UR13, PT ;  /* 0x0000000d09007c0c */ /* 0x000fe2000bf26270 */
[----:B------:R-:W-:Y:S02]  /*1d30*/  ULEA UR4, UR10, UR4, 0x2 ;  /* 0x000000040a047291 */ /* 0x000fe4000f8e103f */
[----:B------:R-:W-:Y:S01]  /*1d40*/  IADD3 R29, R31, UR10, RZ ;  /* 0x0000000a1f1d7c10 */ /* 0x000fe2000fffe0ff */
[----:B------:R-:W-:Y:S01]  /*1d50*/  @P0 IMAD.WIDE R18, R7, 0x4, R32 ;  /* 0x0000000407120825 */ /* 0x000fe200078e0220 */
[-C--:B------:R-:W-:Y:S01]  /*1d60*/  ISETP.GE.OR P1, PT, R9, R3.reuse, P1 ;  /* 0x000000030900720c */ /* 0x080fe20000f26670 */
[----:B------:R-:W-:Y:S01]  /*1d70*/  @P0 STG.E desc[UR6][R12.64], R16 ;  /* 0x000000100c000986 */ /* 0x000fe2000c101906 */
[----:B------:R-:W-:Y:S01]  /*1d80*/  ISETP.GE.AND P2, PT, R31, UR13, PT ;  /* 0x0000000d1f007c0c */ /* 0x000fe2000bf46270 */
[----:B------:R-:W-:Y:S01]  /*1d90*/  @P0 IMAD.WIDE R6, R7, 0x4, R4 ;  /* 0x0000000407060825 */ /* 0x000fe200078e0204 */
[----:B------:R-:W-:Y:S01]  /*1da0*/  ISETP.GE.AND P4, PT, R29, UR13, PT ;  /* 0x0000000d1d007c0c */ /* 0x000fe2000bf86270 */
[----:B------:R0:W-:Y:S01]  /*1db0*/  @P0 STG.E desc[UR6][R18.64], R8 ;  /* 0x0000000812000986 */ /* 0x0001e2000c101906 */
[-C--:B------:R-:W-:Y:S01]  /*1dc0*/  ISETP.GE.OR P2, PT, R31, R3.reuse, P2 ;  /* 0x000000031f00720c */ /* 0x080fe20001746670 */
[----:B------:R-:W-:Y:S01]  /*1dd0*/  UISETP.GE.AND UP0, UPT, UR4, UR13, UPT ;  /* 0x0000000d0400728c */ /* 0x000fe2000bf06270 */
[----:B------:R-:W-:Y:S01]  /*1de0*/  ISETP.GE.OR P4, PT, R29, R3, P4 ;  /* 0x000000031d00720c */ /* 0x000fe20002786670 */
[----:B------:R1:W-:Y:S04]  /*1df0*/  @P0 STG.E desc[UR6][R6.64], R10 ;  /* 0x0000000a06000986 */ /* 0x0003e8000c101906 */
[----:B------:R-:W-:Y:S01]  /*1e00*/  @!P1 IMAD.WIDE R24, R9, 0x4, R36 ;  /* 0x0000000409189825 */ /* 0x000fe200078e0224 */
[----:B------:R-:W-:-:S03]  /*1e10*/  PLOP3.LUT P0, PT, PT, PT, UP0, 0x80, 0x0 ;  /* 0x000000000000781c */ /* 0x000fc60003f0f008 */
[C---:B------:R-:W-:Y:S01]  /*1e20*/  @!P1 IMAD.WIDE R26, R9.reuse, 0x4, R32 ;  /* 0x00000004091a9825 */ /* 0x040fe200078e0220 */
[----:B------:R-:W-:Y:S03]  /*1e30*/  @!P1 STG.E desc[UR6][R24.64], R21 ;  /* 0x0000001518009986 */ /* 0x000fe6000c101906 */
[----:B0-----:R-:W-:Y:S01]  /*1e40*/  @!P1 IMAD.WIDE R8, R9, 0x4, R4 ;  /* 0x0000000409089825 */ /* 0x001fe200078e0204 */
[----:B------:R-:W-:Y:S03]  /*1e50*/  @!P1 STG.E desc[UR6][R26.64], R15 ;  /* 0x0000000f1a009986 */ /* 0x000fe6000c101906 */
[----:B-1----:R-:W-:Y:S01]  /*1e60*/  @!P2 IMAD.WIDE R6, R31, 0x4, R36 ;  /* 0x000000041f06a825 */ /* 0x002fe200078e0224 */
[----:B------:R0:W-:Y:S01]  /*1e70*/  @!P1 STG.E desc[UR6][R8.64], R20 ;  /* 0x0000001408009986 */ /* 0x0001e2000c101906 */
[----:B------:R-:W-:-:S02]  /*1e80*/  ISETP.GT.AND P1, PT, R3, UR4, PT ;  /* 0x0000000403007c0c */ /* 0x000fc4000bf24270 */
[C---:B------:R-:W-:Y:S01]  /*1e90*/  @!P2 IMAD.WIDE R12, R31.reuse, 0x4, R32 ;  /* 0x000000041f0ca825 */ /* 0x040fe200078e0220 */
[----:B------:R1:W-:Y:S03]  /*1ea0*/  @!P2 STG.E desc[UR6][R6.64], R14 ;  /* 0x0000000e0600a986 */ /* 0x0003e6000c101906 */
[----:B------:R-:W-:Y:S01]  /*1eb0*/  @!P2 IMAD.WIDE R18, R31, 0x4, R4 ;  /* 0x000000041f12a825 */ /* 0x000fe200078e0204 */
[----:B------:R1:W-:Y:S03]  /*1ec0*/  @!P2 STG.E desc[UR6][R12.64], R22 ;  /* 0x000000160c00a986 */ /* 0x0003e6000c101906 */
[C---:B------:R-:W-:Y:S01]  /*1ed0*/  @!P4 IMAD.WIDE R30, R29.reuse, 0x4, R36 ;  /* 0x000000041d1ec825 */ /* 0x040fe200078e0224 */
[----:B------:R1:W-:Y:S03]  /*1ee0*/  @!P2 STG.E desc[UR6][R18.64], R23 ;  /* 0x000000171200a986 */ /* 0x0003e6000c101906 */
[C---:B0-----:R-:W-:Y:S01]  /*1ef0*/  @!P4 IMAD.WIDE R8, R29.reuse, 0x4, R32 ;  /* 0x000000041d08c825 */ /* 0x041fe200078e0220 */
[----:B------:R1:W-:Y:S03]  /*1f00*/  @!P4 STG.E desc[UR6][R30.64], R28 ;  /* 0x0000001c1e00c986 */ /* 0x0003e6000c101906 */
[----:B------:R-:W-:Y:S01]  /*1f10*/  @!P4 IMAD.WIDE R24, R29, 0x4, R4 ;  /* 0x000000041d18c825 */ /* 0x000fe200078e0204 */
[----:B------:R1:W-:Y:S04]  /*1f20*/  @!P4 STG.E desc[UR6][R8.64], R11 ;  /* 0x0000000b0800c986 */ /* 0x0003e8000c101906 */
[----:B------:R1:W-:Y:S01]  /*1f30*/  @!P4 STG.E desc[UR6][R24.64], R17 ;  /* 0x000000111800c986 */ /* 0x0003e2000c101906 */
[----:B------:R-:W-:Y:S05]  /*1f40*/  @!P0 BRA P1, `(.L_x_131) ;  /* 0xffffffec00a88947 */ /* 0x000fea000083ffff */
[----:B------:R-:W-:Y:S05]  /*1f50*/  EXIT ;  /* 0x000000000000794d */ /* 0x000fea0003800000 */
.L_x_125:
        /* <DEDUP_REMOVED lines=17> */
.L_x_135:
[----:B0-----:R-:W0:Y:S01]  /*2070*/  LDC.64 R14, c[0x0][0xe48] ;  /* 0x00039200ff0e7b82 */ /* 0x001e220000000a00 */
[----:B------:R-:W-:-:S05]  /*2080*/  IMAD.WIDE R6, R2, 0x10, R36 ;  /* 0x0000001002067825 */ /* 0x000fca00078e0224 */
[----:B------:R-:W2:Y:S01]  /*2090*/  LDG.E.128 R20, desc[UR6][R6.64] ;  /* 0x0000000606147981 */ /* 0x000ea2000c1e1d00 */
[----:B------:R-:W-:Y:S02]  /*20a0*/  SHF.R.S32.HI R17, RZ, 0x1f, R2 ;  /* 0x0000001fff117819 */ /* 0x000fe40000011402 */
[C---:B------:R-:W-:Y:S02]  /*20b0*/  @P0 LEA R12, P1, R2.reuse, R34, 0x4 ;  /* 0x00000022020c0211 */ /* 0x040fe400078220ff */
[C---:B------:R-:W-:Y:S01]  /*20c0*/  SHF.L.U32 R27, R2.reuse, 0x4, RZ ;  /* 0x00000004021b7819 */ /* 0x040fe200000006ff */
[----:B0-----:R-:W2:Y:S01]  /*20d0*/  LDG.E R29, desc[UR6][R14.64] ;  /* 0x000000060e1d7981 */ /* 0x001ea2000c1e1900 */
[C-C-:B------:R-:W-:Y:S02]  /*20e0*/  @P0 LEA.HI.X R13, R2.reuse, R35, R17.reuse, 0x4, P1 ;  /* 0x00000023020d0211 */ /* 0x140fe400008f2411 */
[----:B------:R-:W-:Y:S02]  /*20f0*/  SHF.L.U64.HI R17, R2, 0x4, R17 ;  /* 0x0000000402117819 */ /* 0x000fe40000010211 */
[-C--:B------:R-:W-:Y:S01]  /*2100*/  IADD3 R24, P1, R32, R27.reuse, RZ ;  /* 0x0000001b20187210 */ /* 0x080fe20007f3e0ff */
[----:B------:R-:W3:Y:S01]  /*2110*/  @P0 LDG.E.128 R8, desc[UR6][R12.64] ;  /* 0x000000060c080981 */ /* 0x000ee2000c1e1d00 */
[----:B------:R-:W-:-:S02]  /*2120*/  IADD3 R26, P2, R4, R27, RZ ;  /* 0x0000001b041a7210 */ /* 0x000fc40007f5e0ff */
[-C--:B------:R-:W-:Y:S02]  /*2130*/  IADD3.X R25, R33, R17.reuse, RZ, P1, !PT ;  /* 0x0000001121197210 */ /* 0x080fe40000ffe4ff */
[----:B------:R-:W-:-:S03]  /*2140*/  IADD3.X R27, R5, R17, RZ, P2, !PT ;  /* 0x00000011051b7210 */ /* 0x000fc600017fe4ff */
[----:B------:R0:W5:Y:S04]  /*2150*/  LDG.E.128 R16, desc[UR6][R24.64] ;  /* 0x0000000618107981 */ /* 0x000168000c1e1d00 */
[----:B------:R0:W5:Y:S01]  /*2160*/  LDG.E.128 R12, desc[UR6][R26.64] ;  /* 0x000000061a0c7981 */ /* 0x000162000c1e1d00 */
[----:B------:R-:W-:Y:S01]  /*2170*/  ISETP.NE.AND P1, PT, RZ, UR10, PT ;  /* 0x0000000aff007c0c */ /* 0x000fe2000bf25270 */
[-C--:B--2---:R-:W-:Y:S02]  /*2180*/  FMUL.FTZ R28, R21, R29.reuse ;  /* 0x0000001d151c7220 */ /* 0x084fe40000410000 */
[----:B------:R-:W1:Y:S01]  /*2190*/  MUFU.RCP R21, UR5 ;  /* 0x0000000500157d08 */ /* 0x000e620008001000 */
[-C--:B------:R-:W-:Y:S01]  /*21a0*/  FMUL.FTZ R30, R20, R29.reuse ;  /* 0x0000001d141e7220 */ /* 0x080fe20000410000 */
[-C--:B------:R-:W-:Y:S01]  /*21b0*/  FMUL.FTZ R20, R23, R29.reuse ;  /* 0x0000001d17147220 */ /* 0x080fe20000410000 */
[----:B------:R-:W-:Y:S01]  /*21c0*/  FMUL.FTZ R22, R22, R29 ;  /* 0x0000001d16167220 */ /* 0x000fe20000410000 */
[----:B---3--:R-:W-:-:S02]  /*21d0*/  FSEL R11, R11, RZ, P0 ;  /* 0x000000ff0b0b7208 */ /* 0x008fc40000000000 */
[----:B------:R-:W-:Y:S02]  /*21e0*/  FSEL R10, R10, RZ, P0 ;  /* 0x000000ff0a0a7208 */ /* 0x000fe40000000000 */
[----:B------:R-:W-:Y:S02]  /*21f0*/  FSEL R9, R9, RZ, P0 ;  /* 0x000000ff09097208 */ /* 0x000fe40000000000 */
[----:B------:R-:W-:Y:S01]  /*2200*/  FSEL R8, R8, RZ, P0 ;  /* 0x000000ff08087208 */ /* 0x000fe20000000000 */
[----:B-1----:R-:W-:Y:S01]  /*2210*/  FMUL.FTZ R23, R30, R21 ;  /* 0x000000151e177220 */ /* 0x002fe20000410000 */
[----:B0-----:R-:W-:Y:S06]  /*2220*/  @!P1 BRA `(.L_x_133) ;  /* 0x0000000000d89947 */ /* 0x001fec0003800000 */
[----:B-----5:R-:W-:Y:S01]  /*2230*/  FMUL.FTZ R16, R16, UR15 ;  /* 0x0000000f10107c20 */ /* 0x020fe20008410000 */
[----:B------:R-:W-:Y:S01]  /*2240*/  FMUL.FTZ R30, R0, R23 ;  /* 0x00000017001e7220 */ /* 0x000fe20000410000 */
[----:B------:R-:W-:Y:S01]  /*2250*/  FMUL.FTZ R29, R12, UR12 ;  /* 0x0000000c0c1d7c20 */ /* 0x000fe20008410000 */
[----:B------:R-:W-:Y:S01]  /*2260*/  FMUL.FTZ R28, R28, R21 ;  /* 0x000000151c1c7220 */ /* 0x000fe20000410000 */
[C---:B------:R-:W-:Y:S01]  /*2270*/  FFMA.FTZ R16, R23.reuse, UR13, R16 ;  /* 0x0000000d17107c23 */ /* 0x040fe20008010010 */
[----:B------:R-:W-:Y:S01]  /*2280*/  FMUL.FTZ R18, R18, UR15 ;  /* 0x0000000f12127c20 */ /* 0x000fe20008410000 */
[----:B------:R-:W-:Y:S01]  /*2290*/  FFMA.FTZ R12, R23, R30, R29 ;  /* 0x0000001e170c7223 */ /* 0x000fe2000001001d */
[----:B------:R-:W-:Y:S01]  /*22a0*/  FMUL.FTZ R23, R13, UR12 ;  /* 0x0000000c0d177c20 */ /* 0x000fe20008410000 */
[----:B------:R-:W-:Y:S01]  /*22b0*/  FMUL.FTZ R13, R0, R28 ;  /* 0x0000001c000d7220 */ /* 0x000fe20000410000 */
[----:B------:R-:W-:Y:S01]  /*22c0*/  FMUL.FTZ R29, R14, UR12 ;  /* 0x0000000c0e1d7c20 */ /* 0x000fe20008410000 */
[----:B------:R-:W-:Y:S01]  /*22d0*/  FMUL.FTZ R17, R17, UR15 ;  /* 0x0000000f11117c20 */ /* 0x000fe20008410000 */
[----:B------:R-:W-:Y:S01]  /*22e0*/  FMUL.FTZ R15, R15, UR12 ;  /* 0x0000000c0f0f7c20 */ /* 0x000fe20008410000 */
[----:B------:R-:W-:Y:S01]  /*22f0*/  FFMA.FTZ R13, R28, R13, R23 ;  /* 0x0000000d1c0d7223 */ /* 0x000fe20000010017 */
[----:B------:R-:W-:Y:S01]  /*2300*/  FMUL.FTZ R23, R22, R21 ;  /* 0x0000001516177220 */ /* 0x000fe20000410000 */
[----:B------:R-:W-:Y:S01]  /*2310*/  FFMA.FTZ R17, R28, UR13, R17 ;  /* 0x0000000d1c117c23 */ /* 0x000fe20008010011 */
[----:B------:R-:W0:Y:S01]  /*2320*/  MUFU.RCP R22, UR9 ;  /* 0x0000000900167d08 */ /* 0x000e220008001000 */
[----:B------:R-:W-:Y:S01]  /*2330*/  FMUL.FTZ R28, R19, UR15 ;  /* 0x0000000f131c7c20 */ /* 0x000fe20008410000 */
[----:B------:R-:W-:Y:S01]  /*2340*/  FMUL.FTZ R14, R0, R23 ;  /* 0x00000017000e7220 */ /* 0x000fe20000410000 */
[----:B------:R-:W-:Y:S01]  /*2350*/  FFMA.FTZ R18, R23, UR13, R18 ;  /* 0x0000000d17127c23 */ /* 0x000fe20008010012 */
[----:B------:R-:W-:-:S02]  /*2360*/  FMUL.FTZ R21, R20, R21 ;  /* 0x0000001514157220 */ /* 0x000fc40000410000 */
[----:B------:R-:W-:Y:S02]  /*2370*/  FFMA.FTZ R14, R23, R14, R29 ;  /* 0x0000000e170e7223 */ /* 0x000fe4000001001d */
[----:B------:R-:W-:-:S04]  /*2380*/  FMUL.FTZ R20, R0, R21 ;  /* 0x0000001500147220 */ /* 0x000fc80000410000 */
        /* <DEDUP_REMOVED lines=32> */
.L_x_133:
[----:B------:R-:W-:Y:S01]  /*2590*/  FFMA.FTZ R23, R8, UR14, R23 ;  /* 0x0000000e08177c23 */ /* 0x000fe20008010017 */
[-C--:B------:R-:W-:Y:S01]  /*25a0*/  FMUL.FTZ R28, R28, R21.reuse ;  /* 0x000000151c1c7220 */ /* 0x080fe20000410000 */
[-C--:B------:R-:W-:Y:S01]  /*25b0*/  FMUL.FTZ R20, R20, R21.reuse ;  /* 0x0000001514147220 */ /* 0x080fe20000410000 */
[----:B------:R-:W0:Y:S01]  /*25c0*/  MUFU.RCP R8, UR9 ;  /* 0x0000000900087d08 */ /* 0x000e220008001000 */
[----:B------:R-:W-:Y:S01]  /*25d0*/  FMUL.FTZ R29, R23, UR13 ;  /* 0x0000000d171d7c20 */ /* 0x000fe20008410000 */
[----:B------:R-:W-:Y:S01]  /*25e0*/  FFMA.FTZ R9, R9, UR14, R28 ;  /* 0x0000000e09097c23 */ /* 0x000fe2000801001c */
[----:B------:R-:W-:Y:S02]  /*25f0*/  FFMA.FTZ R11, R11, UR14, R20 ;  /* 0x0000000e0b0b7c23 */ /* 0x000fe40008010014 */
[----:B-----5:R-:W-:Y:S01]  /*2600*/  FFMA.FTZ R16, R16, UR15, R29 ;  /* 0x0000000f10107c23 */ /* 0x020fe2000801001d */
[----:B------:R-:W-:Y:S01]  /*2610*/  FMUL.FTZ R29, R22, R21 ;  /* 0x00000015161d7220 */ /* 0x000fe20000410000 */
[----:B------:R-:W-:Y:S01]  /*2620*/  FMUL.FTZ R22, R0, R23 ;  /* 0x0000001700167220 */ /* 0x000fe20000410000 */
[----:B------:R-:W-:-:S03]  /*2630*/  FMUL.FTZ R31, R9, UR13 ;  /* 0x0000000d091f7c20 */ /* 0x000fc60008410000 */
[----:B------:R-:W-:Y:S01]  /*2640*/  FMUL.FTZ R23, R23, R22 ;  /* 0x0000001617177220 */ /* 0x000fe20000410000 */
[----:B------:R-:W-:Y:S01]  /*2650*/  FMUL.FTZ R22, R0, R9 ;  /* 0x0000000900167220 */ /* 0x000fe20000410000 */
[----:B------:R-:W-:Y:S02]  /*2660*/  FFMA.FTZ R17, R17, UR15, R31 ;  /* 0x0000000f11117c23 */ /* 0x000fe4000801001f */
[----:B------:R-:W-:Y:S01]  /*2670*/  FFMA.FTZ R12, R12, UR12, R23 ;  /* 0x0000000c0c0c7c23 */ /* 0x000fe20008010017 */
[----:B------:R-:W-:Y:S01]  /*2680*/  FMUL.FTZ R21, R9, R22 ;  /* 0x0000001609157220 */ /* 0x000fe20000410000 */
[----:B------:R-:W-:Y:S01]  /*2690*/  FFMA.FTZ R9, R10, UR14, R29 ;  /* 0x0000000e0a097c23 */ /* 0x000fe2000801001d */
[----:B------:R-:W-:Y:S01]  /*26a0*/  FMUL.FTZ R22, R0, R11 ;  /* 0x0000000b00167220 */ /* 0x000fe20000410000 */
[----:B0-----:R-:W-:Y:S01]  /*26b0*/  FMUL.FTZ R10, R12, R8 ;  /* 0x000000080c0a7220 */ /* 0x001fe20000410000 */
[----:B------:R-:W-:Y:S01]  /*26c0*/  FFMA.FTZ R13, R13, UR12, R21 ;  /* 0x0000000c0d0d7c23 */ /* 0x000fe20008010015 */
[----:B------:R-:W-:Y:S01]  /*26d0*/  FMUL.FTZ R20, R0, R9 ;  /* 0x0000000900147220 */ /* 0x000fe20000410000 */
[C---:B------:R-:W-:Y:S01]  /*26e0*/  FMUL.FTZ R23, R11.reuse, R22 ;  /* 0x000000160b177220 */ /* 0x040fe20000410000 */
[----:B------:R-:W-:-:S02]  /*26f0*/  FMUL.FTZ R11, R11, UR13 ;  /* 0x0000000d0b0b7c20 */ /* 0x000fc40008410000 */
[----:B------:R-:W-:Y:S01]  /*2700*/  FMUL.FTZ R21, R9, R20 ;  /* 0x0000001409157220 */ /* 0x000fe20000410000 */
[-C--:B------:R-:W-:Y:S01]  /*2710*/  FMUL.FTZ R20, R13, R8.reuse ;  /* 0x000000080d147220 */ /* 0x080fe20000410000 */
[----:B------:R-:W-:Y:S01]  /*2720*/  FFMA.FTZ R15, R15, UR12, R23 ;  /* 0x0000000c0f0f7c23 */ /* 0x000fe20008010017 */
[----:B------:R-:W0:Y:S01]  /*2730*/  MUFU.SQRT R10, R10 ;  /* 0x0000000a000a7308 */ /* 0x000e220000002000 */
[----:B------:R-:W-:Y:S01]  /*2740*/  FFMA.FTZ R14, R14, UR12, R21 ;  /* 0x0000000c0e0e7c23 */ /* 0x000fe20008010015 */
[----:B------:R-:W-:Y:S01]  /*2750*/  FMUL.FTZ R9, R9, UR13 ;  /* 0x0000000d09097c20 */ /* 0x000fe20008410000 */
[-C--:B------:R-:W-:Y:S01]  /*2760*/  FMUL.FTZ R28, R15, R8.reuse ;  /* 0x000000080f1c7220 */ /* 0x080fe20000410000 */
[----:B------:R-:W-:Y:S01]  /*2770*/  FFMA.FTZ R19, R19, UR15, R11 ;  /* 0x0000000f13137c23 */ /* 0x000fe2000801000b */
[----:B------:R-:W-:Y:S01]  /*2780*/  FMUL.FTZ R23, R14, R8 ;  /* 0x000000080e177220 */ /* 0x000fe20000410000 */
        /* <DEDUP_REMOVED lines=21> */
.L_x_134:
[----:B------:R-:W-:Y:S01]  /*28e0*/  IADD3 R2, R2, UR4, RZ ;  /* 0x0000000402027c10 */ /* 0x000fe2000fffe0ff */
[----:B------:R0:W-:Y:S03]  /*28f0*/  STG.E.128 desc[UR6][R6.64], R8 ;  /* 0x0000000806007986 */ /* 0x0001e6000c101d06 */
[----:B------:R-:W-:Y:S01]  /*2900*/  SHF.L.U32 R20, R2, 0x2, RZ ;  /* 0x0000000202147819 */ /* 0x000fe200000006ff */
[----:B------:R0:W-:Y:S03]  /*2910*/  STG.E.128 desc[UR6][R24.64], R16 ;  /* 0x0000001018007986 */ /* 0x0001e6000c101d06 */
[C---:B------:R-:W-:Y:S01]  /*2920*/  ISETP.GE.AND P1, PT, R20.reuse, UR16, PT ;  /* 0x0000001014007c0c */ /* 0x040fe2000bf26270 */
[----:B------:R0:W-:Y:S01]  /*2930*/  STG.E.128 desc[UR6][R26.64], R12 ;  /* 0x0000000c1a007986 */ /* 0x0001e2000c101d06 */
[----:B------:R-:W-:-:S13]  /*2940*/  ISETP.LT.AND P2, PT, R20, R3, PT ;  /* 0x000000031400720c */ /* 0x000fda0003f41270 */
[----:B------:R-:W-:Y:S05]  /*2950*/  @!P1 BRA P2, `(.L_x_135) ;  /* 0xfffffff400c49947 */ /* 0x000fea000103ffff */
[----:B------:R-:W-:Y:S05]  /*2960*/  BSYNC B0 ;  /* 0x0000000000007941 */ /* 0x000fea0003800000 */
.L_x_132:
[----:B------:R-:W-:Y:S05]  /*2970*/  EXIT ;  /* 0x000000000000794d */ /* 0x000fea0003800000 */
        .type           $_Z25multi_tensor_apply_kernelI18TensorListMetadataILi4EE17LAMBStage1FunctorIffEJfffPiif10adamMode_tfPfS6_S6_S6_EEvlPViT_T0_DpT1_$__internal_accurate_pow,@function
        .size           $_Z25multi_tensor_apply_kernelI18TensorListMetadataILi4EE17LAMBStage1FunctorIffEJfffPiif10adamMode_tfPfS6_S6_S6_EEvlPViT_T0_DpT1_$__internal_accurate_pow,(.L_x_141 - $_Z25multi_tensor_apply_kernelI18TensorListMetadataILi4EE17LAMBStage1FunctorIffEJfffPiif10adamMode_tfPfS6_S6_S6_EEvlPViT_T0_DpT1_$__internal_accurate_pow)
$_Z25multi_tensor_apply_kernelI18TensorListMetadataILi4EE17LAMBStage1FunctorIffEJfffPiif10adamMode_tfPfS6_S6_S6_EEvlPViT_T0_DpT1_$__internal_accurate_pow:
        /* <DEDUP_REMOVED lines=173> */
.L_x_136:
[----:B------:R-:W-:Y:S02]  /*3450*/  DSETP.NEU.AND P1, PT, |R14|, +INF , PT ;  /* 0x7ff000000e00742a */ /* 0x000fe40003f2d200 */
[----:B------:R-:W-:-:S12]  /*3460*/  DADD R6, R8, R6 ;  /* 0x0000000008067229 */ /* 0x000fd80000000006 */
[----:B------:R-:W-:Y:S01]  /*3470*/  @P1 DFMA R14, R6, R14, R14 ;  /* 0x0000000e060e122b */ /* 0x000fe2000000000e */
[----:B------:R-:W-:Y:S02]  /*3480*/  MOV R6, R0 ;  /* 0x0000000000067202 */ /* 0x000fe40000000f00 */
[----:B------:R-:W-:-:S04]  /*3490*/  MOV R7, 0x0 ;  /* 0x0000000000077802 */ /* 0x000fc80000000f00 */
[----:B------:R-:W-:Y:S05]  /*34a0*/  RET.REL.NODEC R6 `(_Z25multi_tensor_apply_kernelI18TensorListMetadataILi4EE17LAMBStage1FunctorIffEJfffPiif10adamMode_tfPfS6_S6_S6_EEvlPViT_T0_DpT1_) ;  /* 0xffffffc806d47950 */ /* 0x000fea0003c3ffff */
.L_x_137:
        /* <DEDUP_REMOVED lines=13> */
.L_x_141:


//--------------------- .nv.shared.reserved.0     --------------------------
	.section	.nv.shared.reserved.0,"aw",@nobits
	.weak		__nv_reservedSMEM_offset_0_alias
	.size		__nv_reservedSMEM_offset_0_alias, 0, 0
	.other		__nv_reservedSMEM_offset_0_alias,@"STO_CUDA_RESERVED_SHARED STV_DEFAULT"
__nv_reservedSMEM_offset_0_alias:
	.zero		0


//--------------------- .nv.global                --------------------------
	.section	.nv.global,"aw",@nobits
.nv.global:
	.type		_ZN54_INTERNAL_eb366312_23_multi_tensor_lamb_mp_cu_65fa13604cuda3std3__48in_placeE,@object
	.size		_ZN54_INTERNAL_eb366312_23_multi_tensor_lamb_mp_cu_65fa13604cuda3std3__48in_placeE,(_ZN54_INTERNAL_eb366312_23_multi_tensor_lamb_mp_cu_65fa13604cuda3std6ranges3__45__cpo8distanceE - _ZN54_INTERNAL_eb366312_23_multi_tensor_lamb_mp_cu_65fa13604cuda3std3__48in_placeE)
_ZN54_INTERNAL_eb366312_23_multi_tensor_lamb_mp_cu_65fa13604cuda3std3__48in_placeE:
	.zero		1
	.type		_ZN54_INTERNAL_eb366312_23_multi_tensor_lamb_mp_cu_65fa13604cuda3std6ranges3__45__cpo8distanceE,@object
	.size		_ZN54_INTERNAL_eb366312_23_multi_tensor_lamb_mp_cu_65fa13604cuda3std6ranges3__45__cpo8distanceE,(_ZN54_INTERNAL_eb366312_23_multi_tensor_lamb_mp_cu_65fa13604cuda3std3__45__cpo6cbeginE - _ZN54_INTERNAL_eb366312_23_multi_tensor_lamb_mp_cu_65fa13604cuda3std6ranges3__45__cpo8distanceE)
_ZN54_INTERNAL_eb366312_23_multi_tensor_lamb_mp_cu_65fa13604cuda3std6ranges3__45__cpo8distanceE:
	.zero		1
	.type		_ZN54_INTERNAL_eb366312_23_multi_tensor_lamb_mp_cu_65fa13604cuda3std3__45__cpo6cbeginE,@object
	.size		_ZN54_INTERNAL_eb366312_23_multi_tensor_lamb_mp_cu_65fa13604cuda3std3__45__cpo6cbeginE,(_ZN54_INTERNAL_eb366312_23_multi_tensor_lamb_mp_cu_65fa13604cuda3std6ranges3__45__cpo7advanceE - _ZN54_INTERNAL_eb366312_23_multi_tensor_lamb_mp_cu_65fa13604cuda3std3__45__cpo6cbeginE)
_ZN54_INTERNAL_eb366312_23_multi_tensor_lamb_mp_cu_65fa13604cuda3std3__45__cpo6cbeginE:
	.zero		1
	.type		_ZN54_INTERNAL_eb366312_23_multi_tensor_lamb_mp_cu_65fa13604cuda3std6ranges3__45__cpo7advanceE,@object
	.size		_ZN54_INTERNAL_eb366312_23_multi_tensor_lamb_mp_cu_65fa13604cuda3std6ranges3__45__cpo7advanceE,(_ZN54_INTERNAL_eb366312_23_multi_tensor_lamb_mp_cu_65fa13604cuda3std3__45__cpo7crbeginE - _ZN54_INTERNAL_eb366312_23_multi_tensor_lamb_mp_cu_65fa13604cuda3std6ranges3__45__cpo7advanceE)
_ZN54_INTERNAL_eb366312_23_multi_tensor_lamb_mp_cu_65fa13604cuda3std6ranges3__45__cpo7advanceE:
	.zero		1
	.type		_ZN54_INTERNAL_eb366312_23_multi_tensor_lamb_mp_cu_65fa13604cuda3std3__45__cpo7crbeginE,@object
	.size		_ZN54_INTERNAL_eb366312_23_multi_tensor_lamb_mp_cu_65fa13604cuda3std3__45__cpo7crbeginE,(_ZN54_INTERNAL_eb366312_23_multi_tensor_lamb_mp_cu_65fa13604cuda3std6ranges3__45__cpo4dataE - _ZN54_INTERNAL_eb366312_23_multi_tensor_lamb_mp_cu_65fa13604cuda3std3__45__cpo7crbeginE)
_ZN54_INTERNAL_eb366312_23_multi_tensor_lamb_mp_cu_65fa13604cuda3std3__45__cpo7crbeginE:
	.zero		1
	.type		_ZN54_INTERNAL_eb366312_23_multi_tensor_lamb_mp_cu_65fa13604cuda3std6ranges3__45__cpo4dataE,@object
	.size		_ZN54_INTERNAL_eb366312_23_multi_tensor_lamb_mp_cu_65fa13604cuda3std6ranges3__45__cpo4dataE,(_ZN54_INTERNAL_eb366312_23_multi_tensor_lamb_mp_cu_65fa13604cuda3std6ranges3__45__cpo5beginE - _ZN54_INTERNAL_eb366312_23_multi_tensor_lamb_mp_cu_65fa13604cuda3std6ranges3__45__cpo4dataE)
_ZN54_INTERNAL_eb366312_23_multi_tensor_lamb_mp_cu_65fa13604cuda3std6ranges3__45__cpo4dataE:
	.zero		1
	.type		_ZN54_INTERNAL_eb366312_23_multi_tensor_lamb_mp_cu_65fa13604cuda3std6ranges3__45__cpo5beginE,@object
	.size		_ZN54_INTERNAL_eb366312_23_multi_tensor_lamb_mp_cu_65fa13604cuda3std6ranges3__45__cpo5beginE,(_ZN54_INTERNAL_eb366312_23_multi_tensor_lamb_mp_cu_65fa13604cuda3std3__456_GLOBAL__N__eb366312_23_multi_tensor_lamb_mp_cu_65fa13606ignoreE - _ZN54_INTERNAL_eb366312_23_multi_tensor_lamb_mp_cu_65fa13604cuda3std6ranges3__45__cpo5beginE)
_ZN54_INTERNAL_eb366312_23_multi_tensor_lamb_mp_cu_65fa13604cuda3std6ranges3__45__cpo5beginE:
	.zero		1
	.type		_ZN54_INTERNAL_eb366312_23_multi_tensor_lamb_mp_cu_65fa13604cuda3std3__456_GLOBAL__N__eb366312_23_multi_tensor_lamb_mp_cu_65fa13606ignoreE,@object
	.size		_ZN54_INTERNAL_eb366312_23_multi_tensor_lamb_mp_cu_65fa13604cuda3std3__456_GLOBAL__N__eb366312_23_multi_tensor_lamb_mp_cu_65fa13606ignoreE,(_ZN54_INTERNAL_eb366312_23_multi_tensor_lamb_mp_cu_65fa13604cuda3std6ranges3__45__cpo4sizeE - _ZN54_INTERNAL_eb366312_23_multi_tensor_lamb_mp_cu_65fa13604cuda3std3__456_GLOBAL__N__eb366312_23_multi_tensor_lamb_mp_cu_65fa13606ignoreE)
_ZN54_INTERNAL_eb366312_23_multi_tensor_lamb_mp_cu_65fa13604cuda3std3__456_GLOBAL__N__eb366312_23_multi_tensor_lamb_mp_cu_65fa13606ignoreE:
	.zero		1
	.type		_ZN54_INTERNAL_eb366312_23_multi_tensor_lamb_mp_cu_65fa13604cuda3std6ranges3__45__cpo4sizeE,@object
	.size		_ZN54_INTERNAL_eb366312_23_multi_tensor_lamb_mp_cu_65fa13604cuda3std6ranges3__45__cpo4sizeE,(_ZN54_INTERNAL_eb366312_23_multi_tensor_lamb_mp_cu_65fa13604cuda3std3__45__cpo5beginE - _ZN54_INTERNAL_eb366312_23_multi_tensor_lamb_mp_cu_65fa13604cuda3std6ranges3__45__cpo4sizeE)
_ZN54_INTERNAL_eb366312_23_multi_tensor_lamb_mp_cu_65fa13604cuda3std6ranges3__45__cpo4sizeE:
	.zero		1
	.type		_ZN54_INTERNAL_eb366312_23_multi_tensor_lamb_mp_cu_65fa13604cuda3std3__45__cpo5beginE,@object
	.size		_ZN54_INTERNAL_eb366312_23_multi_tensor_lamb_mp_cu_65fa13604cuda3std3__45__cpo5beginE,(_ZN54_INTERNAL_eb366312_23_multi_tensor_lamb_mp_cu_65fa13604cuda3std6ranges3__45__cpo6cbeginE - _ZN54_INTERNAL_eb366312_23_multi_tensor_lamb_mp_cu_65fa13604cuda3std3__45__cpo5beginE)
_ZN54_INTERNAL_eb366312_23_multi_tensor_lamb_mp_cu_65fa13604cuda3std3__45__cpo5beginE:
	.zero		1
	.type		_ZN54_INTERNAL_eb366312_23_multi_tensor_lamb_mp_cu_65fa13604cuda3std6ranges3__45__cpo6cbeginE,@object
	.size		_ZN54_INTERNAL_eb366312_23_multi_tensor_lamb_mp_cu_65fa13604cuda3std6ranges3__45__cpo6cbeginE,(_ZN54_INTERNAL_eb366312_23_multi_tensor_lamb_mp_cu_65fa13604cuda3std3__45__cpo6rbeginE - _ZN54_INTERNAL_eb366312_23_multi_tensor_lamb_mp_cu_65fa13604cuda3std6ranges3__45__cpo6cbeginE)
_ZN54_INTERNAL_eb366312_23_multi_tensor_lamb_mp_cu_65fa13604cuda3std6ranges3__45__cpo6cbeginE:
	.zero		1
	.type		_ZN54_INTERNAL_eb366312_23_multi_tensor_lamb_mp_cu_65fa13604cuda3std3__45__cpo6rbeginE,@object
	.size		_ZN54_INTERNAL_eb366312_23_multi_tensor_lamb_mp_cu_65fa13604cuda3std3__45__cpo6rbeginE,(_ZN54_INTERNAL_eb366312_23_multi_tensor_lamb_mp_cu_65fa13604cuda3std6ranges3__45__cpo4nextE - _ZN54_INTERNAL_eb366312_23_multi_tensor_lamb_mp_cu_65fa13604cuda3std3__45__cpo6rbeginE)
_ZN54_INTERNAL_eb366312_23_multi_tensor_lamb_mp_cu_65fa13604cuda3std3__45__cpo6rbeginE:
	.zero		1
	.type		_ZN54_INTERNAL_eb366312_23_multi_tensor_lamb_mp_cu_65fa13604cuda3std6ranges3__45__cpo4nextE,@object
	.size		_ZN54_INTERNAL_eb366312_23_multi_tensor_lamb_mp_cu_65fa13604cuda3std6ranges3__45__cpo4nextE,(_ZN54_INTERNAL_eb366312_23_multi_tensor_lamb_mp_cu_65fa13604cuda3std6ranges3__45__cpo4swapE - _ZN54_INTERNAL_eb366312_23_multi_tensor_lamb_mp_cu_65fa13604cuda3std6ranges3__45__cpo4nextE)
_ZN54_INTERNAL_eb366312_23_multi_tensor_lamb_mp_cu_65fa13604cuda3std6ranges3__45__cpo4nextE:
	.zero		1
	.type		_ZN54_INTERNAL_eb366312_23_multi_tensor_lamb_mp_cu_65fa13604cuda3std6ranges3__45__cpo4swapE,@object
	.size		_ZN54_INTERNAL_eb366312_23_multi_tensor_lamb_mp_cu_65fa13604cuda3std6ranges3__45__cpo4swapE,(_ZN54_INTERNAL_eb366312_23_multi_tensor_lamb_mp_cu_65fa13604cuda3std3__420unreachable_sentinelE - _ZN54_INTERNAL_eb366312_23_multi_tensor_lamb_mp_cu_65fa13604cuda3std6ranges3__45__cpo4swapE)
_ZN54_INTERNAL_eb366312_23_multi_tensor_lamb_mp_cu_65fa13604cuda3std6ranges3__45__cpo4swapE:
	.zero		1
	.type		_ZN54_INTERNAL_eb366312_23_multi_tensor_lamb_mp_cu_65fa13604cuda3std3__420unreachable_sentinelE,@object
	.size		_ZN54_INTERNAL_eb366312_23_multi_tensor_lamb_mp_cu_65fa13604cuda3std3__420unreachable_sentinelE,(_ZN54_INTERNAL_eb366312_23_multi_tensor_lamb_mp_cu_65fa13606thrust23THRUST_300001_SM_900_NS6system6detail10sequential3seqE - _ZN54_INTERNAL_eb366312_23_multi_tensor_lamb_mp_cu_65fa13604cuda3std3__420unreachable_sentinelE)
_ZN54_INTERNAL_eb366312_23_multi_tensor_lamb_mp_cu_65fa13604cuda3std3__420unreachable_sentinelE:
	.zero		1
	.type		_ZN54_INTERNAL_eb366312_23_multi_tensor_lamb_mp_cu_65fa13606thrust23THRUST_300001_SM_900_NS6system6detail10sequential3seqE,@object
	.size		_ZN54_INTERNAL_eb366312_23_multi_tensor_lamb_mp_cu_65fa13606thrust23THRUST_300001_SM_900_NS6system6detail10sequential3seqE,(_ZN54_INTERNAL_eb366312_23_multi_tensor_lamb_mp_cu_65fa13604cuda3std3__45__cpo4cendE - _ZN54_INTERNAL_eb366312_23_multi_tensor_lamb_mp_cu_65fa13606thrust23THRUST_300001_SM_900_NS6system6detail10sequential3seqE)
_ZN54_INTERNAL_eb366312_23_multi_tensor_lamb_mp_cu_65fa13606thrust23THRUST_300001_SM_900_NS6system6detail10sequential3seqE:
	.zero		1
	.type		_ZN54_INTERNAL_eb366312_23_multi_tensor_lamb_mp_cu_65fa13604cuda3std3__45__cpo4cendE,@object
	.size		_ZN54_INTERNAL_eb366312_23_multi_tensor_lamb_mp_cu_65fa13604cuda3std3__45__cpo4cendE,(_ZN54_INTERNAL_eb366312_23_multi_tensor_lamb_mp_cu_65fa13604cuda3std6ranges3__45__cpo9iter_swapE - _ZN54_INTERNAL_eb366312_23_multi_tensor_lamb_mp_cu_65fa13604cuda3std3__45__cpo4cendE)
_ZN54_INTERNAL_eb366312_23_multi_tensor_lamb_mp_cu_65fa13604cuda3std3__45__cpo4cendE:
	.zero		1
	.type		_ZN54_INTERNAL_eb366312_23_multi_tensor_lamb_mp_cu_65fa13604cuda3std6ranges3__45__cpo9iter_swapE,@object
	.size		_ZN54_INTERNAL_eb366312_23_multi_tensor_lamb_mp_cu_65fa13604cuda3std6ranges3__45__cpo9iter_swapE,(_ZN54_INTERNAL_eb366312_23_multi_tensor_lamb_mp_cu_65fa13604cuda3std3__45__cpo5crendE - _ZN54_INTERNAL_eb366312_23_multi_tensor_lamb_mp_cu_65fa13604cuda3std6ranges3__45__cpo9iter_swapE)
_ZN54_INTERNAL_eb366312_23_multi_tensor_lamb_mp_cu_65fa13604cuda3std6ranges3__45__cpo9iter_swapE:
	.zero		1
	.type		_ZN54_INTERNAL_eb366312_23_multi_tensor_lamb_mp_cu_65fa13604cuda3std3__45__cpo5crendE,@object
	.size		_ZN54_INTERNAL_eb366312_23_multi_tensor_lamb_mp_cu_65fa13604cuda3std3__45__cpo5crendE,(_ZN54_INTERNAL_eb366312_23_multi_tensor_lamb_mp_cu_65fa13604cuda3std6ranges3__45__cpo5cdataE - _ZN54_INTERNAL_eb366312_23_multi_tensor_lamb_mp_cu_65fa13604cuda3std3__45__cpo5crendE)
_ZN54_INTERNAL_eb366312_23_multi_tensor_lamb_mp_cu_65fa13604cuda3std3__45__cpo5crendE:
	.zero		1
	.type		_ZN54_INTERNAL_eb366312_23_multi_tensor_lamb_mp_cu_65fa13604cuda3std6ranges3__45__cpo5cdataE,@object
	.size		_ZN54_INTERNAL_eb366312_23_multi_tensor_lamb_mp_cu_65fa13604cuda3std6ranges3__45__cpo5cdataE,(_ZN54_INTERNAL_eb366312_23_multi_tensor_lamb_mp_cu_65fa13604cuda3std6ranges3__45__cpo3endE - _ZN54_INTERNAL_eb366312_23_multi_tensor_lamb_mp_cu_65fa13604cuda3std6ranges3__45__cpo5cdataE)
_ZN54_INTERNAL_eb366312_23_multi_tensor_lamb_mp_cu_65fa13604cuda3std6ranges3__45__cpo5cdataE:
	.zero		1
	.type		_ZN54_INTERNAL_eb366312_23_multi_tensor_lamb_mp_cu_65fa13604cuda3std6ranges3__45__cpo3endE,@object
	.size		_ZN54_INTERNAL_eb366312_23_multi_tensor_lamb_mp_cu_65fa13604cuda3std6ranges3__45__cpo3endE,(_ZN54_INTERNAL_eb366312_23_multi_tensor_lamb_mp_cu_65fa13604cuda3std3__419piecewise_constructE - _ZN54_INTERNAL_eb366312_23_multi_tensor_lamb_mp_cu_65fa13604cuda3std6ranges3__45__cpo3endE)
_ZN54_INTERNAL_eb366312_23_multi_tensor_lamb_mp_cu_65fa13604cuda3std6ranges3__45__cpo3endE:
	.zero		1
	.type		_ZN54_INTERNAL_eb366312_23_multi_tensor_lamb_mp_cu_65fa13604cuda3std3__419piecewise_constructE,@object
	.size		_ZN54_INTERNAL_eb366312_23_multi_tensor_lamb_mp_cu_65fa13604cuda3std3__419piecewise_constructE,(_ZN54_INTERNAL_eb366312_23_multi_tensor_lamb_mp_cu_65fa13604cuda3std6ranges3__45__cpo5ssizeE - _ZN54_INTERNAL_eb366312_23_multi_tensor_lamb_mp_cu_65fa13604cuda3std3__419piecewise_constructE)
_ZN54_INTERNAL_eb366312_23_multi_tensor_lamb_mp_cu_65fa13604cuda3std3__419piecewise_constructE:
	.zero		1
	.type		_ZN54_INTERNAL_eb366312_23_multi_tensor_lamb_mp_cu_65fa13604cuda3std6ranges3__45__cpo5ssizeE,@object
	.size		_ZN54_INTERNAL_eb366312_23_multi_tensor_lamb_mp_cu_65fa13604cuda3std6ranges3__45__cpo5ssizeE,(_ZN54_INTERNAL_eb366312_23_multi_tensor_lamb_mp_cu_65fa13604cuda3std3__45__cpo3endE - _ZN54_INTERNAL_eb366312_23_multi_tensor_lamb_mp_cu_65fa13604cuda3std6ranges3__45__cpo5ssizeE)
_ZN54_INTERNAL_eb366312_23_multi_tensor_lamb_mp_cu_65fa13604cuda3std6ranges3__45__cpo5ssizeE:
	.zero		1
	.type		_ZN54_INTERNAL_eb366312_23_multi_tensor_lamb_mp_cu_65fa13604cuda3std3__45__cpo3endE,@object
	.size		_ZN54_INTERNAL_eb366312_23_multi_tensor_lamb_mp_cu_65fa13604cuda3std3__45__cpo3endE,(_ZN54_INTERNAL_eb366312_23_multi_tensor_lamb_mp_cu_65fa13604cuda3std6ranges3__45__cpo4cendE - _ZN54_INTERNAL_eb366312_23_multi_tensor_lamb_mp_cu_65fa13604cuda3std3__45__cpo3endE)
_ZN54_INTERNAL_eb366312_23_multi_tensor_lamb_mp_cu_65fa13604cuda3std3__45__cpo3endE:
	.zero		1
	.type		_ZN54_INTERNAL_eb366312_23_multi_tensor_lamb_mp_cu_65fa13604cuda3std6ranges3__45__cpo4cendE,@object
	.size		_ZN54_INTERNAL_eb366312_23_multi_tensor_lamb_mp_cu_65fa13604cuda3std6ranges3__45__cpo4cendE,(_ZN54_INTERNAL_eb366312_23_multi_tensor_lamb_mp_cu_65fa13604cuda3std3__45__cpo4rendE - _ZN54_INTERNAL_eb366312_23_multi_tensor_lamb_mp_cu_65fa13604cuda3std6ranges3__45__cpo4cendE)
_ZN54_INTERNAL_eb366312_23_multi_tensor_lamb_mp_cu_65fa13604cuda3std6ranges3__45__cpo4cendE:
	.zero		1
	.type		_ZN54_INTERNAL_eb366312_23_multi_tensor_lamb_mp_cu_65fa13604cuda3std3__45__cpo4rendE,@object
	.size		_ZN54_INTERNAL_eb366312_23_multi_tensor_lamb_mp_cu_65fa13604cuda3std3__45__cpo4rendE,(_ZN54_INTERNAL_eb366312_23_multi_tensor_lamb_mp_cu_65fa13604cuda3std6ranges3__45__cpo4prevE - _ZN54_INTERNAL_eb366312_23_multi_tensor_lamb_mp_cu_65fa13604cuda3std3__45__cpo4rendE)
_ZN54_INTERNAL_eb366312_23_multi_tensor_lamb_mp_cu_65fa13604cuda3std3__45__cpo4rendE:
	.zero		1
	.type		_ZN54_INTERNAL_eb366312_23_multi_tensor_lamb_mp_cu_65fa13604cuda3std6ranges3__45__cpo4prevE,@object
	.size		_ZN54_INTERNAL_eb366312_23_multi_tensor_lamb_mp_cu_65fa13604cuda3std6ranges3__45__cpo4prevE,(_ZN54_INTERNAL_eb366312_23_multi_tensor_lamb_mp_cu_65fa13604cuda3std6ranges3__45__cpo9iter_moveE - _ZN54_INTERNAL_eb366312_23_multi_tensor_lamb_mp_cu_65fa13604cuda3std6ranges3__45__cpo4prevE)
_ZN54_INTERNAL_eb366312_23_multi_tensor_lamb_mp_cu_65fa13604cuda3std6ranges3__45__cpo4prevE:
	.zero		1
	.type		_ZN54_INTERNAL_eb366312_23_multi_tensor_lamb_mp_cu_65fa13604cuda3std6ranges3__45__cpo9iter_moveE,@object
	.size		_ZN54_INTERNAL_eb366312_23_multi_tensor_lamb_mp_cu_65fa13604cuda3std6ranges3__45__cpo9iter_moveE,(.L_13 - _ZN54_INTERNAL_eb366312_23_multi_tensor_lamb_mp_cu_65fa13604cuda3std6ranges3__45__cpo9iter_moveE)
_ZN54_INTERNAL_eb366312_23_multi_tensor_lamb_mp_cu_65fa13604cuda3std6ranges3__45__cpo9iter_moveE:
	.zero		1
.L_13:


//--------------------- .nv.constant0._Z25multi_tensor_apply_kernelI18TensorListMetadataILi3EE17LAMBStage2FunctorIN3c108BFloat16ELi3EfEJPfS6_S6_fbEEvlPViT_T0_DpT1_ --------------------------
	.section	.nv.constant0._Z25multi_tensor_apply_kernelI18TensorListMetadataILi3EE17LAMBStage2FunctorIN3c108BFloat16ELi3EfEJPfS6_S6_fbEEvlPViT_T0_DpT1_,"a",@progbits
	.sectionflags	@""
	.align	4
.nv.constant0._Z25multi_tensor_apply_kernelI18TensorListMetadataILi3EE17LAMBStage2FunctorIN3c108BFloat16ELi3EfEJPfS6_S6_fbEEvlPViT_T0_DpT1_:
	.zero		3725


//--------------------- .nv.constant0._Z25multi_tensor_apply_kernelI18TensorListMetadataILi3EE17LAMBStage2FunctorIN3c104HalfELi3EfEJPfS6_S6_fbEEvlPViT_T0_DpT1_ --------------------------
	.section	.nv.constant0._Z25multi_tensor_apply_kernelI18TensorListMetadataILi3EE17LAMBStage2FunctorIN3c104HalfELi3EfEJPfS6_S6_fbEEvlPViT_T0_DpT1_,"a",@progbits
	.sectionflags	@""
	.align	4
.nv.constant0._Z25multi_tensor_apply_kernelI18TensorListMetadataILi3EE17LAMBStage2FunctorIN3c104HalfELi3EfEJPfS6_S6_fbEEvlPViT_T0_DpT1_:
	.zero		3725


//--------------------- .nv.constant0._Z25multi_tensor_apply_kernelI18TensorListMetadataILi3EE17LAMBStage2FunctorIfLi3EfEJPfS4_S4_fbEEvlPViT_T0_DpT1_ --------------------------
	.section	.nv.constant0._Z25multi_tensor_apply_kernelI18TensorListMetadataILi3EE17LAMBStage2FunctorIfLi3EfEJPfS4_S4_fbEEvlPViT_T0_DpT1_,"a",@progbits
	.sectionflags	@""
	.align	4
.nv.constant0._Z25multi_tensor_apply_kernelI18TensorListMetadataILi3EE17LAMBStage2FunctorIfLi3EfEJPfS4_S4_fbEEvlPViT_T0_DpT1_:
	.zero		3725


//--------------------- .nv.constant0._Z25multi_tensor_apply_kernelI18TensorListMetadataILi2EE17LAMBStage2FunctorIN3c104HalfELi2ES4_EJPfS6_S6_fbEEvlPViT_T0_DpT1_ --------------------------
	.section	.nv.constant0._Z25multi_tensor_apply_kernelI18TensorListMetadataILi2EE17LAMBStage2FunctorIN3c104HalfELi2ES4_EJPfS6_S6_fbEEvlPViT_T0_DpT1_,"a",@progbits
	.sectionflags	@""
	.align	4
.nv.constant0._Z25multi_tensor_apply_kernelI18TensorListMetadataILi2EE17LAMBStage2FunctorIN3c104HalfELi2ES4_EJPfS6_S6_fbEEvlPViT_T0_DpT1_:
	.zero		3725


//--------------------- .nv.constant0._Z25multi_tensor_apply_kernelI18TensorListMetadataILi2EE17LAMBStage2FunctorIfLi2EfEJPfS4_S4_fbEEvlPViT_T0_DpT1_ --------------------------
	.section	.nv.constant0._Z25multi_tensor_apply_kernelI18TensorListMetadataILi2EE17LAMBStage2FunctorIfLi2EfEJPfS4_S4_fbEEvlPViT_T0_DpT1_,"a",@progbits
	.sectionflags	@""
	.align	4
.nv.constant0._Z25multi_tensor_apply_kernelI18TensorListMetadataILi2EE17LAMBStage2FunctorIfLi2EfEJPfS4_S4_fbEEvlPViT_T0_DpT1_:
	.zero		3725


//--------------------- .nv.constant0._Z25multi_tensor_apply_kernelI18TensorListMetadataILi4EE17LAMBStage1FunctorIN3c108BFloat16EfEJfffPiif10adamMode_tfPfS8_S8_S8_EEvlPViT_T0_DpT1_ --------------------------
	.section	.nv.constant0._Z25multi_tensor_apply_kernelI18TensorListMetadataILi4EE17LAMBStage1FunctorIN3c108BFloat16EfEJfffPiif10adamMode_tfPfS8_S8_S8_EEvlPViT_T0_DpT1_,"a",@progbits
	.sectionflags	@""
	.align	4
.nv.constant0._Z25multi_tensor_apply_kernelI18TensorListMetadataILi4EE17LAMBStage1FunctorIN3c108BFloat16EfEJfffPiif10adamMode_tfPfS8_S8_S8_EEvlPViT_T0_DpT1_:
	.zero		3664


//--------------------- .nv.constant0._Z25multi_tensor_apply_kernelI18TensorListMetadataILi4EE17LAMBStage1FunctorIN3c104HalfEfEJfffPiif10adamMode_tfPfS8_S8_S8_EEvlPViT_T0_DpT1_ --------------------------
	.section	.nv.constant0._Z25multi_tensor_apply_kernelI18TensorListMetadataILi4EE17LAMBStage1FunctorIN3c104HalfEfEJfffPiif10adamMode_tfPfS8_S8_S8_EEvlPViT_T0_DpT1_,"a",@progbits
	.sectionflags	@""
	.align	4
.nv.constant0._Z25multi_tensor_apply_kernelI18TensorListMetadataILi4EE17LAMBStage1FunctorIN3c104HalfEfEJfffPiif10adamMode_tfPfS8_S8_S8_EEvlPViT_T0_DpT1_:
	.zero		3664


//--------------------- .nv.constant0._Z25multi_tensor_apply_kernelI18TensorListMetadataILi4EE17LAMBStage1FunctorIN3c104HalfES4_EJfffPiif10adamMode_tfPfS8_S8_S8_EEvlPViT_T0_DpT1_ --------------------------
	.section	.nv.constant0._Z25multi_tensor_apply_kernelI18TensorListMetadataILi4EE17LAMBStage1FunctorIN3c104HalfES4_EJfffPiif10adamMode_tfPfS8_S8_S8_EEvlPViT_T0_DpT1_,"a",@progbits
	.sectionflags	@""
	.align	4
.nv.constant0._Z25multi_tensor_apply_kernelI18TensorListMetadataILi4EE17LAMBStage1FunctorIN3c104HalfES4_EJfffPiif10adamMode_tfPfS8_S8_S8_EEvlPViT_T0_DpT1_:
	.zero		3664


//--------------------- .nv.constant0._Z25multi_tensor_apply_kernelI18TensorListMetadataILi4EE17LAMBStage1FunctorIffEJfffPiif10adamMode_tfPfS6_S6_S6_EEvlPViT_T0_DpT1_ --------------------------
	.section	.nv.constant0._Z25multi_tensor_apply_kernelI18TensorListMetadataILi4EE17LAMBStage1FunctorIffEJfffPiif10adamMode_tfPfS6_S6_S6_EEvlPViT_T0_DpT1_,"a",@progbits
	.sectionflags	@""
	.align	4
.nv.constant0._Z25multi_tensor_apply_kernelI18TensorListMetadataILi4EE17LAMBStage1FunctorIffEJfffPiif10adamMode_tfPfS6_S6_S6_EEvlPViT_T0_DpT1_:
	.zero		3664


//--------------------- SYMBOLS --------------------------

	.type		.nv.reservedSmem.offset0,@object
	.size		.nv.reservedSmem.offset0,0x4
